def attn_fwd(
    Q,
    K,
    V,
    Out,
    Lse,
    sm_scale,
    stride_qz,
    stride_qh,
    stride_qm,
    stride_qk,
    stride_kz,
    stride_kh,
    stride_kn,
    stride_kk,
    stride_vz,
    stride_vh,
    stride_vn,
    stride_vk,
    stride_oz,
    stride_oh,
    stride_om,
    stride_ok,
    seqlen_q,
    seqlen_k,
    BLOCK_M: tl.constexpr,
    BLOCK_N: tl.constexpr,
    HEAD_DIM: tl.constexpr,
    CAUSAL: tl.constexpr,
):
    start_m = tl.program_id(0)
    off_hz = tl.program_id(1)
    q_off = off_hz * stride_qh
    k_off = off_hz * stride_kh
    v_off = off_hz * stride_vh
    offs_m = start_m * BLOCK_M + tl.arange(0, BLOCK_M)
    offs_d = tl.arange(0, HEAD_DIM)
    offs_n = tl.arange(0, BLOCK_N)
    q_ptrs = Q + q_off + offs_m[:, None] * stride_qm + offs_d[None, :] * stride_qk
    k_ptrs = K + k_off + offs_d[:, None] * stride_kk + offs_n[None, :] * stride_kn
    v_ptrs = V + v_off + offs_n[:, None] * stride_vn + offs_d[None, :] * stride_vk
    m_i = tl.full([BLOCK_M], float("-inf"), dtype=tl.float32)
    l_i = tl.zeros([BLOCK_M], dtype=tl.float32) + 1.0
    acc = tl.zeros([BLOCK_M, HEAD_DIM], dtype=tl.float32)
    q = tl.load(q_ptrs)
    acc, l_i, m_i = _attn_fwd_inner(
        acc,
        l_i,
        m_i,
        q,
        k_ptrs,
        v_ptrs,
        sm_scale,
        stride_kn,
        stride_vn,
        start_m,
        seqlen_k,
        BLOCK_M,
        BLOCK_N,
        HEAD_DIM,
        CAUSAL,
    )
    acc = acc / l_i[:, None]
    lse = m_i + tl.math.log2(l_i) / 1.4426950408889634
    o_ptrs = (
        Out
        + off_hz * stride_oh
        + offs_m[:, None] * stride_om
        + offs_d[None, :] * stride_ok
    )
    tl.store(o_ptrs, acc.to(Out.dtype.element_ty))
    tl.store(Lse + off_hz * seqlen_q + offs_m, lse)

# config = {"BLOCK_M": 64, "BLOCK_N": 128, "HEAD_DIM": 512, "arch": "sm_100", "causal": true, "dtype": "bf16", "num_stages": 2, "num_warps": 4}
# arch = sm_100


// ===== COMPILED SASS (sm_100a) =====

	.target	sm_100a

	.elftype	@"ET_EXEC"


//--------------------- .note.nv.tkinfo           --------------------------
	.section	.note.nv.tkinfo,"",@"SHT_NOTE"
	.sectionflags	@"SHF_NOTE_NV_TKINFO"
	.tkinfo
        /*0018*/ 	.word	0x00000081
        /*0030*/ 	.string	""
        /*0030*/ 	.string	"ptxas-blackwell"
        /*0030*/ 	.string	"Cuda compilation tools, release 12.9, V12.9.86"
        /*0030*/ 	.string	"Build cuda_12.9.r12.9/compiler.36037853_0"
        /*0030*/ 	.string	"-v  -suppress-debug-info  -lineinfo  -arch sm_100a "



//--------------------- .note.nv.cuver            --------------------------
	.section	.note.nv.cuver,"",@"SHT_NOTE"
	.sectionflags	@"SHF_NOTE_NV_CUVER"
        /*0018*/ 	.short	0x0001
        /*001a*/ 	.short	0x0064
        /*001c*/ 	.short	0x0001
        /*001e*/ 	.short	0x0000
        /*0020*/ 	.short	0x0001
        /*0022*/ 	.short	0x0000


//--------------------- .nv.info                  --------------------------
	.section	.nv.info,"",@"SHT_CUDA_INFO"
	.align	4


	//----- nvinfo : EIATTR_REGCOUNT
	.align		4
        /*0000*/ 	.byte	0x04, 0x2f
        /*0002*/ 	.short	(.L_5 - .L_4)
	.align		4
.L_4:
        /*0004*/ 	.word	index@(attn_fwd)
        /*0008*/ 	.word	0x000000ff


	//----- nvinfo : EIATTR_FRAME_SIZE
	.align		4
.L_5:
        /*000c*/ 	.byte	0x04, 0x11
        /*000e*/ 	.short	(.L_7 - .L_6)
	.align		4
.L_6:
        /*0010*/ 	.word	index@($__internal_2_$__cuda_sm10x_tcgen05_guardrail_trap_unallocated_columns_being_dealloced)
        /*0014*/ 	.word	0x00002dc8


	//----- nvinfo : EIATTR_FRAME_SIZE
	.align		4
.L_7:
        /*0018*/ 	.byte	0x04, 0x11
        /*001a*/ 	.short	(.L_9 - .L_8)
	.align		4
.L_8:
        /*001c*/ 	.word	index@($__internal_1_$__cuda_sm10x_tcgen05_guardrail_trap_phase_invalid_during_alloc)
        /*0020*/ 	.word	0x00002dc8


	//----- nvinfo : EIATTR_FRAME_SIZE
	.align		4
.L_9:
        /*0024*/ 	.byte	0x04, 0x11
        /*0026*/ 	.short	(.L_11 - .L_10)
	.align		4
.L_10:
        /*0028*/ 	.word	index@($__internal_0_$__cuda_sm10x_tcgen05_guardrail_trap_col_being_dealloced_not_returned_by_alloc)
        /*002c*/ 	.word	0x00002dc8


	//----- nvinfo : EIATTR_FRAME_SIZE
	.align		4
.L_11:
        /*0030*/ 	.byte	0x04, 0x11
        /*0032*/ 	.short	(.L_13 - .L_12)
	.align		4
.L_12:
        /*0034*/ 	.word	index@(attn_fwd)
        /*0038*/ 	.word	0x00002dc8


	//----- nvinfo : EIATTR_MIN_STACK_SIZE
	.align		4
.L_13:
        /*003c*/ 	.byte	0x04, 0x12
        /*003e*/ 	.short	(.L_15 - .L_14)
	.align		4
.L_14:
        /*0040*/ 	.word	index@(attn_fwd)
        /*0044*/ 	.word	0x00002dc8
.L_15:


//--------------------- .nv.info.attn_fwd         --------------------------
	.section	.nv.info.attn_fwd,"",@"SHT_CUDA_INFO"
	.sectionflags	@""
	.align	4


	//----- nvinfo : EIATTR_CUDA_API_VERSION
	.align		4
        /*0000*/ 	.byte	0x04, 0x37
        /*0002*/ 	.short	(.L_17 - .L_16)
.L_16:
        /*0004*/ 	.word	0x00000081


	//----- nvinfo : EIATTR_KPARAM_INFO
	.align		4
.L_17:
        /*0008*/ 	.byte	0x04, 0x17
        /*000a*/ 	.short	(.L_19 - .L_18)
.L_18:
        /*000c*/ 	.word	0x00000000
        /*0010*/ 	.short	0x0019
        /*0012*/ 	.short	0x0080
        /*0014*/ 	.byte	0x00, 0xf4, 0x21, 0x00


	//----- nvinfo : EIATTR_KPARAM_INFO
	.align		4
.L_19:
        /*0018*/ 	.byte	0x04, 0x17
        /*001a*/ 	.short	(.L_21 - .L_20)
.L_20:
        /*001c*/ 	.word	0x00000000
        /*0020*/ 	.short	0x0018
        /*0022*/ 	.short	0x0078
        /*0024*/ 	.byte	0x00, 0xf4, 0x21, 0x00


	//----- nvinfo : EIATTR_KPARAM_INFO
	.align		4
.L_21:
        /*0028*/ 	.byte	0x04, 0x17
        /*002a*/ 	.short	(.L_23 - .L_22)
.L_22:
        /*002c*/ 	.word	0x00000000
        /*0030*/ 	.short	0x0017
        /*0032*/ 	.short	0x0070
        /*0034*/ 	.byte	0x00, 0xf0, 0x11, 0x00


	//----- nvinfo : EIATTR_KPARAM_INFO
	.align		4
.L_23:
        /*0038*/ 	.byte	0x04, 0x17
        /*003a*/ 	.short	(.L_25 - .L_24)
.L_24:
        /*003c*/ 	.word	0x00000000
        /*0040*/ 	.short	0x0016
        /*0042*/ 	.short	0x006c
        /*0044*/ 	.byte	0x00, 0xf0, 0x11, 0x00


	//----- nvinfo : EIATTR_KPARAM_INFO
	.align		4
.L_25:
        /*0048*/ 	.byte	0x04, 0x17
        /*004a*/ 	.short	(.L_27 - .L_26)
.L_26:
        /*004c*/ 	.word	0x00000000
        /*0050*/ 	.short	0x0015
        /*0052*/ 	.short	0x0068
        /*0054*/ 	.byte	0x00, 0xf0, 0x11, 0x00


	//----- nvinfo : EIATTR_KPARAM_INFO
	.align		4
.L_27:
        /*0058*/ 	.byte	0x04, 0x17
        /*005a*/ 	.short	(.L_29 - .L_28)
.L_28:
        /*005c*/ 	.word	0x00000000
        /*0060*/ 	.short	0x0014
        /*0062*/ 	.short	0x0064
        /*0064*/ 	.byte	0x00, 0xf0, 0x11, 0x00


	//----- nvinfo : EIATTR_KPARAM_INFO
	.align		4
.L_29:
        /*0068*/ 	.byte	0x04, 0x17
        /*006a*/ 	.short	(.L_31 - .L_30)
.L_30:
        /*006c*/ 	.word	0x00000000
        /*0070*/ 	.short	0x0013
        /*0072*/ 	.short	0x0060
        /*0074*/ 	.byte	0x00, 0xf0, 0x11, 0x00


	//----- nvinfo : EIATTR_KPARAM_INFO
	.align		4
.L_31:
        /*0078*/ 	.byte	0x04, 0x17
        /*007a*/ 	.short	(.L_33 - .L_32)
.L_32:
        /*007c*/ 	.word	0x00000000
        /*0080*/ 	.short	0x0012
        /*0082*/ 	.short	0x005c
        /*0084*/ 	.byte	0x00, 0xf0, 0x11, 0x00


	//----- nvinfo : EIATTR_KPARAM_INFO
	.align		4
.L_33:
        /*0088*/ 	.byte	0x04, 0x17
        /*008a*/ 	.short	(.L_35 - .L_34)
.L_34:
        /*008c*/ 	.word	0x00000000
        /*0090*/ 	.short	0x0011
        /*0092*/ 	.short	0x0058
        /*0094*/ 	.byte	0x00, 0xf0, 0x11, 0x00


	//----- nvinfo : EIATTR_KPARAM_INFO
	.align		4
.L_35:
        /*0098*/ 	.byte	0x04, 0x17
        /*009a*/ 	.short	(.L_37 - .L_36)
.L_36:
        /*009c*/ 	.word	0x00000000
        /*00a0*/ 	.short	0x0010
        /*00a2*/ 	.short	0x0054
        /*00a4*/ 	.byte	0x00, 0xf0, 0x11, 0x00


	//----- nvinfo : EIATTR_KPARAM_INFO
	.align		4
.L_37:
        /*00a8*/ 	.byte	0x04, 0x17
        /*00aa*/ 	.short	(.L_39 - .L_38)
.L_38:
        /*00ac*/ 	.word	0x00000000
        /*00b0*/ 	.short	0x000f
        /*00b2*/ 	.short	0x0050
        /*00b4*/ 	.byte	0x00, 0xf0, 0x11, 0x00


	//----- nvinfo : EIATTR_KPARAM_INFO
	.align		4
.L_39:
        /*00b8*/ 	.byte	0x04, 0x17
        /*00ba*/ 	.short	(.L_41 - .L_40)
.L_40:
        /*00bc*/ 	.word	0x00000000
        /*00c0*/ 	.short	0x000e
        /*00c2*/ 	.short	0x004c
        /*00c4*/ 	.byte	0x00, 0xf0, 0x11, 0x00


	//----- nvinfo : EIATTR_KPARAM_INFO
	.align		4
.L_41:
        /*00c8*/ 	.byte	0x04, 0x17
        /*00ca*/ 	.short	(.L_43 - .L_42)
.L_42:
        /*00cc*/ 	.word	0x00000000
        /*00d0*/ 	.short	0x000d
        /*00d2*/ 	.short	0x0048
        /*00d4*/ 	.byte	0x00, 0xf0, 0x11, 0x00


	//----- nvinfo : EIATTR_KPARAM_INFO
	.align		4
.L_43:
        /*00d8*/ 	.byte	0x04, 0x17
        /*00da*/ 	.short	(.L_45 - .L_44)
.L_44:
        /*00dc*/ 	.word	0x00000000
        /*00e0*/ 	.short	0x000c
        /*00e2*/ 	.short	0x0044
        /*00e4*/ 	.byte	0x00, 0xf0, 0x11, 0x00


	//----- nvinfo : EIATTR_KPARAM_INFO
	.align		4
.L_45:
        /*00e8*/ 	.byte	0x04, 0x17
        /*00ea*/ 	.short	(.L_47 - .L_46)
.L_46:
        /*00ec*/ 	.word	0x00000000
        /*00f0*/ 	.short	0x000b
        /*00f2*/ 	.short	0x0040
        /*00f4*/ 	.byte	0x00, 0xf0, 0x11, 0x00


	//----- nvinfo : EIATTR_KPARAM_INFO
	.align		4
.L_47:
        /*00f8*/ 	.byte	0x04, 0x17
        /*00fa*/ 	.short	(.L_49 - .L_48)
.L_48:
        /*00fc*/ 	.word	0x00000000
        /*0100*/ 	.short	0x000a
        /*0102*/ 	.short	0x003c
        /*0104*/ 	.byte	0x00, 0xf0, 0x11, 0x00


	//----- nvinfo : EIATTR_KPARAM_INFO
	.align		4
.L_49:
        /*0108*/ 	.byte	0x04, 0x17
        /*010a*/ 	.short	(.L_51 - .L_50)
.L_50:
        /*010c*/ 	.word	0x00000000
        /*0110*/ 	.short	0x0009
        /*0112*/ 	.short	0x0038
        /*0114*/ 	.byte	0x00, 0xf0, 0x11, 0x00


	//----- nvinfo : EIATTR_KPARAM_INFO
	.align		4
.L_51:
        /*0118*/ 	.byte	0x04, 0x17
        /*011a*/ 	.short	(.L_53 - .L_52)
.L_52:
        /*011c*/ 	.word	0x00000000
        /*0120*/ 	.short	0x0008
        /*0122*/ 	.short	0x0034
        /*0124*/ 	.byte	0x00, 0xf0, 0x11, 0x00


	//----- nvinfo : EIATTR_KPARAM_INFO
	.align		4
.L_53:
        /*0128*/ 	.byte	0x04, 0x17
        /*012a*/ 	.short	(.L_55 - .L_54)
.L_54:
        /*012c*/ 	.word	0x00000000
        /*0130*/ 	.short	0x0007
        /*0132*/ 	.short	0x0030
        /*0134*/ 	.byte	0x00, 0xf0, 0x11, 0x00


	//----- nvinfo : EIATTR_KPARAM_INFO
	.align		4
.L_55:
        /*0138*/ 	.byte	0x04, 0x17
        /*013a*/ 	.short	(.L_57 - .L_56)
.L_56:
        /*013c*/ 	.word	0x00000000
        /*0140*/ 	.short	0x0006
        /*0142*/ 	.short	0x002c
        /*0144*/ 	.byte	0x00, 0xf0, 0x11, 0x00


	//----- nvinfo : EIATTR_KPARAM_INFO
	.align		4
.L_57:
        /*0148*/ 	.byte	0x04, 0x17
        /*014a*/ 	.short	(.L_59 - .L_58)
.L_58:
        /*014c*/ 	.word	0x00000000
        /*0150*/ 	.short	0x0005
        /*0152*/ 	.short	0x0028
        /*0154*/ 	.byte	0x00, 0xf0, 0x11, 0x00


	//----- nvinfo : EIATTR_KPARAM_INFO
	.align		4
.L_59:
        /*0158*/ 	.byte	0x04, 0x17
        /*015a*/ 	.short	(.L_61 - .L_60)
.L_60:
        /*015c*/ 	.word	0x00000000
        /*0160*/ 	.short	0x0004
        /*0162*/ 	.short	0x0020
        /*0164*/ 	.byte	0x00, 0xf4, 0x21, 0x00


	//----- nvinfo : EIATTR_KPARAM_INFO
	.align		4
.L_61:
        /*0168*/ 	.byte	0x04, 0x17
        /*016a*/ 	.short	(.L_63 - .L_62)
.L_62:
        /*016c*/ 	.word	0x00000000
        /*0170*/ 	.short	0x0003
        /*0172*/ 	.short	0x0018
        /*0174*/ 	.byte	0x00, 0xf4, 0x21, 0x00


	//----- nvinfo : EIATTR_KPARAM_INFO
	.align		4
.L_63:
        /*0178*/ 	.byte	0x04, 0x17
        /*017a*/ 	.short	(.L_65 - .L_64)
.L_64:
        /*017c*/ 	.word	0x00000000
        /*0180*/ 	.short	0x0002
        /*0182*/ 	.short	0x0010
        /*0184*/ 	.byte	0x00, 0xf4, 0x21, 0x00


	//----- nvinfo : EIATTR_KPARAM_INFO
	.align		4
.L_65:
        /*0188*/ 	.byte	0x04, 0x17
        /*018a*/ 	.short	(.L_67 - .L_66)
.L_66:
        /*018c*/ 	.word	0x00000000
        /*0190*/ 	.short	0x0001
        /*0192*/ 	.short	0x0008
        /*0194*/ 	.byte	0x00, 0xf4, 0x21, 0x00


	//----- nvinfo : EIATTR_KPARAM_INFO
	.align		4
.L_67:
        /*0198*/ 	.byte	0x04, 0x17
        /*019a*/ 	.short	(.L_69 - .L_68)
.L_68:
        /*019c*/ 	.word	0x00000000
        /*01a0*/ 	.short	0x0000
        /*01a2*/ 	.short	0x0000
        /*01a4*/ 	.byte	0x00, 0xf4, 0x21, 0x00


	//----- nvinfo : EIATTR_AT_ENTRY_FRAGMENTS
	.align		4
.L_69:
        /*01a8*/ 	.byte	0x04, 0x4f
        /*01aa*/ 	.short	(.L_71 - .L_70)


	//   ....[0]....
.L_70:
        /*01ac*/ 	.word	0x00000004


	//----- nvinfo : EIATTR_RESERVED_SMEM_USED
	.align		4
.L_71:
        /*01b0*/ 	.byte	0x01, 0x41
	.zero		2


	//----- nvinfo : EIATTR_SPARSE_MMA_MASK
	.align		4
        /*01b4*/ 	.byte	0x03, 0x50
        /*01b6*/ 	.short	0x0000


	//----- nvinfo : EIATTR_TCGEN05_1CTA_USED
	.align		4
        /*01b8*/ 	.byte	0x01, 0x51
	.zero		2


	//----- nvinfo : EIATTR_MAXREG_COUNT
	.align		4
        /*01bc*/ 	.byte	0x03, 0x1b
        /*01be*/ 	.short	0x00ff


	//----- nvinfo : EIATTR_NUM_BARRIERS
	.align		4
        /*01c0*/ 	.byte	0x02, 0x4c
        /*01c2*/ 	.byte	0x01
	.zero		1


	//----- nvinfo : EIATTR_ANNOTATIONS
	.align		4
        /*01c4*/ 	.byte	0x04, 0x55
        /*01c6*/ 	.short	(.L_73 - .L_72)


	//   ....[0]....
.L_72:
        /*01c8*/ 	.word	0x00000001
        /*01cc*/ 	.byte	0x70, 0x07, 0x00, 0x00, 0x01, 0x00, 0x00, 0x00, 0xd0, 0x07, 0x00, 0x00, 0x01, 0x00, 0x00, 0x00
        /* <DEDUP_REMOVED lines=2377> */
        /*966c*/ 	.byte	0xc0, 0xd6, 0x04, 0x00


	//----- nvinfo : EIATTR_INT_WARP_WIDE_INSTR_OFFSETS
	.align		4
.L_73:
        /*9670*/ 	.byte	0x04, 0x31
        /*9672*/ 	.short	(.L_75 - .L_74)


	//   ....[0]....
.L_74:
        /*9674*/ 	.word	0x000065c0


	//   ....[1]....
        /*9678*/ 	.word	0x00006620


	//   ....[2]....
        /*967c*/ 	.word	0x0000a870


	//   ....[3]....
        /*9680*/ 	.word	0x00018790


	//   ....[4]....
        /*9684*/ 	.word	0x0003a020


	//   ....[5]....
        /*9688*/ 	.word	0x00051ee0


	//   ....[6]....
        /*968c*/ 	.word	0x00051f20


	//----- nvinfo : EIATTR_COOP_GROUP_MASK_REGIDS
	.align		4
.L_75:
        /*9690*/ 	.byte	0x04, 0x29
        /*9692*/ 	.short	(.L_77 - .L_76)


	//   ....[0]....
.L_76:
        /*9694*/ 	.word	0xffffffff


	//   ....[1]....
        /*9698*/ 	.word	0xffffffff


	//   ....[2]....
        /*969c*/ 	.word	0xffffffff


	//   ....[3]....
        /*96a0*/ 	.word	0xffffffff


	//   ....[4]....
        /*96a4*/ 	.word	0xffffffff


	//   ....[5]....
        /*96a8*/ 	.word	0xffffffff


	//   ....[6]....
        /*96ac*/ 	.word	0xffffffff


	//   ....[7]....
        /*96b0*/ 	.word	0xffffffff


	//----- nvinfo : EIATTR_COOP_GROUP_INSTR_OFFSETS
	.align		4
.L_77:
        /*96b4*/ 	.byte	0x04, 0x28
        /*96b6*/ 	.short	(.L_79 - .L_78)


	//   ....[0]....
.L_78:
        /*96b8*/ 	.word	0x00000080


	//   ....[1]....
        /*96bc*/ 	.word	0x00000340


	//   ....[2]....
        /*96c0*/ 	.word	0x0002b3d0


	//   ....[3]....
        /*96c4*/ 	.word	0x0002d150


	//   ....[4]....
        /*96c8*/ 	.word	0x0003ca30


	//   ....[5]....
        /*96cc*/ 	.word	0x0003da60


	//   ....[6]....
        /*96d0*/ 	.word	0x00051d60


	//   ....[7]....
        /*96d4*/ 	.word	0x00051fd0


	//----- nvinfo : EIATTR_VRC_CTA_INIT_COUNT
	.align		4
.L_79:
        /*96d8*/ 	.byte	0x02, 0x4a
        /*96da*/ 	.byte	0x80
	.zero		1


	//----- nvinfo : EIATTR_MBARRIER_INSTR_OFFSETS
	.align		4
        /*96dc*/ 	.byte	0x04, 0x39
        /*96de*/ 	.short	(.L_81 - .L_80)


	//   ....[0]....
.L_80:
        /*96e0*/ 	.word	0x000066e0
        /*96e4*/ 	.word	0x000000ff
        /*96e8*/ 	.word	0x00000000
        /*96ec*/ 	.short	0x0100
        /*96ee*/ 	.byte	0x06
	.zero		1


	//   ....[1]....
        /*96f0*/ 	.word	0x0000a8a0
        /*96f4*/ 	.word	0x000000ff
        /*96f8*/ 	.word	0x00070008
        /*96fc*/ 	.short	0x0100
        /*96fe*/ 	.byte	0x09
	.zero		1


	//   ....[2]....
        /*9700*/ 	.word	0x00018b20
        /*9704*/ 	.word	0x000000ff
        /*9708*/ 	.word	0x00020000
        /*970c*/ 	.short	0x0100
        /*970e*/ 	.byte	0x09
	.zero		1


	//   ....[3]....
        /*9710*/ 	.word	0x00021ad0
        /*9714*/ 	.word	0x000000ff
        /*9718*/ 	.word	0x00020000
        /*971c*/ 	.short	0x010a
        /*971e*/ 	.byte	0x09
	.zero		1


	//   ....[4]....
        /*9720*/ 	.word	0x00021b90
        /*9724*/ 	.word	0x000000ff
        /*9728*/ 	.word	0x00020000
        /*972c*/ 	.short	0x0108
        /*972e*/ 	.byte	0x09
	.zero		1


	//   ....[5]....
        /*9730*/ 	.word	0x0003a410
        /*9734*/ 	.word	0x000000ff
        /*9738*/ 	.word	0x00070010
        /*973c*/ 	.short	0x0100
        /*973e*/ 	.byte	0x09
	.zero		1


	//   ....[6]....
        /*9740*/ 	.word	0x0003b100
        /*9744*/ 	.word	0x000000ff
        /*9748*/ 	.word	0x00070010
        /*974c*/ 	.short	0x010a
        /*974e*/ 	.byte	0x09
	.zero		1


	//   ....[7]....
        /*9750*/ 	.word	0x0003b190
        /*9754*/ 	.word	0x000000ff
        /*9758*/ 	.word	0x00070010
        /*975c*/ 	.short	0x0108
        /*975e*/ 	.byte	0x09
	.zero		1


	//   ....[8]....
        /*9760*/ 	.word	0x0003da40
        /*9764*/ 	.word	0x000000ff
        /*9768*/ 	.word	0x00000000
        /*976c*/ 	.short	0x010a
        /*976e*/ 	.byte	0x06
	.zero		1


	//   ....[9]....
        /*9770*/ 	.word	0x00048d50
        /*9774*/ 	.word	0x000000ff
        /*9778*/ 	.word	0x00000000
        /*977c*/ 	.short	0x010a
        /*977e*/ 	.byte	0x06
	.zero		1


	//   ....[10]....
        /*9780*/ 	.word	0x00048e00
        /*9784*/ 	.word	0x000000ff
        /*9788*/ 	.word	0x00070000
        /*978c*/ 	.short	0x0108
        /*978e*/ 	.byte	0x09
	.zero		1


	//   ....[11]....
        /*9790*/ 	.word	0x00048e80
        /*9794*/ 	.word	0x000000ff
        /*9798*/ 	.word	0x00070008
        /*979c*/ 	.short	0x0108
        /*979e*/ 	.byte	0x09
	.zero		1


	//   ....[12]....
        /*97a0*/ 	.word	0x00051ff0
        /*97a4*/ 	.word	0x000000ff
        /*97a8*/ 	.word	0x00020000
        /*97ac*/ 	.short	0x010a
        /*97ae*/ 	.byte	0x09
	.zero		1


	//   ....[13]....
        /*97b0*/ 	.word	0x00052020
        /*97b4*/ 	.word	0x000000ff
        /*97b8*/ 	.word	0x00070010
        /*97bc*/ 	.short	0x010a
        /*97be*/ 	.byte	0x09
	.zero		1


	//   ....[14]....
        /*97c0*/ 	.word	0x00052050
        /*97c4*/ 	.word	0x000000ff
        /*97c8*/ 	.word	0x00000000
        /*97cc*/ 	.short	0x010a
        /*97ce*/ 	.byte	0x06
	.zero		1


	//   ....[15]....
        /*97d0*/ 	.word	0x00052080
        /*97d4*/ 	.word	0x000000ff
        /*97d8*/ 	.word	0x00000000
        /*97dc*/ 	.short	0x010a
        /*97de*/ 	.byte	0x06
	.zero		1


	//----- nvinfo : EIATTR_NUM_MBARRIERS
	.align		4
.L_81:
        /*97e0*/ 	.byte	0x03, 0x38
        /*97e2*/ 	.short	0xffff


	//----- nvinfo : EIATTR_EXIT_INSTR_OFFSETS
	.align		4
        /*97e4*/ 	.byte	0x04, 0x1c
        /*97e6*/ 	.short	(.L_83 - .L_82)


	//   ....[0]....
.L_82:
        /*97e8*/ 	.word	0x00051fe0


	//----- nvinfo : EIATTR_REQNTID
	.align		4
.L_83:
        /*97ec*/ 	.byte	0x04, 0x10
        /*97ee*/ 	.short	(.L_85 - .L_84)
.L_84:
        /*97f0*/ 	.word	0x00000080
        /*97f4*/ 	.word	0x00000001
        /*97f8*/ 	.word	0x00000001


	//----- nvinfo : EIATTR_CRS_STACK_SIZE
	.align		4
.L_85:
        /*97fc*/ 	.byte	0x04, 0x1e
        /*97fe*/ 	.short	(.L_87 - .L_86)
.L_86:
        /*9800*/ 	.word	0x00000000


	//----- nvinfo : EIATTR_CBANK_PARAM_SIZE
	.align		4
.L_87:
        /*9804*/ 	.byte	0x03, 0x19
        /*9806*/ 	.short	0x0088


	//----- nvinfo : EIATTR_PARAM_CBANK
	.align		4
        /*9808*/ 	.byte	0x04, 0x0a
        /*980a*/ 	.short	(.L_89 - .L_88)
	.align		4
.L_88:
        /*980c*/ 	.word	index@(.nv.constant0.attn_fwd)
        /*9810*/ 	.short	0x0380
        /*9812*/ 	.short	0x0088


	//----- nvinfo : EIATTR_SW_WAR
	.align		4
.L_89:
        /*9814*/ 	.byte	0x04, 0x36
        /*9816*/ 	.short	(.L_91 - .L_90)
.L_90:
        /*9818*/ 	.word	0x00000008
.L_91:


//--------------------- .nv.compat                --------------------------
	.section	.nv.compat,"",@"SHT_CUDA_COMPAT_INFO"
	.align	4
        /*0000*/ 	.byte	0x02, 0x02, 0x02, 0x00, 0x02, 0x05, 0x05, 0x00, 0x02, 0x03, 0x00, 0x00, 0x02, 0x06, 0x01, 0x00


//--------------------- .nv.callgraph             --------------------------
	.section	.nv.callgraph,"",@"SHT_CUDA_CALLGRAPH"
	.align	4
	.sectionentsize	8
	.align		4
        /*0000*/ 	.word	0x00000000
	.align		4
        /*0004*/ 	.word	0xffffffff
	.align		4
        /*0008*/ 	.word	0x00000000
	.align		4
        /*000c*/ 	.word	0xfffffffe
	.align		4
        /*0010*/ 	.word	0x00000000
	.align		4
        /*0014*/ 	.word	0xfffffffd
	.align		4
        /*0018*/ 	.word	0x00000000
	.align		4
        /*001c*/ 	.word	0xfffffffc


//--------------------- .nv.constant4             --------------------------
	.section	.nv.constant4,"a",@progbits
	.align	8
	.align		8
.nv.constant4:
        /*0000*/ 	.dword	_$_str


//--------------------- .text.attn_fwd            --------------------------
	.section	.text.attn_fwd,"ax",@progbits
	.align	128
        .global         attn_fwd
        .type           attn_fwd,@function
        .size           attn_fwd,(.L_x_29 - attn_fwd)
        .other          attn_fwd,@"STO_CUDA_ENTRY STV_DEFAULT"
attn_fwd:
.text.attn_fwd:
[----:B------:R-:W0:Y:S01]  /*0000*/  LDC R1, c[0x0][0x37c] ;  /* 0x0000df00ff017b82 */ /* 0x000e220000000800 */
[----:B------:R-:W1:Y:S01]  /*0010*/  S2R R0, SR_TID.X ;  /* 0x0000000000007919 */ /* 0x000e620000002100 */
[----:B------:R-:W-:Y:S01]  /*0020*/  LOP3.LUT R2, R2, 0xffff7fff, RZ, 0xc0, !PT ;  /* 0xffff7fff02027812 */ /* 0x000fe200078ec0ff */
[----:B0-----:R-:W-:Y:S01]  /*0030*/  VIADD R1, R1, 0xffffd238 ;  /* 0xffffd23801017836 */ /* 0x001fe20000000000 */
[----:B-1----:R-:W-:-:S13]  /*0040*/  ISETP.GE.U32.AND P0, PT, R0, 0x20, PT ;  /* 0x000000200000780c */ /* 0x002fda0003f06070 */
[----:B------:R-:W-:Y:S01]  /*0050*/  @P0 LOP3.LUT R2, R2, 0x8000, RZ, 0xfc, !PT ;  /* 0x0000800002020812 */ /* 0x000fe200078efcff */
[----:B------:R-:W-:Y:S06]  /*0060*/  @P0 BRA `(.L_x_0) ;  /* 0x0000000000b80947 */ /* 0x000fec0003800000 */
[----:B------:R-:W0:Y:S01]  /*0070*/  S2R R7, SR_CgaCtaId ;  /* 0x0000000000077919 */ /* 0x000e220000008800 */
[----:B------:R-:W-:Y:S01]  /*0080*/  NOP ;  /* 0x0000000000007918 */ /* 0x000fe20000000000 */
[----:B------:R-:W-:-:S04]  /*0090*/  MOV R0, 0x40 ;  /* 0x0000004000007802 */ /* 0x000fc80000000f00 */
[----:B0-----:R-:W-:Y:S02]  /*00a0*/  LEA R3, R7, R0, 0x18 ;  /* 0x0000000007037211 */ /* 0x001fe400078ec0ff */
[----:B------:R-:W-:-:S04]  /*00b0*/  MOV R0, 0x400 ;  /* 0x0000040000007802 */ /* 0x000fc80000000f00 */
[----:B------:R-:W0:Y:S01]  /*00c0*/  LDS.U8 R3, [R3] ;  /* 0x0000000003037984 */ /* 0x000e220000000000 */
[----:B------:R-:W-:Y:S02]  /*00d0*/  LEA R0, R7, R0, 0x18 ;  /* 0x0000000007007211 */ /* 0x000fe400078ec0ff */
[----:B0-----:R-:W-:-:S13]  /*00e0*/  ISETP.NE.AND P0, PT, R3, RZ, PT ;  /* 0x000000ff0300720c */ /* 0x001fda0003f05270 */
[----:B------:R-:W-:Y:S05]  /*00f0*/  @P0 BRA `(.L_x_1) ;  /* 0x00000000007c0947 */ /* 0x000fea0003800000 */
[----:B------:R-:W-:-:S13]  /*0100*/  ELECT P0, URZ, PT ;  /* 0x0000000000ff782f */ /* 0x000fda0003800000 */
[----:B------:R-:W-:Y:S05]  /*0110*/  @!P0 BRA `(.L_x_2) ;  /* 0x0000000000848947 */ /* 0x000fea0003800000 */
[----:B------:R-:W-:Y:S01]  /*0120*/  UMOV UR4, 0x10 ;  /* 0x0000001000047882 */ /* 0x000fe20000000000 */
[----:B------:R-:W-:Y:S01]  /*0130*/  IMAD.MOV.U32 R8, RZ, RZ, 0x1 ;  /* 0x00000001ff087424 */ /* 0x000fe200078e00ff */
[----:B------:R-:W-:-:S03]  /*0140*/  MOV R4, 0xffff ;  /* 0x0000ffff00047802 */ /* 0x000fc60000000f00 */
[----:B------:R-:W-:Y:S04]  /*0150*/  DEPBAR.LE SB0, 0x36 ;  /* 0x00008d800000791a */ /* 0x000fe80000000000 */
[----:B------:R-:W0:Y:S02]  /*0160*/  UTCATOMSWS.FIND_AND_SET.ALIGN UP0, UR4, UR4 ;  /* 0x00000004000475e3 */ /* 0x000e240008000800 */
[----:B0-----:R-:W-:-:S04]  /*0170*/  PLOP3.LUT P0, PT, PT, PT, UP0, 0x80, 0x8 ;  /* 0x000000000008781c */ /* 0x001fc80003f0f008 */
[----:B------:R-:W-:-:S04]  /*0180*/  SEL R3, RZ, 0xffffffff, !P0 ;  /* 0xffffffffff037807 */ /* 0x000fc80004000000 */
[----:B------:R-:W-:Y:S01]  /*0190*/  ISETP.NE.AND P0, PT, R3, RZ, PT ;  /* 0x000000ff0300720c */ /* 0x000fe20003f05270 */
[----:B------:R-:W-:-:S12]  /*01a0*/  IMAD.U32 R3, RZ, RZ, UR4 ;  /* 0x00000004ff037e24 */ /* 0x000fd8000f8e00ff */
[----:B------:R-:W-:Y:S05]  /*01b0*/  @P0 BRA `(.L_x_3) ;  /* 0x0000000000240947 */ /* 0x000fea0003800000 */
.L_x_4:
[----:B------:R-:W-:Y:S05]  /*01c0*/  NANOSLEEP 0x64 ;  /* 0x000000640000795d */ /* 0x000fea0003800000 */
[----:B------:R-:W-:-:S05]  /*01d0*/  UMOV UR4, 0x10 ;  /* 0x0000001000047882 */ /* 0x000fca0000000000 */
[----:B------:R-:W-:Y:S04]  /*01e0*/  DEPBAR.LE SB0, 0x36 ;  /* 0x00008d800000791a */ /* 0x000fe80000000000 */
[----:B------:R-:W0:Y:S02]  /*01f0*/  UTCATOMSWS.FIND_AND_SET.ALIGN UP0, UR4, UR4 ;  /* 0x00000004000475e3 */ /* 0x000e240008000800 */
[----:B0-----:R-:W-:-:S04]  /*0200*/  PLOP3.LUT P0, PT, PT, PT, UP0, 0x80, 0x8 ;  /* 0x000000000008781c */ /* 0x001fc80003f0f008 */
[----:B------:R-:W-:-:S04]  /*0210*/  SEL R3, RZ, 0xffffffff, !P0 ;  /* 0xffffffffff037807 */ /* 0x000fc80004000000 */
[----:B------:R-:W-:Y:S01]  /*0220*/  ISETP.NE.AND P0, PT, R3, RZ, PT ;  /* 0x000000ff0300720c */ /* 0x000fe20003f05270 */
[----:B------:R-:W-:-:S12]  /*0230*/  IMAD.U32 R3, RZ, RZ, UR4 ;  /* 0x00000004ff037e24 */ /* 0x000fd8000f8e00ff */
[----:B------:R-:W-:Y:S05]  /*0240*/  @!P0 BRA `(.L_x_4) ;  /* 0xfffffffc00dc8947 */ /* 0x000fea000383ffff */
.L_x_3:
[C---:B------:R-:W-:Y:S02]  /*0250*/  IADD3 R5, PT, PT, R3.reuse, 0x10, RZ ;  /* 0x0000001003057810 */ /* 0x040fe40007ffe0ff */
[----:B------:R-:W-:Y:S01]  /*0260*/  SHF.L.U32 R4, R4, R3, RZ ;  /* 0x0000000304047219 */ /* 0x000fe200000006ff */
[----:B------:R-:W-:Y:S01]  /*0270*/  IMAD.SHL.U32 R3, R3, 0x20, RZ ;  /* 0x0000002003037824 */ /* 0x000fe200078e00ff */
[----:B------:R-:W-:Y:S02]  /*0280*/  MOV R6, 0x50 ;  /* 0x0000005000067802 */ /* 0x000fe40000000f00 */
[----:B------:R-:W-:Y:S02]  /*0290*/  SHF.L.U32 R5, R8, R5, RZ ;  /* 0x0000000508057219 */ /* 0x000fe400000006ff */
[----:B------:R-:W-:Y:S02]  /*02a0*/  LEA R7, R7, R6, 0x18 ;  /* 0x0000000607077211 */ /* 0x000fe400078ec0ff */
[----:B------:R-:W-:-:S05]  /*02b0*/  LOP3.LUT R4, R5, R4, RZ, 0xfc, !PT ;  /* 0x0000000405047212 */ /* 0x000fca00078efcff */
[----:B------:R0:W-:Y:S04]  /*02c0*/  ATOMS.OR RZ, [R7], R4 ;  /* 0x0000000407ff738c */ /* 0x0001e80003000000 */
[----:B------:R0:W-:Y:S01]  /*02d0*/  STS [R0], R3 ;  /* 0x0000000300007388 */ /* 0x0001e20000000800 */
[----:B------:R-:W-:Y:S05]  /*02e0*/  BRA `(.L_x_2) ;  /* 0x0000000000107947 */ /* 0x000fea0003800000 */
.L_x_1:
[----:B------:R-:W-:Y:S01]  /*02f0*/  IMAD.MOV.U32 R3, RZ, RZ, -0x1 ;  /* 0xffffffffff037424 */ /* 0x000fe200078e00ff */
[----:B------:R-:W-:-:S04]  /*0300*/  MOV R4, 0x330 ;  /* 0x0000033000047802 */ /* 0x000fc80000000f00 */
[----:B------:R0:W-:Y:S03]  /*0310*/  STS [R0], R3 ;  /* 0x0000000300007388 */ /* 0x0001e60000000800 */
[----:B0-----:R-:W-:Y:S05]  /*0320*/  CALL.REL.NOINC `($__internal_1_$__cuda_sm10x_tcgen05_guardrail_trap_phase_invalid_during_alloc) ;  /* 0x0000051c006c7944 */ /* 0x001fea0003c00000 */
.L_x_2:
[----:B------:R-:W-:Y:S05]  /*0330*/  WARPSYNC.ALL ;  /* 0x0000000000007948 */ /* 0x000fea0003800000 */
[----:B------:R-:W-:Y:S01]  /*0340*/  NOP ;  /* 0x0000000000007918 */ /* 0x000fe20000000000 */
.L_x_0:
[----:B------:R-:W1:Y:S01]  /*0350*/  S2R R14, SR_TID.X ;  /* 0x00000000000e7919 */ /* 0x000e620000002100 */
[----:B------:R-:W2:Y:S01]  /*0360*/  LDC R6, c[0x0][0x3b8] ;  /* 0x0000ee00ff067b82 */ /* 0x000ea20000000800 */
[----:B------:R-:W3:Y:S01]  /*0370*/  LDCU.64 UR10, c[0x0][0x358] ;  /* 0x00006b00ff0a77ac */ /* 0x000ee20008000a00 */
[----:B0-----:R-:W0:Y:S01]  /*0380*/  S2R R0, SR_CTAID.X ;  /* 0x0000000000007919 */ /* 0x001e220000002500 */
[----:B------:R-:W4:Y:S05]  /*0390*/  S2R R12, SR_CTAID.Y ;  /* 0x00000000000c7919 */ /* 0x000f2a0000002600 */
[----:B------:R-:W4:Y:S08]  /*03a0*/  LDC.64 R8, c[0x0][0x3b0] ;  /* 0x0000ec00ff087b82 */ /* 0x000f300000000a00 */
[----:B------:R-:W5:Y:S08]  /*03b0*/  LDC.64 R10, c[0x0][0x380] ;  /* 0x0000e000ff0a7b82 */ /* 0x000f700000000a00 */
[----:B------:R-:W2:Y:S01]  /*03c0*/  S2UR UR4, SR_CgaCtaId ;  /* 0x00000000000479c3 */ /* 0x000ea20000008800 */
[----:B-1----:R-:W-:-:S07]  /*03d0*/  SHF.R.U32.HI R3, RZ, 0x6, R14 ;  /* 0x00000006ff037819 */ /* 0x002fce000001160e */
[----:B------:R-:W-:Y:S01]  /*03e0*/  BAR.SYNC.DEFER_BLOCKING 0x0 ;  /* 0x0000000000007b1d */ /* 0x000fe20000010000 */
[----:B------:R-:W-:Y:S02]  /*03f0*/  ISETP.GE.U32.AND P2, PT, R14, 0x20, PT ;  /* 0x000000200e00780c */ /* 0x000fe40003f46070 */
[----:B------:R-:W-:Y:S01]  /*0400*/  SGXT.U32 R3, R3, 0x1 ;  /* 0x000000010303781a */ /* 0x000fe20000000000 */
[----:B0-----:R-:W-:Y:S02]  /*0410*/  IMAD.SHL.U32 R4, R0, 0x40, RZ ;  /* 0x0000004000047824 */ /* 0x001fe400078e00ff */
[----:B----4-:R-:W-:Y:S02]  /*0420*/  IMAD R0, R12, R8, RZ ;  /* 0x000000080c007224 */ /* 0x010fe400078e02ff */
[----:B--2---:R-:W-:Y:S01]  /*0430*/  IMAD R5, R3, R6, RZ ;  /* 0x0000000603057224 */ /* 0x004fe200078e02ff */
[----:B------:R-:W-:Y:S01]  /*0440*/  LOP3.LUT R3, R4, 0x3f, R14, 0xf8, !PT ;  /* 0x0000003f04037812 */ /* 0x000fe200078ef80e */
[----:B------:R-:W0:Y:S01]  /*0450*/  S2R R8, SR_CgaCtaId ;  /* 0x0000000000087919 */ /* 0x000e220000008800 */
[----:B------:R-:W-:-:S02]  /*0460*/  MOV R4, 0x400 ;  /* 0x0000040000047802 */ /* 0x000fc40000000f00 */
[----:B------:R-:W-:Y:S01]  /*0470*/  LEA R7, R6, R5, 0x1 ;  /* 0x0000000506077211 */ /* 0x000fe200078e08ff */
[----:B------:R-:W-:Y:S01]  /*0480*/  IMAD R3, R3, R9, RZ ;  /* 0x0000000903037224 */ /* 0x000fe200078e02ff */
[----:B------:R-:W-:Y:S02]  /*0490*/  R2UR UR9, R4 ;  /* 0x00000000040972ca */ /* 0x000fe400000e0000 */
[----:B------:R-:W-:Y:S01]  /*04a0*/  SHF.L.U32 R9, R0, 0x1, RZ ;  /* 0x0000000100097819 */ /* 0x000fe200000006ff */
[C---:B------:R-:W-:Y:S02]  /*04b0*/  IMAD R15, R6.reuse, 0x2, R7 ;  /* 0x00000002060f7824 */ /* 0x040fe400078e0207 */
[C---:B------:R-:W-:Y:S02]  /*04c0*/  IMAD.SHL.U32 R4, R3.reuse, 0x2, RZ ;  /* 0x0000000203047824 */ /* 0x040fe400078e00ff */
[----:B------:R-:W-:Y:S02]  /*04d0*/  IMAD R51, R6, 0x2, R15 ;  /* 0x0000000206337824 */ /* 0x000fe400078e020f */
[----:B------:R-:W-:Y:S01]  /*04e0*/  IMAD.HI R3, R3, 0x2, RZ ;  /* 0x0000000203037827 */ /* 0x000fe200078e02ff */
[----:B-----5:R-:W-:-:S02]  /*04f0*/  IADD3 R9, P0, P1, R4, R10, R9 ;  /* 0x0000000a04097210 */ /* 0x020fc4000791e009 */
[----:B------:R-:W-:Y:S01]  /*0500*/  LEA R17, R6, R51, 0x1 ;  /* 0x0000003306117211 */ /* 0x000fe200078e08ff */
[----:B------:R-:W-:Y:S01]  /*0510*/  IMAD.HI R4, R0, 0x2, RZ ;  /* 0x0000000200047827 */ /* 0x000fe200078e02ff */
[----:B------:R-:W-:-:S03]  /*0520*/  ULEA UR9, UR4, UR9, 0x18 ;  /* 0x0000000904097291 */ /* 0x000fc6000f8ec0ff */
[C---:B------:R-:W-:Y:S01]  /*0530*/  IMAD R19, R6.reuse, 0x2, R17 ;  /* 0x0000000206137824 */ /* 0x040fe200078e0211 */
[----:B------:R-:W-:Y:S02]  /*0540*/  IADD3.X R4, PT, PT, R3, R11, R4, P0, P1 ;  /* 0x0000000b03047210 */ /* 0x000fe400007e2404 */
[-C--:B------:R-:W-:Y:S01]  /*0550*/  LEA R10, P0, R5, R9.reuse, 0x1 ;  /* 0x00000009050a7211 */ /* 0x080fe200078008ff */
[C---:B------:R-:W-:Y:S01]  /*0560*/  IMAD R21, R6.reuse, 0x2, R19 ;  /* 0x0000000206157824 */ /* 0x040fe200078e0213 */
[----:B------:R-:W-:Y:S01]  /*0570*/  LEA R12, P1, R7, R9, 0x1 ;  /* 0x00000009070c7211 */ /* 0x000fe200078208ff */
[----:B------:R-:W1:Y:S01]  /*0580*/  LDS R0, [UR9] ;  /* 0x00000009ff007984 */ /* 0x000e620008000800 */
[----:B------:R-:W-:Y:S02]  /*0590*/  LEA.HI.X.SX32 R11, R5, R4, 0x1, P0 ;  /* 0x00000004050b7211 */ /* 0x000fe400000f0eff */
[----:B------:R-:W-:-:S05]  /*05a0*/  LEA R144, R6, R21, 0x1 ;  /* 0x0000001506907211 */ /* 0x000fca00078e08ff */
[----:B------:R-:W-:-:S04]  /*05b0*/  IMAD R23, R6, 0x2, R144 ;  /* 0x0000000206177824 */ /* 0x000fc800078e0290 */
[----:B------:R-:W-:-:S05]  /*05c0*/  IMAD R25, R6, 0x2, R23 ;  /* 0x0000000206197824 */ /* 0x000fca00078e0217 */
[----:B------:R-:W-:-:S05]  /*05d0*/  LEA R27, R6, R25, 0x1 ;  /* 0x00000019061b7211 */ /* 0x000fca00078e08ff */
[----:B------:R-:W-:-:S04]  /*05e0*/  IMAD R141, R6, 0x2, R27 ;  /* 0x00000002068d7824 */ /* 0x000fc800078e021b */
[----:B------:R-:W-:-:S05]  /*05f0*/  IMAD R29, R6, 0x2, R141 ;  /* 0x00000002061d7824 */ /* 0x000fca00078e028d */
[----:B------:R-:W-:-:S05]  /*0600*/  LEA R31, R6, R29, 0x1 ;  /* 0x0000001d061f7211 */ /* 0x000fca00078e08ff */
[----:B------:R-:W-:-:S04]  /*0610*/  IMAD R33, R6, 0x2, R31 ;  /* 0x0000000206217824 */ /* 0x000fc800078e021f */
[----:B------:R-:W-:-:S05]  /*0620*/  IMAD R140, R6, 0x2, R33 ;  /* 0x00000002068c7824 */ /* 0x000fca00078e0221 */
[----:B------:R-:W-:-:S05]  /*0630*/  LEA R35, R6, R140, 0x1 ;  /* 0x0000008c06237211 */ /* 0x000fca00078e08ff */
[----:B------:R-:W-:-:S05]  /*0640*/  IMAD R37, R6, 0x2, R35 ;  /* 0x0000000206257824 */ /* 0x000fca00078e0223 */
[----:B------:R-:W-:-:S05]  /*0650*/  LEA R39, R6, R37, 0x1 ;  /* 0x0000002506277211 */ /* 0x000fca00078e08ff */
[----:B------:R-:W-:-:S04]  /*0660*/  IMAD R135, R6, 0x2, R39 ;  /* 0x0000000206877824 */ /* 0x000fc800078e0227 */
[----:B------:R-:W-:-:S04]  /*0670*/  IMAD R41, R6, 0x2, R135 ;  /* 0x0000000206297824 */ /* 0x000fc800078e0287 */
[----:B------:R-:W-:-:S05]  /*0680*/  IMAD R43, R6, 0x2, R41 ;  /* 0x00000002062b7824 */ /* 0x000fca00078e0229 */
[----:B------:R-:W-:-:S05]  /*0690*/  LEA R45, R6, R43, 0x1 ;  /* 0x0000002b062d7211 */ /* 0x000fca00078e08ff */
[----:B------:R-:W-:-:S04]  /*06a0*/  IMAD R136, R6, 0x2, R45 ;  /* 0x0000000206887824 */ /* 0x000fc800078e022d */
[----:B------:R-:W-:-:S05]  /*06b0*/  IMAD R3, R6, 0x2, R136 ;  /* 0x0000000206037824 */ /* 0x000fca00078e0288 */
[----:B------:R-:W-:-:S05]  /*06c0*/  LEA R49, R6, R3, 0x1 ;  /* 0x0000000306317211 */ /* 0x000fca00078e08ff */
[----:B------:R-:W-:Y:S01]  /*06d0*/  IMAD R53, R6, 0x2, R49 ;  /* 0x0000000206357824 */ /* 0x000fe200078e0231 */
[----:B------:R-:W-:Y:S06]  /*06e0*/  BAR.SYNC.DEFER_BLOCKING 0x0 ;  /* 0x0000000000007b1d */ /* 0x000fec0000010000 */
[----:B01-3--:R-:W-:Y:S05]  /*06f0*/  @P2 BRA `(.L_x_5) ;  /* 0x0000000000182947 */ /* 0x00bfea0003800000 */
[----:B------:R-:W-:Y:S01]  /*0700*/  ELECT P0, URZ, PT ;  /* 0x0000000000ff782f */ /* 0x000fe20003800000 */
[----:B------:R-:W-:Y:S01]  /*0710*/  IMAD.MOV.U32 R5, RZ, RZ, 0x1 ;  /* 0x00000001ff057424 */ /* 0x000fe200078e00ff */
[----:B------:R-:W-:Y:S11]  /*0720*/  UVIRTCOUNT.DEALLOC.SMPOOL 0x80 ;  /* 0x000000800000784c */ /* 0x000ff60000000000 */
[----:B------:R-:W-:-:S04]  /*0730*/  @P0 MOV R47, 0x40 ;  /* 0x00000040002f0802 */ /* 0x000fc80000000f00 */
[----:B------:R-:W-:-:S05]  /*0740*/  @P0 LEA R8, R8, R47, 0x18 ;  /* 0x0000002f08080211 */ /* 0x000fca00078ec0ff */
[----:B------:R0:W-:Y:S02]  /*0750*/  @P0 STS.U8 [R8], R5 ;  /* 0x0000000508000388 */ /* 0x0001e40000000000 */
.L_x_5:
[-C--:B------:R-:W-:Y:S01]  /*0760*/  LEA.HI.X.SX32 R13, R7, R4.reuse, 0x1, P1 ;  /* 0x00000004070d7211 */ /* 0x080fe200008f0eff */
[----:B------:R-:W-:Y:S01]  /*0770*/  STL [R1+0x2dac], R51 ;  /* 0x002dac3301007387 */ /* 0x000fe20000100800 */
[C---:B------:R-:W-:Y:S01]  /*0780*/  LEA R14, P0, R15.reuse, R9, 0x1 ;  /* 0x000000090f0e7211 */ /* 0x040fe200078008ff */
[----:B------:R-:W1:Y:S01]  /*0790*/  LDC R98, c[0x0][0x3b8] ;  /* 0x0000ee00ff627b82 */ /* 0x000e620000000800 */
[----:B------:R-:W-:Y:S01]  /*07a0*/  LEA R134, R6, R53, 0x1 ;  /* 0x0000003506867211 */ /* 0x000fe200078e08ff */
[----:B------:R-:W2:Y:S01]  /*07b0*/  LDG.E.U16 R7, desc[UR10][R12.64] ;  /* 0x0000000a0c077981 */ /* 0x000ea2000c1e1500 */
[----:B------:R-:W-:-:S03]  /*07c0*/  LEA.HI.X.SX32 R15, R15, R4, 0x1, P0 ;  /* 0x000000040f0f7211 */ /* 0x000fc600000f0eff */
[----:B------:R3:W-:Y:S01]  /*07d0*/  STL [R1+0x2da8], R0 ;  /* 0x002da80001007387 */ /* 0x0007e20000100800 */
[C---:B------:R-:W-:Y:S01]  /*07e0*/  IMAD R55, R6.reuse, 0x2, R134 ;  /* 0x0000000206377824 */ /* 0x040fe200078e0286 */
[C---:B------:R-:W-:Y:S01]  /*07f0*/  LEA R16, P0, R17.reuse, R9, 0x1 ;  /* 0x0000000911107211 */ /* 0x040fe200078008ff */
[----:B------:R-:W4:Y:S01]  /*0800*/  LDC R122, c[0x0][0x3b8] ;  /* 0x0000ee00ff7a7b82 */ /* 0x000f220000000800 */
[----:B------:R0:W4:Y:S04]  /*0810*/  LDG.E.U16 R118, desc[UR10][R10.64] ;  /* 0x0000000a0a767981 */ /* 0x000128000c1e1500 */
[----:B---3--:R3:W4:Y:S01]  /*0820*/  LDG.E.U16 R0, desc[UR10][R14.64] ;  /* 0x0000000a0e007981 */ /* 0x008722000c1e1500 */
[C---:B------:R-:W-:Y:S01]  /*0830*/  IMAD R57, R6.reuse, 0x2, R55 ;  /* 0x0000000206397824 */ /* 0x040fe200078e0237 */
[----:B------:R-:W-:Y:S01]  /*0840*/  LEA.HI.X.SX32 R17, R17, R4, 0x1, P0 ;  /* 0x0000000411117211 */ /* 0x000fe200000f0eff */
[----:B------:R-:W1:Y:S01]  /*0850*/  LDC R142, c[0x0][0x3b8] ;  /* 0x0000ee00ff8e7b82 */ /* 0x000e620000000800 */
[----:B------:R-:W-:Y:S02]  /*0860*/  STL [R1+0x2158], R2 ;  /* 0x0021580201007387 */ /* 0x000fe40000100800 */
[----:B------:R-:W-:-:S02]  /*0870*/  LEA R59, R6, R57, 0x1 ;  /* 0x00000039063b7211 */ /* 0x000fc400078e08ff */
[CC--:B------:R-:W-:Y:S01]  /*0880*/  LEA R18, P0, R19.reuse, R9.reuse, 0x1 ;  /* 0x0000000913127211 */ /* 0x0c0fe200078008ff */
[----:B------:R3:W4:Y:S02]  /*0890*/  LDG.E.U16 R120, desc[UR10][R16.64] ;  /* 0x0000000a10787981 */ /* 0x000724000c1e1500 */
[C---:B------:R-:W-:Y:S01]  /*08a0*/  IMAD R119, R6.reuse, 0x2, R59 ;  /* 0x0000000206777824 */ /* 0x040fe200078e023b */
[-C--:B------:R-:W-:Y:S01]  /*08b0*/  LEA.HI.X.SX32 R19, R19, R4.reuse, 0x1, P0 ;  /* 0x0000000413137211 */ /* 0x080fe200000f0eff */
[----:B------:R-:W-:Y:S01]  /*08c0*/  STL [R1+0x29a4], R2 ;  /* 0x0029a40201007387 */ /* 0x000fe20000100800 */
[-C--:B0-----:R-:W-:Y:S01]  /*08d0*/  LEA R10, P0, R21, R9.reuse, 0x1 ;  /* 0x00000009150a7211 */ /* 0x081fe200078008ff */
[C---:B------:R-:W-:Y:S01]  /*08e0*/  IMAD R61, R6.reuse, 0x2, R119 ;  /* 0x00000002063d7824 */ /* 0x040fe200078e0277 */
[----:B---3--:R-:W-:Y:S01]  /*08f0*/  LEA R14, P1, R25, R9, 0x1 ;  /* 0x00000009190e7211 */ /* 0x008fe200078208ff */
[----:B------:R0:W3:Y:S01]  /*0900*/  LDG.E.U16 R24, desc[UR10][R18.64] ;  /* 0x0000000a12187981 */ /* 0x0000e2000c1e1500 */
[-C--:B------:R-:W-:Y:S01]  /*0910*/  LEA.HI.X.SX32 R11, R21, R4.reuse, 0x1, P0 ;  /* 0x00000004150b7211 */ /* 0x080fe200000f0eff */
[----:B------:R-:W1:Y:S01]  /*0920*/  LDC R147, c[0x0][0x3b8] ;  /* 0x0000ee00ff937b82 */ /* 0x000e620000000800 */
[C---:B------:R-:W-:Y:S01]  /*0930*/  LEA R21, R6.reuse, R61, 0x1 ;  /* 0x0000003d06157211 */ /* 0x040fe200078e08ff */
[----:B------:R-:W-:Y:S04]  /*0940*/  STL [R1+0x29b0], R2 ;  /* 0x0029b00201007387 */ /* 0x000fe80000100800 */
[C---:B------:R-:W-:Y:S01]  /*0950*/  IMAD R63, R6.reuse, 0x2, R21 ;  /* 0x00000002063f7824 */ /* 0x040fe200078e0215 */
[CC--:B------:R-:W-:Y:S01]  /*0960*/  LEA R12, P0, R23.reuse, R9.reuse, 0x1 ;  /* 0x00000009170c7211 */ /* 0x0c0fe200078008ff */
[----:B------:R0:W-:Y:S01]  /*0970*/  STL [R1+0x29bc], R2 ;  /* 0x0029bc0201007387 */ /* 0x0001e20000100800 */
[----:B------:R-:W1:Y:S01]  /*0980*/  LDC R124, c[0x0][0x3b8] ;  /* 0x0000ee00ff7c7b82 */ /* 0x000e620000000800 */
[----:B------:R-:W-:Y:S01]  /*0990*/  IMAD R121, R6, 0x2, R63 ;  /* 0x0000000206797824 */ /* 0x000fe200078e023f */
[----:B------:R-:W-:Y:S01]  /*09a0*/  LEA.HI.X.SX32 R13, R23, R4, 0x1, P0 ;  /* 0x00000004170d7211 */ /* 0x000fe200000f0eff */
[----:B------:R-:W3:Y:S01]  /*09b0*/  LDG.E.U16 R8, desc[UR10][R10.64] ;  /* 0x0000000a0a087981 */ /* 0x000ee2000c1e1500 */
[----:B------:R-:W-:-:S02]  /*09c0*/  LEA R16, P0, R27, R9, 0x1 ;  /* 0x000000091b107211 */ /* 0x000fc400078008ff */
[C---:B------:R-:W-:Y:S01]  /*09d0*/  LEA R23, R6.reuse, R121, 0x1 ;  /* 0x0000007906177211 */ /* 0x040fe200078e08ff */
[----:B------:R0:W3:Y:S01]  /*09e0*/  LDG.E.U16 R22, desc[UR10][R12.64] ;  /* 0x0000000a0c167981 */ /* 0x0000e2000c1e1500 */
[-C--:B------:R-:W-:Y:S01]  /*09f0*/  LEA.HI.X.SX32 R15, R25, R4.reuse, 0x1, P1 ;  /* 0x00000004190f7211 */ /* 0x080fe200008f0eff */
[----:B------:R-:W1:Y:S01]  /*0a00*/  LDC R126, c[0x0][0x3b8] ;  /* 0x0000ee00ff7e7b82 */ /* 0x000e620000000800 */
[-C--:B------:R-:W-:Y:S01]  /*0a10*/  LEA.HI.X.SX32 R17, R27, R4.reuse, 0x1, P0 ;  /* 0x000000041b117211 */ /* 0x080fe200000f0eff */
[C---:B------:R-:W-:Y:S01]  /*0a20*/  IMAD R25, R6.reuse, 0x2, R23 ;  /* 0x0000000206197824 */ /* 0x040fe200078e0217 */
[CC--:B0-----:R-:W-:Y:S01]  /*0a30*/  LEA R18, P0, R29.reuse, R9.reuse, 0x1 ;  /* 0x000000091d127211 */ /* 0x0c1fe200078008ff */
[----:B------:R-:W3:Y:S02]  /*0a40*/  LDG.E.U16 R5, desc[UR10][R14.64] ;  /* 0x0000000a0e057981 */ /* 0x000ee4000c1e1500 */
[C---:B------:R-:W-:Y:S01]  /*0a50*/  IMAD R27, R6.reuse, 0x2, R25 ;  /* 0x00000002061b7824 */ /* 0x040fe200078e0219 */
[-C--:B------:R-:W-:Y:S01]  /*0a60*/  LEA.HI.X.SX32 R19, R29, R4.reuse, 0x1, P0 ;  /* 0x000000041d137211 */ /* 0x080fe200000f0eff */
[----:B------:R0:W3:Y:S01]  /*0a70*/  LDG.E.U16 R2, desc[UR10][R16.64] ;  /* 0x0000000a10027981 */ /* 0x0000e2000c1e1500 */
[C---:B------:R-:W-:Y:S01]  /*0a80*/  LEA R12, P0, R33.reuse, R9, 0x1 ;  /* 0x00000009210c7211 */ /* 0x040fe200078008ff */
[----:B------:R-:W0:Y:S08]  /*0a90*/  LDC R148, c[0x0][0x3b8] ;  /* 0x0000ee00ff947b82 */ /* 0x000e300000000800 */
[----:B------:R-:W0:Y:S01]  /*0aa0*/  LDC R160, c[0x0][0x3b8] ;  /* 0x0000ee00ffa07b82 */ /* 0x000e220000000800 */
[----:B------:R-:W-:Y:S01]  /*0ab0*/  LEA.HI.X.SX32 R13, R33, R4, 0x1, P0 ;  /* 0x00000004210d7211 */ /* 0x000fe200000f0eff */
[----:B------:R0:W3:Y:S06]  /*0ac0*/  LDG.E.U16 R20, desc[UR10][R18.64] ;  /* 0x0000000a12147981 */ /* 0x0000ec000c1e1500 */
[----:B------:R-:W0:Y:S08]  /*0ad0*/  LDC R149, c[0x0][0x3b8] ;  /* 0x0000ee00ff957b82 */ /* 0x000e300000000800 */
        /* <DEDUP_REMOVED lines=22> */
[----:B------:R-:W0:Y:S01]  /*0c40*/  LDC R202, c[0x0][0x3b8] ;  /* 0x0000ee00ffca7b82 */ /* 0x000e220000000800 */
[----:B--2---:R2:W-:Y:S02]  /*0c50*/  STL [R1+0x3c], R7 ;  /* 0x00003c0701007387 */ /* 0x0045e40000100800 */
[----:B--2---:R-:W-:-:S02]  /*0c60*/  LEA R7, R6, R27, 0x1 ;  /* 0x0000001b06077211 */ /* 0x004fc400078e08ff */
[----:B----4-:R-:W-:Y:S03]  /*0c70*/  STL [R1+0x38], R0 ;  /* 0x0000380001007387 */ /* 0x010fe60000100800 */
[----:B------:R-:W-:Y:S01]  /*0c80*/  IMAD R29, R6, 0x2, R7 ;  /* 0x00000002061d7824 */ /* 0x000fe200078e0207 */
[----:B------:R2:W-:Y:S04]  /*0c90*/  STL [R1+0x2db0], R7 ;  /* 0x002db00701007387 */ /* 0x0005e80000100800 */
[----:B--2---:R-:W2:Y:S01]  /*0ca0*/  LDG.E.U16 R7, desc[UR10][R12.64] ;  /* 0x0000000a0c077981 */ /* 0x004ea2000c1e1500 */
[----:B------:R-:W-:-:S04]  /*0cb0*/  LEA R10, P1, R31, R9, 0x1 ;  /* 0x000000091f0a7211 */ /* 0x000fc800078208ff */
[-C--:B------:R-:W-:Y:S01]  /*0cc0*/  LEA.HI.X.SX32 R11, R31, R4.reuse, 0x1, P1 ;  /* 0x000000041f0b7211 */ /* 0x080fe200008f0eff */
[C---:B------:R-:W-:Y:S01]  /*0cd0*/  IMAD R31, R6.reuse, 0x2, R29 ;  /* 0x00000002061f7824 */ /* 0x040fe200078e021d */
[-C--:B0-----:R-:W-:Y:S02]  /*0ce0*/  LEA R16, P1, R37, R9.reuse, 0x1 ;  /* 0x0000000925107211 */ /* 0x081fe400078208ff */
[----:B------:R-:W-:Y:S01]  /*0cf0*/  LEA R14, P0, R35, R9, 0x1 ;  /* 0x00000009230e7211 */ /* 0x000fe200078008ff */
[----:B---3--:R-:W-:Y:S01]  /*0d00*/  STL [R1+0x34], R24 ;  /* 0x0000341801007387 */ /* 0x008fe20000100800 */
[C---:B------:R-:W-:Y:S02]  /*0d10*/  LEA R33, R6.reuse, R31, 0x1 ;  /* 0x0000001f06217211 */ /* 0x040fe400078e08ff */
[-C--:B------:R-:W-:Y:S01]  /*0d20*/  LEA.HI.X.SX32 R17, R37, R4.reuse, 0x1, P1 ;  /* 0x0000000425117211 */ /* 0x080fe200008f0eff */
[----:B------:R0:W3:Y:S02]  /*0d30*/  LDG.E.U16 R0, desc[UR10][R10.64] ;  /* 0x0000000a0a007981 */ /* 0x0000e4000c1e1500 */
[----:B------:R-:W-:Y:S01]  /*0d40*/  IMAD R52, R6, 0x2, R33 ;  /* 0x0000000206347824 */ /* 0x000fe200078e0221 */
[----:B------:R-:W-:-:S03]  /*0d50*/  LEA.HI.X.SX32 R15, R35, R4, 0x1, P0 ;  /* 0x00000004230f7211 */ /* 0x000fc600000f0eff */
[----:B------:R-:W-:Y:S01]  /*0d60*/  IMAD R35, R6, 0x2, R52 ;  /* 0x0000000206237824 */ /* 0x000fe200078e0234 */
[----:B------:R-:W-:-:S04]  /*0d70*/  LEA R18, P0, R39, R9, 0x1 ;  /* 0x0000000927127211 */ /* 0x000fc800078008ff */
[----:B------:R-:W-:-:S05]  /*0d80*/  LEA.HI.X.SX32 R19, R39, R4, 0x1, P0 ;  /* 0x0000000427137211 */ /* 0x000fca00000f0eff */
[----:B------:R-:W4:Y:S04]  /*0d90*/  LDG.E.U16 R51, desc[UR10][R18.64] ;  /* 0x0000000a12337981 */ /* 0x000f28000c1e1500 */
[----:B--2---:R-:W-:Y:S04]  /*0da0*/  STL [R1+0x2db4], R7 ;  /* 0x002db40701007387 */ /* 0x004fe80000100800 */
[----:B------:R2:W-:Y:S04]  /*0db0*/  STL [R1+0x30], R8 ;  /* 0x0000300801007387 */ /* 0x0005e80000100800 */
[----:B------:R1:W-:Y:S01]  /*0dc0*/  STL [R1+0x2db8], R52 ;  /* 0x002db83401007387 */ /* 0x0003e20000100800 */
[----:B------:R-:W-:-:S02]  /*0dd0*/  LEA R37, R6, R35, 0x1 ;  /* 0x0000002306257211 */ /* 0x000fc400078e08ff */
[----:B0-----:R-:W-:Y:S01]  /*0de0*/  LEA R10, P0, R41, R9, 0x1 ;  /* 0x00000009290a7211 */ /* 0x001fe200078008ff */
[----:B--2---:R0:W2:Y:S04]  /*0df0*/  LDG.E.U16 R8, desc[UR10][R14.64] ;  /* 0x0000000a0e087981 */ /* 0x0040a8000c1e1500 */
[----:B-1----:R1:W2:Y:S01]  /*0e00*/  LDG.E.U16 R52, desc[UR10][R16.64] ;  /* 0x0000000a10347981 */ /* 0x0022a2000c1e1500 */
[----:B------:R-:W-:-:S03]  /*0e10*/  IMAD R39, R6, 0x2, R37 ;  /* 0x0000000206277824 */ /* 0x000fc600078e0225 */
[----:B------:R-:W-:Y:S01]  /*0e20*/  STL [R1+0x2c], R22 ;  /* 0x00002c1601007387 */ /* 0x000fe20000100800 */
[----:B------:R-:W-:Y:S02]  /*0e30*/  LEA.HI.X.SX32 R11, R41, R4, 0x1, P0 ;  /* 0x00000004290b7211 */ /* 0x000fe400000f0eff */
[----:B0-----:R-:W-:-:S04]  /*0e40*/  LEA R14, P0, R45, R9, 0x1 ;  /* 0x000000092d0e7211 */ /* 0x001fc800078008ff */
[----:B------:R-:W-:Y:S02]  /*0e50*/  LEA.HI.X.SX32 R15, R45, R4, 0x1, P0 ;  /* 0x000000042d0f7211 */ /* 0x000fe400000f0eff */
[----:B-1----:R-:W-:-:S04]  /*0e60*/  LEA R16, P0, R3, R9, 0x1 ;  /* 0x0000000903107211 */ /* 0x002fc800078008ff */
[----:B------:R-:W-:Y:S02]  /*0e70*/  LEA.HI.X.SX32 R17, R3, R4, 0x1, P0 ;  /* 0x0000000403117211 */ /* 0x000fe400000f0eff */
[----:B------:R-:W-:-:S03]  /*0e80*/  LEA R12, P1, R43, R9, 0x1 ;  /* 0x000000092b0c7211 */ /* 0x000fc600078208ff */
[----:B------:R-:W3:Y:S01]  /*0e90*/  LDG.E.U16 R252, desc[UR10][R16.64] ;  /* 0x0000000a10fc7981 */ /* 0x000ee2000c1e1500 */
[----:B------:R-:W-:Y:S02]  /*0ea0*/  LEA.HI.X.SX32 R13, R43, R4, 0x1, P1 ;  /* 0x000000042b0d7211 */ /* 0x000fe400008f0eff */
[----:B------:R-:W-:-:S03]  /*0eb0*/  LEA R18, P1, R49, R9, 0x1 ;  /* 0x0000000931127211 */ /* 0x000fc600078208ff */
[----:B------:R-:W3:Y:S01]  /*0ec0*/  LDG.E.U16 R7, desc[UR10][R12.64] ;  /* 0x0000000a0c077981 */ /* 0x000ee2000c1e1500 */
[----:B------:R-:W-:-:S05]  /*0ed0*/  LEA.HI.X.SX32 R19, R49, R4, 0x1, P1 ;  /* 0x0000000431137211 */ /* 0x000fca00008f0eff */
[----:B------:R-:W3:Y:S04]  /*0ee0*/  LDG.E.U16 R251, desc[UR10][R18.64] ;  /* 0x0000000a12fb7981 */ /* 0x000ee8000c1e1500 */
[----:B--2---:R-:W-:Y:S04]  /*0ef0*/  STL [R1+0x2dbc], R52 ;  /* 0x002dbc3401007387 */ /* 0x004fe80000100800 */
[----:B------:R0:W-:Y:S02]  /*0f00*/  STL [R1+0x28], R5 ;  /* 0x0000280501007387 */ /* 0x0001e40000100800 */
[----:B0-----:R-:W-:-:S05]  /*0f10*/  IMAD R5, R6, 0x2, R39 ;  /* 0x0000000206057824 */ /* 0x001fca00078e0227 */
[----:B------:R-:W-:-:S05]  /*0f20*/  LEA R41, R6, R5, 0x1 ;  /* 0x0000000506297211 */ /* 0x000fca00078e08ff */
[----:B------:R-:W-:-:S04]  /*0f30*/  IMAD R65, R6, 0x2, R41 ;  /* 0x0000000206417824 */ /* 0x000fc800078e0229 */
[C---:B------:R-:W-:Y:S01]  /*0f40*/  IMAD R67, R6.reuse, 0x2, R65 ;  /* 0x0000000206437824 */ /* 0x040fe200078e0241 */
[----:B------:R0:W-:Y:S04]  /*0f50*/  STL [R1+0x24], R2 ;  /* 0x0000240201007387 */ /* 0x0001e80000100800 */
[C---:B------:R-:W-:Y:S01]  /*0f60*/  LEA R47, R6.reuse, R67, 0x1 ;  /* 0x00000043062f7211 */ /* 0x040fe200078e08ff */
[----:B0-----:R0:W2:Y:S04]  /*0f70*/  LDG.E.U16 R2, desc[UR10][R10.64] ;  /* 0x0000000a0a027981 */ /* 0x0010a8000c1e1500 */
[----:B------:R-:W-:Y:S01]  /*0f80*/  IMAD R3, R6, 0x2, R47 ;  /* 0x0000000206037824 */ /* 0x000fe200078e022f */
[----:B0-----:R-:W-:-:S04]  /*0f90*/  LEA R10, P0, R53, R9, 0x1 ;  /* 0x00000009350a7211 */ /* 0x001fc800078008ff */
[----:B------:R-:W-:Y:S01]  /*0fa0*/  LEA.HI.X.SX32 R11, R53, R4, 0x1, P0 ;  /* 0x00000004350b7211 */ /* 0x000fe200000f0eff */
[C---:B------:R-:W-:Y:S01]  /*0fb0*/  IMAD R53, R6.reuse, 0x2, R3 ;  /* 0x0000000206357824 */ /* 0x040fe200078e0203 */
[----:B----4-:R0:W-:Y:S04]  /*0fc0*/  STL [R1+0x2dc0], R51 ;  /* 0x002dc03301007387 */ /* 0x0101e80000100800 */
[----:B------:R-:W-:Y:S01]  /*0fd0*/  LEA R69, R6, R53, 0x1 ;  /* 0x0000003506457211 */ /* 0x000fe200078e08ff */
[----:B------:R-:W-:Y:S01]  /*0fe0*/  STL [R1+0x20], R20 ;  /* 0x0000201401007387 */ /* 0x000fe20000100800 */
[----:B------:R-:W-:-:S03]  /*0ff0*/  LEA R12, P0, R55, R9, 0x1 ;  /* 0x00000009370c7211 */ /* 0x000fc600078008ff */
[----:B------:R-:W-:Y:S01]  /*1000*/  IMAD R48, R6, 0x2, R69 ;  /* 0x0000000206307824 */ /* 0x000fe200078e0245 */
[----:B0-----:R-:W4:Y:S01]  /*1010*/  LDL.LU R51, [R1+0x2c] ;  /* 0x00002c0001337983 */ /* 0x001f220000300800 */
[----:B------:R-:W-:-:S03]  /*1020*/  LEA.HI.X.SX32 R13, R55, R4, 0x1, P0 ;  /* 0x00000004370d7211 */ /* 0x000fc600000f0eff */
[----:B------:R-:W2:Y:S01]  /*1030*/  LDL.LU R52, [R1+0x20] ;  /* 0x0000200001347983 */ /* 0x000ea20000300800 */
[----:B------:R-:W-:-:S03]  /*1040*/  IMAD R55, R6, 0x2, R48 ;  /* 0x0000000206377824 */ /* 0x000fc600078e0230 */
[----:B---3--:R0:W-:Y:S01]  /*1050*/  STL [R1+0x1c], R0 ;  /* 0x00001c0001007387 */ /* 0x0081e20000100800 */
[----:B------:R-:W-:-:S03]  /*1060*/  LEA R16, P0, R59, R9, 0x1 ;  /* 0x000000093b107211 */ /* 0x000fc600078008ff */
[----:B------:R-:W3:Y:S04]  /*1070*/  LDG.E.U16 R250, desc[UR10][R10.64] ;  /* 0x0000000a0afa7981 */ /* 0x000ee8000c1e1500 */
[----:B------:R-:W2:Y:S04]  /*1080*/  LDG.E.U16 R249, desc[UR10][R12.64] ;  /* 0x0000000a0cf97981 */ /* 0x000ea8000c1e1500 */
[----:B0-----:R0:W2:Y:S01]  /*1090*/  LDG.E.U16 R0, desc[UR10][R14.64] ;  /* 0x0000000a0e007981 */ /* 0x0010a2000c1e1500 */
[----:B------:R-:W-:Y:S02]  /*10a0*/  LEA.HI.X.SX32 R17, R59, R4, 0x1, P0 ;  /* 0x000000043b117211 */ /* 0x000fe400000f0eff */
[----:B0-----:R-:W-:-:S03]  /*10b0*/  LEA R14, P1, R57, R9, 0x1 ;  /* 0x00000009390e7211 */ /* 0x001fc600078208ff */
[----:B------:R0:W2:Y:S01]  /*10c0*/  LDG.E.U16 R247, desc[UR10][R16.64] ;  /* 0x0000000a10f77981 */ /* 0x0000a2000c1e1500 */
[----:B------:R-:W-:Y:S02]  /*10d0*/  LEA.HI.X.SX32 R15, R57, R4, 0x1, P1 ;  /* 0x00000004390f7211 */ /* 0x000fe400008f0eff */
[C---:B------:R-:W-:Y:S02]  /*10e0*/  LEA R57, R6.reuse, R55, 0x1 ;  /* 0x0000003706397211 */ /* 0x040fe400078e08ff */
[----:B------:R-:W-:Y:S01]  /*10f0*/  LEA R10, P1, R21, R9, 0x1 ;  /* 0x00000009150a7211 */ /* 0x000fe200078208ff */
[----:B------:R1:W2:Y:S02]  /*1100*/  LDG.E.U16 R248, desc[UR10][R14.64] ;  /* 0x0000000a0ef87981 */ /* 0x0002a4000c1e1500 */
[----:B------:R-:W-:-:S04]  /*1110*/  IMAD R59, R6, 0x2, R57 ;  /* 0x00000002063b7824 */ /* 0x000fc800078e0239 */
[C---:B------:R-:W-:Y:S01]  /*1120*/  IMAD R49, R6.reuse, 0x2, R59 ;  /* 0x0000000206317824 */ /* 0x040fe200078e023b */
[----:B------:R-:W-:Y:S02]  /*1130*/  LEA R18, P0, R61, R9, 0x1 ;  /* 0x000000093d127211 */ /* 0x000fe400078008ff */
[-C--:B------:R-:W-:Y:S02]  /*1140*/  LEA.HI.X.SX32 R11, R21, R4.reuse, 0x1, P1 ;  /* 0x00000004150b7211 */ /* 0x080fe400008f0eff */
[C---:B------:R-:W-:Y:S02]  /*1150*/  LEA R21, R6.reuse, R49, 0x1 ;  /* 0x0000003106157211 */ /* 0x040fe400078e08ff */
[-C--:B------:R-:W-:Y:S01]  /*1160*/  LEA.HI.X.SX32 R19, R61, R4.reuse, 0x1, P0 ;  /* 0x000000043d137211 */ /* 0x080fe200000f0eff */
[----:B------:R-:W2:Y:S01]  /*1170*/  LDG.E.U16 R245, desc[UR10][R10.64] ;  /* 0x0000000a0af57981 */ /* 0x000ea2000c1e1500 */
[-C--:B------:R-:W-:Y:S01]  /*1180*/  LEA R12, P0, R63, R9.reuse, 0x1 ;  /* 0x000000093f0c7211 */ /* 0x080fe200078008ff */
[C---:B------:R-:W-:Y:S01]  /*1190*/  IMAD R61, R6.reuse, 0x2, R21 ;  /* 0x00000002063d7824 */ /* 0x040fe200078e0215 */
[-C--:B0-----:R-:W-:Y:S01]  /*11a0*/  LEA R16, P1, R25, R9.reuse, 0x1 ;  /* 0x0000000919107211 */ /* 0x081fe200078208ff */
[----:B------:R0:W2:Y:S01]  /*11b0*/  LDG.E.U16 R246, desc[UR10][R18.64] ;  /* 0x0000000a12f67981 */ /* 0x0000a2000c1e1500 */
[----:B------:R-:W-:Y:S01]  /*11c0*/  LEA.HI.X.SX32 R13, R63, R4, 0x1, P0 ;  /* 0x000000043f0d7211 */ /* 0x000fe200000f0eff */
[----:B------:R-:W-:Y:S01]  /*11d0*/  IMAD R63, R6, 0x2, R61 ;  /* 0x00000002063f7824 */ /* 0x000fe200078e023d */
[----:B-1----:R-:W-:-:S02]  /*11e0*/  LEA R14, P0, R23, R9, 0x1 ;  /* 0x00000009170e7211 */ /* 0x002fc400078008ff */
[-C--:B------:R-:W-:Y:S01]  /*11f0*/  LEA.HI.X.SX32 R17, R25, R4.reuse, 0x1, P1 ;  /* 0x0000000419117211 */ /* 0x080fe200008f0eff */
[----:B------:R1:W2:Y:S01]  /*1200*/  LDG.E.U16 R244, desc[UR10][R12.64] ;  /* 0x0000000a0cf47981 */ /* 0x0002a2000c1e1500 */
[C---:B------:R-:W-:Y:S02]  /*1210*/  LEA R50, R6.reuse, R63, 0x1 ;  /* 0x0000003f06327211 */ /* 0x040fe400078e08ff */
[-C--:B------:R-:W-:Y:S01]  /*1220*/  LEA.HI.X.SX32 R15, R23, R4.reuse, 0x1, P0 ;  /* 0x00000004170f7211 */ /* 0x080fe200000f0eff */
[----:B------:R-:W2:Y:S02]  /*1230*/  LDG.E.U16 R241, desc[UR10][R16.64] ;  /* 0x0000000a10f17981 */ /* 0x000ea4000c1e1500 */
[C---:B------:R-:W-:Y:S01]  /*1240*/  IMAD R23, R6.reuse, 0x2, R50 ;  /* 0x0000000206177824 */ /* 0x040fe200078e0232 */
[C---:B0-----:R-:W-:Y:S01]  /*1250*/  LEA R18, P0, R27.reuse, R9, 0x1 ;  /* 0x000000091b127211 */ /* 0x041fe200078008ff */
[----:B------:R0:W2:Y:S02]  /*1260*/  LDG.E.U16 R243, desc[UR10][R14.64] ;  /* 0x0000000a0ef37981 */ /* 0x0000a4000c1e1500 */
[----:B------:R-:W-:Y:S01]  /*1270*/  IMAD R25, R6, 0x2, R23 ;  /* 0x0000000206197824 */ /* 0x000fe200078e0217 */
[----:B------:R-:W-:-:S04]  /*1280*/  LEA.HI.X.SX32 R19, R27, R4, 0x1, P0 ;  /* 0x000000041b137211 */ /* 0x000fc800000f0eff */
[----:B------:R-:W-:Y:S01]  /*1290*/  LEA R27, R6, R25, 0x1 ;  /* 0x00000019061b7211 */ /* 0x000fe200078e08ff */
[----:B------:R0:W2:Y:S01]  /*12a0*/  LDG.E.U16 R240, desc[UR10][R18.64] ;  /* 0x0000000a12f07981 */ /* 0x0000a2000c1e1500 */
[----:B------:R-:W-:-:S03]  /*12b0*/  LEA R10, P0, R29, R9, 0x1 ;  /* 0x000000091d0a7211 */ /* 0x000fc600078008ff */
[C---:B------:R-:W-:Y:S01]  /*12c0*/  IMAD R43, R6.reuse, 0x2, R27 ;  /* 0x00000002062b7824 */ /* 0x040fe200078e021b */
[-C--:B------:R-:W-:Y:S02]  /*12d0*/  LEA.HI.X.SX32 R11, R29, R4.reuse, 0x1, P0 ;  /* 0x000000041d0b7211 */ /* 0x080fe400000f0eff */
[-C--:B-1----:R-:W-:Y:S01]  /*12e0*/  LEA R12, P1, R31, R9.reuse, 0x1 ;  /* 0x000000091f0c7211 */ /* 0x082fe200078208ff */
[C---:B------:R-:W-:Y:S01]  /*12f0*/  IMAD R29, R6.reuse, 0x2, R43 ;  /* 0x00000002061d7824 */ /* 0x040fe200078e022b */
[----:B0-----:R-:W-:Y:S01]  /*1300*/  LEA R14, P0, R33, R9, 0x1 ;  /* 0x00000009210e7211 */ /* 0x001fe200078008ff */
[----:B------:R0:W2:Y:S01]  /*1310*/  LDG.E.U16 R239, desc[UR10][R10.64] ;  /* 0x0000000a0aef7981 */ /* 0x0000a2000c1e1500 */
[-C--:B------:R-:W-:Y:S02]  /*1320*/  LEA.HI.X.SX32 R13, R31, R4.reuse, 0x1, P1 ;  /* 0x000000041f0d7211 */ /* 0x080fe400008f0eff */
[C---:B------:R-:W-:Y:S02]  /*1330*/  LEA R31, R6.reuse, R29, 0x1 ;  /* 0x0000001d061f7211 */ /* 0x040fe400078e08ff */
[-C--:B------:R-:W-:Y:S01]  /*1340*/  LEA.HI.X.SX32 R15, R33, R4.reuse, 0x1, P0 ;  /* 0x00000004210f7211 */ /* 0x080fe200000f0eff */
[----:B------:R1:W2:Y:S02]  /*1350*/  LDG.E.U16 R238, desc[UR10][R12.64] ;  /* 0x0000000a0cee7981 */ /* 0x0002a4000c1e1500 */
[C---:B------:R-:W-:Y:S01]  /*1360*/  IMAD R33, R6.reuse, 0x2, R31 ;  /* 0x0000000206217824 */ /* 0x040fe200078e021f */
[C---:B------:R-:W-:Y:S01]  /*1370*/  LEA R16, P0, R35.reuse, R9, 0x1 ;  /* 0x0000000923107211 */ /* 0x040fe200078008ff */
[----:B------:R0:W2:Y:S02]  /*1380*/  LDG.E.U16 R237, desc[UR10][R14.64] ;  /* 0x0000000a0eed7981 */ /* 0x0000a4000c1e1500 */
[----:B------:R-:W-:Y:S01]  /*1390*/  IMAD R44, R6, 0x2, R33 ;  /* 0x00000002062c7824 */ /* 0x000fe200078e0221 */
[----:B------:R-:W-:-:S02]  /*13a0*/  LEA.HI.X.SX32 R17, R35, R4, 0x1, P0 ;  /* 0x0000000423117211 */ /* 0x000fc400000f0eff */
[C---:B------:R-:W-:Y:S02]  /*13b0*/  LEA R18, P1, R37.reuse, R9, 0x1 ;  /* 0x0000000925127211 */ /* 0x040fe400078208ff */
[----:B------:R-:W-:Y:S01]  /*13c0*/  LEA R35, R6, R44, 0x1 ;  /* 0x0000002c06237211 */ /* 0x000fe200078e08ff */
[----:B------:R1:W2:Y:S01]  /*13d0*/  LDG.E.U16 R236, desc[UR10][R16.64] ;  /* 0x0000000a10ec7981 */ /* 0x0002a2000c1e1500 */
[----:B------:R-:W-:-:S03]  /*13e0*/  LEA.HI.X.SX32 R19, R37, R4, 0x1, P1 ;  /* 0x0000000425137211 */ /* 0x000fc600008f0eff */
[C---:B------:R-:W-:Y:S01]  /*13f0*/  IMAD R37, R6.reuse, 0x2, R35 ;  /* 0x0000000206257824 */ /* 0x040fe200078e0223 */
[CC--:B0-----:R-:W-:Y:S01]  /*1400*/  LEA R10, P0, R39.reuse, R9.reuse, 0x1 ;  /* 0x00000009270a7211 */ /* 0x0c1fe200078008ff */
[----:B------:R0:W2:Y:S02]  /*1410*/  LDG.E.U16 R235, desc[UR10][R18.64] ;  /* 0x0000000a12eb7981 */ /* 0x0000a4000c1e1500 */
[C---:B------:R-:W-:Y:S01]  /*1420*/  IMAD R71, R6.reuse, 0x2, R37 ;  /* 0x0000000206477824 */ /* 0x040fe200078e0225 */
[----:B------:R-:W-:Y:S02]  /*1430*/  LEA.HI.X.SX32 R11, R39, R4, 0x1, P0 ;  /* 0x00000004270b7211 */ /* 0x000fe400000f0eff */
[-C--:B-1----:R-:W-:Y:S02]  /*1440*/  LEA R12, P0, R41, R9.reuse, 0x1 ;  /* 0x00000009290c7211 */ /* 0x082fe400078008ff */
[----:B------:R-:W-:Y:S01]  /*1450*/  LEA R14, P1, R65, R9, 0x1 ;  /* 0x00000009410e7211 */ /* 0x000fe200078208ff */
[----:B------:R1:W2:Y:S01]  /*1460*/  LDG.E.U16 R234, desc[UR10][R10.64] ;  /* 0x0000000a0aea7981 */ /* 0x0002a2000c1e1500 */
[----:B------:R-:W-:-:S02]  /*1470*/  LEA R45, R6, R71, 0x1 ;  /* 0x00000047062d7211 */ /* 0x000fc400078e08ff */
[-C--:B------:R-:W-:Y:S02]  /*1480*/  LEA.HI.X.SX32 R13, R41, R4.reuse, 0x1, P0 ;  /* 0x00000004290d7211 */ /* 0x080fe400000f0eff */
[-C--:B------:R-:W-:Y:S01]  /*1490*/  LEA.HI.X.SX32 R15, R65, R4.reuse, 0x1, P1 ;  /* 0x00000004410f7211 */ /* 0x080fe200008f0eff */
[C---:B------:R-:W-:Y:S01]  /*14a0*/  IMAD R65, R6.reuse, 0x2, R45 ;  /* 0x0000000206417824 */ /* 0x040fe200078e022d */
[C---:B------:R-:W-:Y:S01]  /*14b0*/  LEA R16, P0, R67.reuse, R9, 0x1 ;  /* 0x0000000943107211 */ /* 0x040fe200078008ff */
[----:B------:R1:W2:Y:S03]  /*14c0*/  LDG.E.U16 R233, desc[UR10][R12.64] ;  /* 0x0000000a0ce97981 */ /* 0x0002a6000c1e1500 */
[----:B------:R-:W-:Y:S01]  /*14d0*/  LEA.HI.X.SX32 R17, R67, R4, 0x1, P0 ;  /* 0x0000000443117211 */ /* 0x000fe200000f0eff */
[----:B------:R1:W2:Y:S01]  /*14e0*/  LDG.E.U16 R232, desc[UR10][R14.64] ;  /* 0x0000000a0ee87981 */ /* 0x0002a2000c1e1500 */
[----:B------:R-:W-:-:S02]  /*14f0*/  LEA R67, R6, R65, 0x1 ;  /* 0x0000004106437211 */ /* 0x000fc400078e08ff */
[C---:B0-----:R-:W-:Y:S01]  /*1500*/  LEA R18, P0, R3.reuse, R9, 0x1 ;  /* 0x0000000903127211 */ /* 0x041fe200078008ff */
[----:B------:R0:W2:Y:S02]  /*1510*/  LDG.E.U16 R231, desc[UR10][R16.64] ;  /* 0x0000000a10e77981 */ /* 0x0000a4000c1e1500 */
[----:B------:R-:W-:Y:S01]  /*1520*/  IMAD R73, R6, 0x2, R67 ;  /* 0x0000000206497824 */ /* 0x000fe200078e0243 */
[----:B------:R-:W-:-:S04]  /*1530*/  LEA.HI.X.SX32 R19, R3, R4, 0x1, P0 ;  /* 0x0000000403137211 */ /* 0x000fc800000f0eff */
[----:B------:R-:W-:Y:S01]  /*1540*/  LEA R46, R6, R73, 0x1 ;  /* 0x00000049062e7211 */ /* 0x000fe200078e08ff */
[----:B------:R0:W2:Y:S01]  /*1550*/  LDG.E.U16 R230, desc[UR10][R18.64] ;  /* 0x0000000a12e67981 */ /* 0x0000a2000c1e1500 */
[----:B-1----:R-:W-:-:S03]  /*1560*/  LEA R10, P1, R53, R9, 0x1 ;  /* 0x00000009350a7211 */ /* 0x002fc600078208ff */
[C---:B------:R-:W-:Y:S01]  /*1570*/  IMAD R3, R6.reuse, 0x2, R46 ;  /* 0x0000000206037824 */ /* 0x040fe200078e022e */
[-C--:B------:R-:W-:Y:S02]  /*1580*/  LEA.HI.X.SX32 R11, R53, R4.reuse, 0x1, P1 ;  /* 0x00000004350b7211 */ /* 0x080fe400008f0eff */
[C---:B------:R-:W-:Y:S02]  /*1590*/  LEA R12, P0, R69.reuse, R9, 0x1 ;  /* 0x00000009450c7211 */ /* 0x040fe400078008ff */
[----:B------:R-:W-:Y:S01]  /*15a0*/  LEA R53, R6, R3, 0x1 ;  /* 0x0000000306357211 */ /* 0x000fe200078e08ff */
[----:B------:R1:W2:Y:S01]  /*15b0*/  LDG.E.U16 R229, desc[UR10][R10.64] ;  /* 0x0000000a0ae57981 */ /* 0x0002a2000c1e1500 */
[----:B------:R-:W-:-:S03]  /*15c0*/  LEA.HI.X.SX32 R13, R69, R4, 0x1, P0 ;  /* 0x00000004450d7211 */ /* 0x000fc600000f0eff */
[C---:B------:R-:W-:Y:S01]  /*15d0*/  IMAD R69, R6.reuse, 0x2, R53 ;  /* 0x0000000206457824 */ /* 0x040fe200078e0235 */
[C---:B------:R-:W-:Y:S01]  /*15e0*/  LEA R14, P0, R55.reuse, R9, 0x1 ;  /* 0x00000009370e7211 */ /* 0x040fe200078008ff */
[----:B------:R1:W2:Y:S03]  /*15f0*/  LDG.E.U16 R228, desc[UR10][R12.64] ;  /* 0x0000000a0ce47981 */ /* 0x0002a6000c1e1500 */
[C---:B------:R-:W-:Y:S02]  /*1600*/  LEA R39, R6.reuse, R69, 0x1 ;  /* 0x0000004506277211 */ /* 0x040fe400078e08ff */
[-C--:B------:R-:W-:Y:S02]  /*1610*/  LEA.HI.X.SX32 R15, R55, R4.reuse, 0x1, P0 ;  /* 0x00000004370f7211 */ /* 0x080fe400000f0eff */
[-C--:B0-----:R-:W-:Y:S01]  /*1620*/  LEA R16, P1, R57, R9.reuse, 0x1 ;  /* 0x0000000939107211 */ /* 0x081fe200078208ff */
[----:B------:R-:W-:Y:S01]  /*1630*/  IMAD R55, R6, 0x2, R39 ;  /* 0x0000000206377824 */ /* 0x000fe200078e0227 */
[----:B------:R-:W-:Y:S01]  /*1640*/  LEA R18, P0, R59, R9, 0x1 ;  /* 0x000000093b127211 */ /* 0x000fe200078008ff */
[----:B------:R0:W2:Y:S01]  /*1650*/  LDG.E.U16 R227, desc[UR10][R14.64] ;  /* 0x0000000a0ee37981 */ /* 0x0000a2000c1e1500 */
[----:B------:R-:W-:-:S02]  /*1660*/  LEA.HI.X.SX32 R17, R57, R4, 0x1, P1 ;  /* 0x0000000439117211 */ /* 0x000fc400008f0eff */
[C---:B------:R-:W-:Y:S02]  /*1670*/  LEA R57, R6.reuse, R55, 0x1 ;  /* 0x0000003706397211 */ /* 0x040fe400078e08ff */
[----:B------:R-:W-:Y:S01]  /*1680*/  LEA.HI.X.SX32 R19, R59, R4, 0x1, P0 ;  /* 0x000000043b137211 */ /* 0x000fe200000f0eff */
[----:B------:R0:W2:Y:S02]  /*1690*/  LDG.E.U16 R226, desc[UR10][R16.64] ;  /* 0x0000000a10e27981 */ /* 0x0000a4000c1e1500 */
[C---:B------:R-:W-:Y:S01]  /*16a0*/  IMAD R59, R6.reuse, 0x2, R57 ;  /* 0x00000002063b7824 */ /* 0x040fe200078e0239 */
[-C--:B-1----:R-:W-:Y:S01]  /*16b0*/  LEA R10, P0, R21, R9.reuse, 0x1 ;  /* 0x00000009150a7211 */ /* 0x082fe200078008ff */
[----:B------:R-:W2:Y:S01]  /*16c0*/  LDG.E.U16 R225, desc[UR10][R18.64] ;  /* 0x0000000a12e17981 */ /* 0x000ea2000c1e1500 */
[----:B------:R-:W-:Y:S02]  /*16d0*/  LEA R12, P1, R61, R9, 0x1 ;  /* 0x000000093d0c7211 */ /* 0x000fe400078208ff */
[----:B------:R-:W-:-:S02]  /*16e0*/  LEA R40, R6, R59, 0x1 ;  /* 0x0000003b06287211 */ /* 0x000fc400078e08ff */
[-C--:B------:R-:W-:Y:S02]  /*16f0*/  LEA.HI.X.SX32 R11, R21, R4.reuse, 0x1, P0 ;  /* 0x00000004150b7211 */ /* 0x080fe400000f0eff */
[-C--:B------:R-:W-:Y:S01]  /*1700*/  LEA.HI.X.SX32 R13, R61, R4.reuse, 0x1, P1 ;  /* 0x000000043d0d7211 */ /* 0x080fe200008f0eff */
[C---:B------:R-:W-:Y:S01]  /*1710*/  IMAD R61, R6.reuse, 0x2, R40 ;  /* 0x00000002063d7824 */ /* 0x040fe200078e0228 */
[C---:B0-----:R-:W-:Y:S01]  /*1720*/  LEA R14, P0, R63.reuse, R9, 0x1 ;  /* 0x000000093f0e7211 */ /* 0x041fe200078008ff */
[----:B------:R0:W2:Y:S03]  /*1730*/  LDG.E.U16 R224, desc[UR10][R10.64] ;  /* 0x0000000a0ae07981 */ /* 0x0000a6000c1e1500 */
[----:B------:R-:W-:Y:S01]  /*1740*/  LEA.HI.X.SX32 R15, R63, R4, 0x1, P0 ;  /* 0x000000043f0f7211 */ /* 0x000fe200000f0eff */
[----:B------:R1:W2:Y:S01]  /*1750*/  LDG.E.U16 R223, desc[UR10][R12.64] ;  /* 0x0000000a0cdf7981 */ /* 0x0002a2000c1e1500 */
[----:B------:R-:W-:-:S02]  /*1760*/  LEA R63, R6, R61, 0x1 ;  /* 0x0000003d063f7211 */ /* 0x000fc400078e08ff */
[C---:B------:R-:W-:Y:S01]  /*1770*/  LEA R16, P0, R23.reuse, R9, 0x1 ;  /* 0x0000000917107211 */ /* 0x040fe200078008ff */
[----:B------:R-:W2:Y:S02]  /*1780*/  LDG.E.U16 R222, desc[UR10][R14.64] ;  /* 0x0000000a0ede7981 */ /* 0x000ea4000c1e1500 */
[----:B------:R-:W-:Y:S01]  /*1790*/  IMAD R75, R6, 0x2, R63 ;  /* 0x00000002064b7824 */ /* 0x000fe200078e023f */
[----:B------:R-:W-:-:S04]  /*17a0*/  LEA.HI.X.SX32 R17, R23, R4, 0x1, P0 ;  /* 0x0000000417117211 */ /* 0x000fc800000f0eff */
[----:B------:R-:W-:Y:S01]  /*17b0*/  LEA R41, R6, R75, 0x1 ;  /* 0x0000004b06297211 */ /* 0x000fe200078e08ff */
[----:B------:R1:W2:Y:S01]  /*17c0*/  LDG.E.U16 R221, desc[UR10][R16.64] ;  /* 0x0000000a10dd7981 */ /* 0x0002a2000c1e1500 */
[----:B0-----:R-:W-:-:S03]  /*17d0*/  LEA R10, P0, R27, R9, 0x1 ;  /* 0x000000091b0a7211 */ /* 0x001fc600078008ff */
[----:B------:R-:W-:Y:S01]  /*17e0*/  IMAD R77, R6, 0x2, R41 ;  /* 0x00000002064d7824 */ /* 0x000fe200078e0229 */
[----:B------:R-:W-:-:S04]  /*17f0*/  LEA.HI.X.SX32 R11, R27, R4, 0x1, P0 ;  /* 0x000000041b0b7211 */ /* 0x000fc800000f0eff */
[C---:B------:R-:W-:Y:S01]  /*1800*/  LEA R27, R6.reuse, R77, 0x1 ;  /* 0x0000004d061b7211 */ /* 0x040fe200078e08ff */
[----:B------:R-:W2:Y:S04]  /*1810*/  LDG.E.U16 R219, desc[UR10][R10.64] ;  /* 0x0000000a0adb7981 */ /* 0x000ea8000c1e1500 */
[----:B------:R-:W-:Y:S01]  /*1820*/  IMAD R79, R6, 0x2, R27 ;  /* 0x00000002064f7824 */ /* 0x000fe200078e021b */
[----:B-1----:R-:W-:-:S04]  /*1830*/  LEA R12, P0, R29, R9, 0x1 ;  /* 0x000000091d0c7211 */ /* 0x002fc800078008ff */
[C---:B------:R-:W-:Y:S02]  /*1840*/  LEA R42, R6.reuse, R79, 0x1 ;  /* 0x0000004f062a7211 */ /* 0x040fe400078e08ff */
[-C--:B------:R-:W-:Y:S02]  /*1850*/  LEA.HI.X.SX32 R13, R29, R4.reuse, 0x1, P0 ;  /* 0x000000041d0d7211 */ /* 0x080fe400000f0eff */
[-C--:B------:R-:W-:Y:S01]  /*1860*/  LEA R18, P1, R25, R9.reuse, 0x1 ;  /* 0x0000000919127211 */ /* 0x080fe200078208ff */
[C---:B------:R-:W-:Y:S01]  /*1870*/  IMAD R29, R6.reuse, 0x2, R42 ;  /* 0x00000002061d7824 */ /* 0x040fe200078e022a */
[----:B------:R-:W-:Y:S01]  /*1880*/  LEA R16, P0, R33, R9, 0x1 ;  /* 0x0000000921107211 */ /* 0x000fe200078008ff */
[----:B------:R-:W2:Y:S01]  /*1890*/  LDG.E.U16 R218, desc[UR10][R12.64] ;  /* 0x0000000a0cda7981 */ /* 0x000ea2000c1e1500 */
[----:B------:R-:W-:Y:S02]  /*18a0*/  LEA.HI.X.SX32 R19, R25, R4, 0x1, P1 ;  /* 0x0000000419137211 */ /* 0x000fe400008f0eff */
[----:B------:R-:W-:-:S02]  /*18b0*/  LEA R81, R6, R29, 0x1 ;  /* 0x0000001d06517211 */ /* 0x000fc400078e08ff */
[----:B------:R-:W-:Y:S01]  /*18c0*/  LEA.HI.X.SX32 R17, R33, R4, 0x1, P0 ;  /* 0x0000000421117211 */ /* 0x000fe200000f0eff */
[----:B------:R0:W2:Y:S02]  /*18d0*/  LDG.E.U16 R220, desc[UR10][R18.64] ;  /* 0x0000000a12dc7981 */ /* 0x0000a4000c1e1500 */
[----:B------:R-:W-:Y:S01]  /*18e0*/  IMAD R83, R6, 0x2, R81 ;  /* 0x0000000206537824 */ /* 0x000fe200078e0251 */
[-C--:B------:R-:W-:Y:S01]  /*18f0*/  LEA R14, P1, R31, R9.reuse, 0x1 ;  /* 0x000000091f0e7211 */ /* 0x080fe200078208ff */
[----:B------:R-:W2:Y:S01]  /*1900*/  LDG.E.U16 R216, desc[UR10][R16.64] ;  /* 0x0000000a10d87981 */ /* 0x000ea2000c1e1500 */
[----:B0-----:R-:W-:-:S04]  /*1910*/  LEA R18, P0, R35, R9, 0x1 ;  /* 0x0000000923127211 */ /* 0x001fc800078008ff */
[-C--:B------:R-:W-:Y:S02]  /*1920*/  LEA.HI.X.SX32 R19, R35, R4.reuse, 0x1, P0 ;  /* 0x0000000423137211 */ /* 0x080fe400000f0eff */
[C---:B------:R-:W-:Y:S02]  /*1930*/  LEA R35, R6.reuse, R83, 0x1 ;  /* 0x0000005306237211 */ /* 0x040fe400078e08ff */
[C---:B------:R-:W-:Y:S01]  /*1940*/  LEA R12, P0, R71.reuse, R9, 0x1 ;  /* 0x00000009470c7211 */ /* 0x040fe200078008ff */
[----:B------:R-:W2:Y:S02]  /*1950*/  LDG.E.U16 R215, desc[UR10][R18.64] ;  /* 0x0000000a12d77981 */ /* 0x000ea4000c1e1500 */
[----:B------:R-:W-:Y:S01]  /*1960*/  IMAD R85, R6, 0x2, R35 ;  /* 0x0000000206557824 */ /* 0x000fe200078e0223 */
[----:B------:R-:W-:-:S04]  /*1970*/  LEA.HI.X.SX32 R13, R71, R4, 0x1, P0 ;  /* 0x00000004470d7211 */ /* 0x000fc800000f0eff */
[----:B------:R-:W-:Y:S01]  /*1980*/  LEA R71, R6, R85, 0x1 ;  /* 0x0000005506477211 */ /* 0x000fe200078e08ff */
[----:B------:R-:W2:Y:S01]  /*1990*/  LDG.E.U16 R213, desc[UR10][R12.64] ;  /* 0x0000000a0cd57981 */ /* 0x000ea2000c1e1500 */
[----:B------:R-:W-:-:S03]  /*19a0*/  LEA.HI.X.SX32 R15, R31, R4, 0x1, P1 ;  /* 0x000000041f0f7211 */ /* 0x000fc600008f0eff */
[C---:B------:R-:W-:Y:S01]  /*19b0*/  IMAD R87, R6.reuse, 0x2, R71 ;  /* 0x0000000206577824 */ /* 0x040fe200078e0247 */
[C---:B------:R-:W-:Y:S01]  /*19c0*/  LEA R10, P1, R37.reuse, R9, 0x1 ;  /* 0x00000009250a7211 */ /* 0x040fe200078208ff */
[----:B------:R0:W2:Y:S03]  /*19d0*/  LDG.E.U16 R217, desc[UR10][R14.64] ;  /* 0x0000000a0ed97981 */ /* 0x0000a6000c1e1500 */
[----:B------:R-:W-:Y:S02]  /*19e0*/  LEA R36, R6, R87, 0x1 ;  /* 0x0000005706247211 */ /* 0x000fe400078e08ff */
[----:B------:R-:W-:Y:S02]  /*19f0*/  LEA.HI.X.SX32 R11, R37, R4, 0x1, P1 ;  /* 0x00000004250b7211 */ /* 0x000fe400008f0eff */
[----:B0-----:R-:W-:-:S03]  /*1a00*/  LEA R14, P0, R65, R9, 0x1 ;  /* 0x00000009410e7211 */ /* 0x001fc600078008ff */
[----:B------:R-:W2:Y:S01]  /*1a10*/  LDG.E.U16 R214, desc[UR10][R10.64] ;  /* 0x0000000a0ad67981 */ /* 0x000ea2000c1e1500 */
[-C--:B------:R-:W-:Y:S02]  /*1a20*/  LEA R16, P1, R67, R9.reuse, 0x1 ;  /* 0x0000000943107211 */ /* 0x080fe400078208ff */
[-C--:B------:R-:W-:Y:S01]  /*1a30*/  LEA.HI.X.SX32 R15, R65, R4.reuse, 0x1, P0 ;  /* 0x00000004410f7211 */ /* 0x080fe200000f0eff */
[C---:B------:R-:W-:Y:S01]  /*1a40*/  IMAD R65, R6.reuse, 0x2, R36 ;  /* 0x0000000206417824 */ /* 0x040fe200078e0224 */
[-C--:B------:R-:W-:Y:S02]  /*1a50*/  LEA.HI.X.SX32 R17, R67, R4.reuse, 0x1, P1 ;  /* 0x0000000443117211 */ /* 0x080fe400008f0eff */
[----:B------:R-:W-:Y:S01]  /*1a60*/  LEA R18, P0, R73, R9, 0x1 ;  /* 0x0000000949127211 */ /* 0x000fe200078008ff */
[----:B------:R0:W2:Y:S01]  /*1a70*/  LDG.E.U16 R212, desc[UR10][R14.64] ;  /* 0x0000000a0ed47981 */ /* 0x0000a2000c1e1500 */
[C---:B------:R-:W-:Y:S02]  /*1a80*/  LEA R67, R6.reuse, R65, 0x1 ;  /* 0x0000004106437211 */ /* 0x040fe400078e08ff */
[----:B------:R-:W-:Y:S01]  /*1a90*/  LEA R22, P1, R53, R9, 0x1 ;  /* 0x0000000935167211 */ /* 0x000fe200078208ff */
[----:B------:R-:W2:Y:S02]  /*1aa0*/  LDG.E.U16 R211, desc[UR10][R16.64] ;  /* 0x0000000a10d37981 */ /* 0x000ea4000c1e1500 */
[----:B------:R-:W-:Y:S01]  /*1ab0*/  IMAD R89, R6, 0x2, R67 ;  /* 0x0000000206597824 */ /* 0x000fe200078e0243 */
[----:B------:R-:W-:-:S02]  /*1ac0*/  LEA.HI.X.SX32 R19, R73, R4, 0x1, P0 ;  /* 0x0000000449137211 */ /* 0x000fc400000f0eff */
[C---:B------:R-:W-:Y:S02]  /*1ad0*/  LEA R20, P0, R3.reuse, R9, 0x1 ;  /* 0x0000000903147211 */ /* 0x040fe400078008ff */
[----:B------:R-:W-:Y:S01]  /*1ae0*/  LEA R37, R6, R89, 0x1 ;  /* 0x0000005906257211 */ /* 0x000fe200078e08ff */
[----:B------:R-:W2:Y:S01]  /*1af0*/  LDG.E.U16 R210, desc[UR10][R18.64] ;  /* 0x0000000a12d27981 */ /* 0x000ea2000c1e1500 */
[----:B------:R-:W-:-:S03]  /*1b00*/  LEA.HI.X.SX32 R21, R3, R4, 0x1, P0 ;  /* 0x0000000403157211 */ /* 0x000fc600000f0eff */
[C---:B------:R-:W-:Y:S01]  /*1b10*/  IMAD R3, R6.reuse, 0x2, R37 ;  /* 0x0000000206037824 */ /* 0x040fe200078e0225 */
[-C--:B------:R-:W-:Y:S01]  /*1b20*/  LEA.HI.X.SX32 R23, R53, R4.reuse, 0x1, P1 ;  /* 0x0000000435177211 */ /* 0x080fe200008f0eff */
[----:B------:R-:W2:Y:S01]  /*1b30*/  LDG.E.U16 R209, desc[UR10][R20.64] ;  /* 0x0000000a14d17981 */ /* 0x000ea2000c1e1500 */
[C---:B------:R-:W-:Y:S02]  /*1b40*/  LEA R24, P0, R69.reuse, R9, 0x1 ;  /* 0x0000000945187211 */ /* 0x040fe400078008ff */
[----:B------:R-:W-:Y:S01]  /*1b50*/  LEA R53, R6, R3, 0x1 ;  /* 0x0000000306357211 */ /* 0x000fe200078e08ff */
[----:B------:R1:W2:Y:S01]  /*1b60*/  LDG.E.U16 R208, desc[UR10][R22.64] ;  /* 0x0000000a16d07981 */ /* 0x0002a2000c1e1500 */
[----:B------:R-:W-:-:S03]  /*1b70*/  LEA.HI.X.SX32 R25, R69, R4, 0x1, P0 ;  /* 0x0000000445197211 */ /* 0x000fc600000f0eff */
[C---:B------:R-:W-:Y:S01]  /*1b80*/  IMAD R69, R6.reuse, 0x2, R53 ;  /* 0x0000000206457824 */ /* 0x040fe200078e0235 */
[C---:B0-----:R-:W-:Y:S01]  /*1b90*/  LEA R14, P0, R55.reuse, R9, 0x1 ;  /* 0x00000009370e7211 */ /* 0x041fe200078008ff */
[----:B------:R0:W2:Y:S03]  /*1ba0*/  LDG.E.U16 R207, desc[UR10][R24.64] ;  /* 0x0000000a18cf7981 */ /* 0x0000a6000c1e1500 */
[----:B------:R-:W-:Y:S02]  /*1bb0*/  LEA R38, R6, R69, 0x1 ;  /* 0x0000004506267211 */ /* 0x000fe400078e08ff */
[----:B------:R-:W-:-:S03]  /*1bc0*/  LEA.HI.X.SX32 R15, R55, R4, 0x1, P0 ;  /* 0x00000004370f7211 */ /* 0x000fc600000f0eff */
[C---:B------:R-:W-:Y:S01]  /*1bd0*/  IMAD R55, R6.reuse, 0x2, R38 ;  /* 0x0000000206377824 */ /* 0x040fe200078e0226 */
[C---:B------:R-:W-:Y:S01]  /*1be0*/  LEA R10, P1, R57.reuse, R9, 0x1 ;  /* 0x00000009390a7211 */ /* 0x040fe200078208ff */
[----:B------:R-:W2:Y:S03]  /*1bf0*/  LDG.E.U16 R205, desc[UR10][R14.64] ;  /* 0x0000000a0ecd7981 */ /* 0x000ea6000c1e1500 */
[----:B-1----:R-:W-:Y:S02]  /*1c00*/  LEA R23, R6, R55, 0x1 ;  /* 0x0000003706177211 */ /* 0x002fe400078e08ff */
[----:B------:R-:W-:-:S03]  /*1c10*/  LEA.HI.X.SX32 R11, R57, R4, 0x1, P1 ;  /* 0x00000004390b7211 */ /* 0x000fc600008f0eff */
[C---:B------:R-:W-:Y:S01]  /*1c20*/  IMAD R57, R6.reuse, 0x2, R23 ;  /* 0x0000000206397824 */ /* 0x040fe200078e0217 */
[----:B------:R-:W-:Y:S01]  /*1c30*/  LEA R12, P0, R59, R9, 0x1 ;  /* 0x000000093b0c7211 */ /* 0x000fe200078008ff */
[----:B------:R-:W2:Y:S03]  /*1c40*/  LDG.E.U16 R203, desc[UR10][R10.64] ;  /* 0x0000000a0acb7981 */ /* 0x000ea6000c1e1500 */
[----:B------:R-:W-:-:S05]  /*1c50*/  LEA R31, R6, R57, 0x1 ;  /* 0x00000039061f7211 */ /* 0x000fca00078e08ff */
[C---:B0-----:R-:W-:Y:S01]  /*1c60*/  IMAD R25, R6.reuse, 0x2, R31 ;  /* 0x0000000206197824 */ /* 0x041fe200078e021f */
[-C--:B------:R-:W-:Y:S02]  /*1c70*/  LEA.HI.X.SX32 R13, R59, R4.reuse, 0x1, P0 ;  /* 0x000000043b0d7211 */ /* 0x080fe400000f0eff */
[C---:B------:R-:W-:Y:S02]  /*1c80*/  LEA R196, P0, R61.reuse, R9, 0x1 ;  /* 0x000000093dc47211 */ /* 0x040fe400078008ff */
[----:B------:R-:W-:Y:S01]  /*1c90*/  LEA R59, R6, R25, 0x1 ;  /* 0x00000019063b7211 */ /* 0x000fe200078e08ff */
[----:B------:R-:W2:Y:S01]  /*1ca0*/  LDG.E.U16 R199, desc[UR10][R12.64] ;  /* 0x0000000a0cc77981 */ /* 0x000ea2000c1e1500 */
[----:B------:R-:W-:-:S03]  /*1cb0*/  LEA.HI.X.SX32 R197, R61, R4, 0x1, P0 ;  /* 0x000000043dc57211 */ /* 0x000fc600000f0eff */
[C---:B------:R-:W-:Y:S01]  /*1cc0*/  IMAD R61, R6.reuse, 0x2, R59 ;  /* 0x00000002063d7824 */ /* 0x040fe200078e023b */
[-C--:B------:R-:W-:Y:S01]  /*1cd0*/  LEA R194, P1, R63, R9.reuse, 0x1 ;  /* 0x000000093fc27211 */ /* 0x080fe200078208ff */
[----:B------:R0:W-:Y:S01]  /*1ce0*/  STL [R1+0x14], R8 ;  /* 0x0000140801007387 */ /* 0x0001e20000100800 */
[----:B------:R-:W-:Y:S02]  /*1cf0*/  LEA R192, P0, R75, R9, 0x1 ;  /* 0x000000094bc07211 */ /* 0x000fe400078008ff */
[C---:B------:R-:W-:Y:S01]  /*1d00*/  LEA R32, R6.reuse, R61, 0x1 ;  /* 0x0000003d06207211 */ /* 0x040fe200078e08ff */
[----:B------:R1:W2:Y:S01]  /*1d10*/  LDG.E.U16 R196, desc[UR10][R196.64] ;  /* 0x0000000ac4c47981 */ /* 0x0002a2000c1e1500 */
[-C--:B------:R-:W-:Y:S02]  /*1d20*/  LEA.HI.X.SX32 R195, R63, R4.reuse, 0x1, P1 ;  /* 0x000000043fc37211 */ /* 0x080fe400008f0eff */
[-C--:B------:R-:W-:Y:S01]  /*1d30*/  LEA.HI.X.SX32 R193, R75, R4.reuse, 0x1, P0 ;  /* 0x000000044bc17211 */ /* 0x080fe200000f0eff */
[C---:B------:R-:W-:Y:S01]  /*1d40*/  IMAD R63, R6.reuse, 0x2, R32 ;  /* 0x00000002063f7824 */ /* 0x040fe200078e0220 */
[CC--:B------:R-:W-:Y:S01]  /*1d50*/  LEA R190, P0, R77.reuse, R9.reuse, 0x1 ;  /* 0x000000094dbe7211 */ /* 0x0c0fe200078008ff */
[----:B------:R-:W2:Y:S03]  /*1d60*/  LDG.E.U16 R194, desc[UR10][R194.64] ;  /* 0x0000000ac2c27981 */ /* 0x000ea6000c1e1500 */
[-C--:B------:R-:W-:Y:S01]  /*1d70*/  LEA.HI.X.SX32 R191, R77, R4.reuse, 0x1, P0 ;  /* 0x000000044dbf7211 */ /* 0x080fe200000f0eff */
[----:B------:R0:W2:Y:S01]  /*1d80*/  LDG.E.U16 R192, desc[UR10][R192.64] ;  /* 0x0000000ac0c07981 */ /* 0x0000a2000c1e1500 */
[C---:B------:R-:W-:Y:S01]  /*1d90*/  LEA R186, P0, R79.reuse, R9, 0x1 ;  /* 0x000000094fba7211 */ /* 0x040fe200078008ff */
[----:B-1----:R-:W1:Y:S01]  /*1da0*/  LDC R197, c[0x0][0x3b8] ;  /* 0x0000ee00ffc57b82 */ /* 0x002e620000000800 */
[----:B------:R-:W-:Y:S01]  /*1db0*/  LEA R77, R6, R63, 0x1 ;  /* 0x0000003f064d7211 */ /* 0x000fe200078e08ff */
[----:B------:R-:W2:Y:S01]  /*1dc0*/  LDG.E.U16 R190, desc[UR10][R190.64] ;  /* 0x0000000abebe7981 */ /* 0x000ea2000c1e1500 */
[----:B------:R-:W-:-:S02]  /*1dd0*/  LEA.HI.X.SX32 R187, R79, R4, 0x1, P0 ;  /* 0x000000044fbb7211 */ /* 0x000fc400000f0eff */
[-C--:B------:R-:W-:Y:S01]  /*1de0*/  LEA R188, P1, R27, R9.reuse, 0x1 ;  /* 0x000000091bbc7211 */ /* 0x080fe200078208ff */
[C---:B------:R-:W-:Y:S01]  /*1df0*/  IMAD R79, R6.reuse, 0x2, R77 ;  /* 0x00000002064f7824 */ /* 0x040fe200078e024d */
[-C--:B------:R-:W-:Y:S01]  /*1e00*/  LEA R182, P0, R29, R9.reuse, 0x1 ;  /* 0x000000091db67211 */ /* 0x080fe200078008ff */
[----:B------:R-:W2:Y:S01]  /*1e10*/  LDG.E.U16 R186, desc[UR10][R186.64] ;  /* 0x0000000ababa7981 */ /* 0x000ea2000c1e1500 */
[-C--:B------:R-:W-:Y:S01]  /*1e20*/  LEA.HI.X.SX32 R189, R27, R4.reuse, 0x1, P1 ;  /* 0x000000041bbd7211 */ /* 0x080fe200008f0eff */
[----:B0-----:R-:W0:Y:S01]  /*1e30*/  LDC R193, c[0x0][0x3b8] ;  /* 0x0000ee00ffc17b82 */ /* 0x001e220000000800 */
[----:B------:R-:W-:Y:S02]  /*1e40*/  LEA R180, P1, R81, R9, 0x1 ;  /* 0x0000000951b47211 */ /* 0x000fe400078208ff */
[----:B------:R-:W-:Y:S01]  /*1e50*/  LEA R33, R6, R79, 0x1 ;  /* 0x0000004f06217211 */ /* 0x000fe200078e08ff */
[----:B------:R3:W2:Y:S01]  /*1e60*/  LDG.E.U16 R188, desc[UR10][R188.64] ;  /* 0x0000000abcbc7981 */ /* 0x0006a2000c1e1500 */
[----:B------:R-:W-:-:S02]  /*1e70*/  LEA.HI.X.SX32 R183, R29, R4, 0x1, P0 ;  /* 0x000000041db77211 */ /* 0x000fc400000f0eff */
[-C--:B------:R-:W-:Y:S01]  /*1e80*/  LEA.HI.X.SX32 R181, R81, R4.reuse, 0x1, P1 ;  /* 0x0000000451b57211 */ /* 0x080fe200008f0eff */
[C---:B------:R-:W-:Y:S01]  /*1e90*/  IMAD R81, R6.reuse, 0x2, R33 ;  /* 0x0000000206517824 */ /* 0x040fe200078e0221 */
[C---:B------:R-:W-:Y:S01]  /*1ea0*/  LEA R74, P0, R83.reuse, R9, 0x1 ;  /* 0x00000009534a7211 */ /* 0x040fe200078008ff */
[----:B------:R-:W2:Y:S01]  /*1eb0*/  LDG.E.U16 R182, desc[UR10][R182.64] ;  /* 0x0000000ab6b67981 */ /* 0x000ea2000c1e1500 */
[----:B------:R-:W0:Y:S02]  /*1ec0*/  LDC R195, c[0x0][0x3b8] ;  /* 0x0000ee00ffc37b82 */ /* 0x000e240000000800 */
[-C--:B------:R-:W-:Y:S01]  /*1ed0*/  LEA.HI.X.SX32 R75, R83, R4.reuse, 0x1, P0 ;  /* 0x00000004534b7211 */ /* 0x080fe200000f0eff */
[----:B------:R4:W2:Y:S01]  /*1ee0*/  LDG.E.U16 R180, desc[UR10][R180.64] ;  /* 0x0000000ab4b47981 */ /* 0x0008a2000c1e1500 */
[C---:B------:R-:W-:Y:S02]  /*1ef0*/  LEA R83, R6.reuse, R81, 0x1 ;  /* 0x0000005106537211 */ /* 0x040fe400078e08ff */
[C---:B------:R-:W-:Y:S01]  /*1f00*/  LEA R14, P0, R85.reuse, R9, 0x1 ;  /* 0x00000009550e7211 */ /* 0x040fe200078008ff */
[----:B------:R1:W2:Y:S01]  /*1f10*/  LDG.E.U16 R74, desc[UR10][R74.64] ;  /* 0x0000000a4a4a7981 */ /* 0x0002a2000c1e1500 */
[----:B---3--:R-:W3:Y:S01]  /*1f20*/  LDC R189, c[0x0][0x3b8] ;  /* 0x0000ee00ffbd7b82 */ /* 0x008ee20000000800 */
[----:B------:R-:W-:Y:S01]  /*1f30*/  IMAD R97, R6, 0x2, R83 ;  /* 0x0000000206617824 */ /* 0x000fe200078e0253 */
[----:B------:R-:W-:-:S04]  /*1f40*/  LEA.HI.X.SX32 R15, R85, R4, 0x1, P0 ;  /* 0x00000004550f7211 */ /* 0x000fc800000f0eff */
[C---:B------:R-:W-:Y:S01]  /*1f50*/  LEA R34, R6.reuse, R97, 0x1 ;  /* 0x0000006106227211 */ /* 0x040fe200078e08ff */
[----:B------:R-:W2:Y:S01]  /*1f60*/  LDG.E.U16 R117, desc[UR10][R14.64] ;  /* 0x0000000a0e757981 */ /* 0x000ea2000c1e1500 */
[C---:B------:R-:W-:Y:S01]  /*1f70*/  LEA R12, P0, R87.reuse, R9, 0x1 ;  /* 0x00000009570c7211 */ /* 0x040fe200078008ff */
[----:B----4-:R-:W4:Y:S02]  /*1f80*/  LDC R181, c[0x0][0x3b8] ;  /* 0x0000ee00ffb57b82 */ /* 0x010f240000000800 */
[----:B------:R-:W-:Y:S01]  /*1f90*/  IMAD R85, R6, 0x2, R34 ;  /* 0x0000000206557824 */ /* 0x000fe200078e0222 */
[----:B------:R-:W-:-:S04]  /*1fa0*/  LEA.HI.X.SX32 R13, R87, R4, 0x1, P0 ;  /* 0x00000004570d7211 */ /* 0x000fc800000f0eff */
[C---:B------:R-:W-:Y:S01]  /*1fb0*/  LEA R87, R6.reuse, R85, 0x1 ;  /* 0x0000005506577211 */ /* 0x040fe200078e08ff */
[----:B------:R-:W2:Y:S01]  /*1fc0*/  LDG.E.U16 R73, desc[UR10][R12.64] ;  /* 0x0000000a0c497981 */ /* 0x000ea2000c1e1500 */
[-C--:B------:R-:W-:Y:S01]  /*1fd0*/  LEA R10, P1, R71, R9.reuse, 0x1 ;  /* 0x00000009470a7211 */ /* 0x080fe200078208ff */
[----:B------:R-:W0:Y:S02]  /*1fe0*/  LDC R183, c[0x0][0x3b8] ;  /* 0x0000ee00ffb77b82 */ /* 0x000e240000000800 */
[----:B------:R-:W-:Y:S01]  /*1ff0*/  IMAD R99, R6, 0x2, R87 ;  /* 0x0000000206637824 */ /* 0x000fe200078e0257 */
[----:B------:R-:W-:-:S04]  /*2000*/  LEA R20, P0, R65, R9, 0x1 ;  /* 0x0000000941147211 */ /* 0x000fc800078008ff */
[----:B------:R-:W-:Y:S02]  /*2010*/  LEA R27, R6, R99, 0x1 ;  /* 0x00000063061b7211 */ /* 0x000fe400078e08ff */
[----:B------:R-:W-:-:S03]  /*2020*/  LEA.HI.X.SX32 R21, R65, R4, 0x1, P0 ;  /* 0x0000000441157211 */ /* 0x000fc600000f0eff */
[C---:B------:R-:W-:Y:S01]  /*2030*/  IMAD R65, R6.reuse, 0x2, R27 ;  /* 0x0000000206417824 */ /* 0x040fe200078e021b */
[----:B------:R-:W-:Y:S01]  /*2040*/  LEA R16, P0, R89, R9, 0x1 ;  /* 0x0000000959107211 */ /* 0x000fe200078008ff */
[----:B------:R3:W2:Y:S03]  /*2050*/  LDG.E.U16 R116, desc[UR10][R20.64] ;  /* 0x0000000a14747981 */ /* 0x0006a6000c1e1500 */
[----:B-1----:R-:W-:-:S05]  /*2060*/  LEA R75, R6, R65, 0x1 ;  /* 0x00000041064b7211 */ /* 0x002fca00078e08ff */
[----:B------:R-:W-:-:S05]  /*2070*/  IMAD R101, R6, 0x2, R75 ;  /* 0x0000000206657824 */ /* 0x000fca00078e024b */
[----:B------:R-:W-:-:S05]  /*2080*/  LEA R28, R6, R101, 0x1 ;  /* 0x00000065061c7211 */ /* 0x000fca00078e08ff */
[C---:B---3--:R-:W-:Y:S01]  /*2090*/  IMAD R21, R6.reuse, 0x2, R28 ;  /* 0x0000000206157824 */ /* 0x048fe200078e021c */
[-C--:B------:R-:W-:Y:S02]  /*20a0*/  LEA.HI.X.SX32 R11, R71, R4.reuse, 0x1, P1 ;  /* 0x00000004470b7211 */ /* 0x080fe400008f0eff */
[-C--:B------:R-:W-:Y:S02]  /*20b0*/  LEA.HI.X.SX32 R17, R89, R4.reuse, 0x1, P0 ;  /* 0x0000000459117211 */ /* 0x080fe400000f0eff */
[C---:B------:R-:W-:Y:S01]  /*20c0*/  LEA R14, P0, R3.reuse, R9, 0x1 ;  /* 0x00000009030e7211 */ /* 0x040fe200078008ff */
[----:B------:R1:W3:Y:S01]  /*20d0*/  LDG.E.U16 R95, desc[UR10][R10.64] ;  /* 0x0000000a0a5f7981 */ /* 0x0002e2000c1e1500 */
[C---:B------:R-:W-:Y:S02]  /*20e0*/  LEA R103, R6.reuse, R21, 0x1 ;  /* 0x0000001506677211 */ /* 0x040fe400078e08ff */
[----:B------:R-:W-:Y:S01]  /*20f0*/  LEA.HI.X.SX32 R15, R3, R4, 0x1, P0 ;  /* 0x00000004030f7211 */ /* 0x000fe200000f0eff */
[----:B------:R-:W2:Y:S02]  /*2100*/  LDG.E.U16 R72, desc[UR10][R16.64] ;  /* 0x0000000a10487981 */ /* 0x000ea4000c1e1500 */
[----:B------:R-:W-:-:S02]  /*2110*/  IMAD R105, R6, 0x2, R103 ;  /* 0x0000000206697824 */ /* 0x000fc400078e0267 */
[----:B------:R0:W2:Y:S01]  /*2120*/  LDG.E.U16 R115, desc[UR10][R14.64] ;  /* 0x0000000a0e737981 */ /* 0x0000a2000c1e1500 */
[C---:B-1----:R-:W-:Y:S02]  /*2130*/  LEA R10, P0, R69.reuse, R9, 0x1 ;  /* 0x00000009450a7211 */ /* 0x042fe400078008ff */
[----:B------:R-:W-:Y:S02]  /*2140*/  LEA R29, R6, R105, 0x1 ;  /* 0x00000069061d7211 */ /* 0x000fe400078e08ff */
[----:B------:R-:W-:Y:S02]  /*2150*/  LEA.HI.X.SX32 R11, R69, R4, 0x1, P0 ;  /* 0x00000004450b7211 */ /* 0x000fe400000f0eff */
[----:B0-----:R-:W-:-:S03]  /*2160*/  LEA R14, P0, R55, R9, 0x1 ;  /* 0x00000009370e7211 */ /* 0x001fc600078008ff */
[----:B------:R0:W2:Y:S01]  /*2170*/  LDG.E.U16 R71, desc[UR10][R10.64] ;  /* 0x0000000a0a477981 */ /* 0x0000a2000c1e1500 */
[----:B------:R-:W-:Y:S01]  /*2180*/  IMAD R107, R6, 0x2, R29 ;  /* 0x00000002066b7824 */ /* 0x000fe200078e021d */
[----:B------:R-:W-:Y:S02]  /*2190*/  LEA.HI.X.SX32 R15, R55, R4, 0x1, P0 ;  /* 0x00000004370f7211 */ /* 0x000fe400000f0eff */
[----:B------:R-:W-:-:S03]  /*21a0*/  LEA R18, P1, R67, R9, 0x1 ;  /* 0x0000000943127211 */ /* 0x000fc600078208ff */
[----:B------:R1:W2:Y:S01]  /*21b0*/  LDG.E.U16 R114, desc[UR10][R14.64] ;  /* 0x0000000a0e727981 */ /* 0x0002a2000c1e1500 */
[----:B0-----:R-:W-:-:S04]  /*21c0*/  LEA R10, P0, R57, R9, 0x1 ;  /* 0x00000009390a7211 */ /* 0x001fc800078008ff */
[-C--:B------:R-:W-:Y:S02]  /*21d0*/  LEA.HI.X.SX32 R11, R57, R4.reuse, 0x1, P0 ;  /* 0x00000004390b7211 */ /* 0x080fe400000f0eff */
[C---:B------:R-:W-:Y:S02]  /*21e0*/  LEA R57, R6.reuse, R107, 0x1 ;  /* 0x0000006b06397211 */ /* 0x040fe400078e08ff */
[----:B-1----:R-:W-:Y:S01]  /*21f0*/  LEA R14, P0, R25, R9, 0x1 ;  /* 0x00000009190e7211 */ /* 0x002fe200078008ff */
[----:B------:R0:W2:Y:S02]  /*2200*/  LDG.E.U16 R70, desc[UR10][R10.64] ;  /* 0x0000000a0a467981 */ /* 0x0000a4000c1e1500 */
[----:B------:R-:W-:Y:S01]  /*2210*/  IMAD R125, R6, 0x2, R57 ;  /* 0x00000002067d7824 */ /* 0x000fe200078e0239 */
[----:B------:R-:W-:-:S04]  /*2220*/  LEA.HI.X.SX32 R19, R67, R4, 0x1, P1 ;  /* 0x0000000443137211 */ /* 0x000fc800008f0eff */
[C---:B------:R-:W-:Y:S01]  /*2230*/  LEA R30, R6.reuse, R125, 0x1 ;  /* 0x0000007d061e7211 */ /* 0x040fe200078e08ff */
[----:B------:R-:W2:Y:S01]  /*2240*/  LDG.E.U16 R94, desc[UR10][R18.64] ;  /* 0x0000000a125e7981 */ /* 0x000ea2000c1e1500 */
[-C--:B------:R-:W-:Y:S02]  /*2250*/  LEA.HI.X.SX32 R15, R25, R4.reuse, 0x1, P0 ;  /* 0x00000004190f7211 */ /* 0x080fe400000f0eff */
[-C--:B------:R-:W-:Y:S01]  /*2260*/  LEA R12, P1, R53, R9.reuse, 0x1 ;  /* 0x00000009350c7211 */ /* 0x080fe200078208ff */
[----:B------:R-:W-:Y:S01]  /*2270*/  IMAD R129, R6, 0x2, R30 ;  /* 0x0000000206817824 */ /* 0x000fe200078e021e */
[----:B0-----:R-:W-:Y:S01]  /*2280*/  LEA R10, P0, R61, R9, 0x1 ;  /* 0x000000093d0a7211 */ /* 0x001fe200078008ff */
[----:B------:R0:W2:Y:S01]  /*2290*/  LDG.E.U16 R113, desc[UR10][R14.64] ;  /* 0x0000000a0e717981 */ /* 0x0000a2000c1e1500 */
[-C--:B------:R-:W-:Y:S02]  /*22a0*/  LEA.HI.X.SX32 R13, R53, R4.reuse, 0x1, P1 ;  /* 0x00000004350d7211 */ /* 0x080fe400008f0eff */
[----:B------:R-:W-:-:S02]  /*22b0*/  LEA.HI.X.SX32 R11, R61, R4, 0x1, P0 ;  /* 0x000000043d0b7211 */ /* 0x000fc400000f0eff */
[C---:B------:R-:W-:Y:S01]  /*22c0*/  LEA R61, R6.reuse, R129, 0x1 ;  /* 0x00000081063d7211 */ /* 0x040fe200078e08ff */
[----:B------:R1:W2:Y:S04]  /*22d0*/  LDG.E.U16 R93, desc[UR10][R12.64] ;  /* 0x0000000a0c5d7981 */ /* 0x0002a8000c1e1500 */
[----:B------:R-:W-:Y:S01]  /*22e0*/  IMAD R131, R6, 0x2, R61 ;  /* 0x0000000206837824 */ /* 0x000fe200078e023d */
[-C--:B0-----:R-:W-:Y:S01]  /*22f0*/  LEA R14, P0, R63, R9.reuse, 0x1 ;  /* 0x000000093f0e7211 */ /* 0x081fe200078008ff */
[----:B------:R0:W2:Y:S01]  /*2300*/  LDG.E.U16 R69, desc[UR10][R10.64] ;  /* 0x0000000a0a457981 */ /* 0x0000a2000c1e1500 */
[----:B-1----:R-:W-:-:S04]  /*2310*/  LEA R12, P1, R23, R9, 0x1 ;  /* 0x00000009170c7211 */ /* 0x002fc800078208ff */
[-C--:B------:R-:W-:Y:S02]  /*2320*/  LEA.HI.X.SX32 R13, R23, R4.reuse, 0x1, P1 ;  /* 0x00000004170d7211 */ /* 0x080fe400008f0eff */
[C---:B------:R-:W-:Y:S02]  /*2330*/  LEA R23, R6.reuse, R131, 0x1 ;  /* 0x0000008306177211 */ /* 0x040fe400078e08ff */
[----:B------:R-:W-:Y:S01]  /*2340*/  LEA.HI.X.SX32 R15, R63, R4, 0x1, P0 ;  /* 0x000000043f0f7211 */ /* 0x000fe200000f0eff */
[----:B------:R-:W2:Y:S02]  /*2350*/  LDG.E.U16 R92, desc[UR10][R12.64] ;  /* 0x0000000a0c5c7981 */ /* 0x000ea4000c1e1500 */
[C---:B------:R-:W-:Y:S01]  /*2360*/  IMAD R133, R6.reuse, 0x2, R23 ;  /* 0x0000000206857824 */ /* 0x040fe200078e0217 */
[----:B0-----:R-:W-:Y:S01]  /*2370*/  LEA R10, P0, R79, R9, 0x1 ;  /* 0x000000094f0a7211 */ /* 0x001fe200078008ff */
[----:B------:R0:W2:Y:S03]  /*2380*/  LDG.E.U16 R112, desc[UR10][R14.64] ;  /* 0x0000000a0e707981 */ /* 0x0000a6000c1e1500 */
[----:B------:R-:W-:-:S05]  /*2390*/  LEA R137, R6, R133, 0x1 ;  /* 0x0000008506897211 */ /* 0x000fca00078e08ff */
[----:B------:R-:W-:-:S05]  /*23a0*/  IMAD R139, R6, 0x2, R137 ;  /* 0x00000002068b7824 */ /* 0x000fca00078e0289 */
[----:B------:R-:W-:-:S05]  /*23b0*/  LEA R24, R6, R139, 0x1 ;  /* 0x0000008b06187211 */ /* 0x000fca00078e08ff */
[----:B------:R-:W-:-:S05]  /*23c0*/  IMAD R143, R6, 0x2, R24 ;  /* 0x00000002068f7824 */ /* 0x000fca00078e0218 */
[----:B------:R-:W-:-:S05]  /*23d0*/  LEA R145, R6, R143, 0x1 ;  /* 0x0000008f06917211 */ /* 0x000fca00078e08ff */
[----:B------:R-:W-:Y:S01]  /*23e0*/  IMAD R3, R6, 0x2, R145 ;  /* 0x0000000206037824 */ /* 0x000fe200078e0291 */
[----:B------:R-:W-:-:S04]  /*23f0*/  LEA.HI.X.SX32 R11, R79, R4, 0x1, P0 ;  /* 0x000000044f0b7211 */ /* 0x000fc800000f0eff */
[----:B------:R-:W-:Y:S01]  /*2400*/  LEA R25, R6, R3, 0x1 ;  /* 0x0000000306197211 */ /* 0x000fe200078e08ff */
[----:B------:R1:W2:Y:S01]  /*2410*/  LDG.E.U16 R68, desc[UR10][R10.64] ;  /* 0x0000000a0a447981 */ /* 0x0002a2000c1e1500 */
[----:B0-----:R-:W-:-:S03]  /*2420*/  LEA R14, P0, R81, R9, 0x1 ;  /* 0x00000009510e7211 */ /* 0x001fc600078008ff */
[C---:B------:R-:W-:Y:S01]  /*2430*/  IMAD R19, R6.reuse, 0x2, R25 ;  /* 0x0000000206137824 */ /* 0x040fe200078e0219 */
[-C--:B------:R-:W-:Y:S02]  /*2440*/  LEA.HI.X.SX32 R15, R81, R4.reuse, 0x1, P0 ;  /* 0x00000004510f7211 */ /* 0x080fe400000f0eff */
[----:B------:R-:W-:Y:S02]  /*2450*/  LEA R12, P1, R59, R9, 0x1 ;  /* 0x000000093b0c7211 */ /* 0x000fe400078208ff */
[C---:B------:R-:W-:Y:S01]  /*2460*/  LEA R81, R6.reuse, R19, 0x1 ;  /* 0x0000001306517211 */ /* 0x040fe200078e08ff */
[----:B------:R0:W2:Y:S01]  /*2470*/  LDG.E.U16 R111, desc[UR10][R14.64] ;  /* 0x0000000a0e6f7981 */ /* 0x0000a2000c1e1500 */
[----:B-1----:R-:W-:Y:S02]  /*2480*/  LEA R10, P0, R97, R9, 0x1 ;  /* 0x00000009610a7211 */ /* 0x002fe400078008ff */
[-C--:B------:R-:W-:Y:S01]  /*2490*/  LEA.HI.X.SX32 R13, R59, R4.reuse, 0x1, P1 ;  /* 0x000000043b0d7211 */ /* 0x080fe200008f0eff */
[----:B------:R-:W-:Y:S01]  /*24a0*/  IMAD R59, R6, 0x2, R81 ;  /* 0x00000002063b7824 */ /* 0x000fe200078e0251 */
[----:B------:R-:W-:-:S03]  /*24b0*/  LEA.HI.X.SX32 R11, R97, R4, 0x1, P0 ;  /* 0x00000004610b7211 */ /* 0x000fc600000f0eff */
[----:B------:R1:W2:Y:S01]  /*24c0*/  LDG.E.U16 R91, desc[UR10][R12.64] ;  /* 0x0000000a0c5b7981 */ /* 0x0002a2000c1e1500 */
[----:B0-----:R-:W-:-:S03]  /*24d0*/  LEA R14, P0, R85, R9, 0x1 ;  /* 0x00000009550e7211 */ /* 0x001fc600078008ff */
[----:B------:R0:W2:Y:S01]  /*24e0*/  LDG.E.U16 R67, desc[UR10][R10.64] ;  /* 0x0000000a0a437981 */ /* 0x0000a2000c1e1500 */
[C---:B------:R-:W-:Y:S02]  /*24f0*/  LEA R26, R6.reuse, R59, 0x1 ;  /* 0x0000003b061a7211 */ /* 0x040fe400078e08ff */
[----:B------:R-:W-:Y:S02]  /*2500*/  LEA.HI.X.SX32 R15, R85, R4, 0x1, P0 ;  /* 0x00000004550f7211 */ /* 0x000fe400000f0eff */
[-C--:B-1----:R-:W-:Y:S01]  /*2510*/  LEA R12, P1, R77, R9.reuse, 0x1 ;  /* 0x000000094d0c7211 */ /* 0x082fe200078208ff */
[----:B------:R-:W-:Y:S02]  /*2520*/  IMAD R55, R6, 0x2, R26 ;  /* 0x0000000206377824 */ /* 0x000fe400078e021a */
[----:B------:R1:W2:Y:S01]  /*2530*/  LDG.E.U16 R110, desc[UR10][R14.64] ;  /* 0x0000000a0e6e7981 */ /* 0x0002a2000c1e1500 */
[----:B0-----:R-:W-:-:S04]  /*2540*/  LEA R10, P0, R99, R9, 0x1 ;  /* 0x00000009630a7211 */ /* 0x001fc800078008ff */
[----:B------:R-:W-:Y:S02]  /*2550*/  LEA.HI.X.SX32 R11, R99, R4, 0x1, P0 ;  /* 0x00000004630b7211 */ /* 0x000fe400000f0eff */
[----:B-1----:R-:W-:-:S03]  /*2560*/  LEA R14, P0, R65, R9, 0x1 ;  /* 0x00000009410e7211 */ /* 0x002fc600078008ff */
[----:B------:R0:W2:Y:S01]  /*2570*/  LDG.E.U16 R66, desc[UR10][R10.64] ;  /* 0x0000000a0a427981 */ /* 0x0000a2000c1e1500 */
[-C--:B------:R-:W-:Y:S02]  /*2580*/  LEA.HI.X.SX32 R13, R77, R4.reuse, 0x1, P1 ;  /* 0x000000044d0d7211 */ /* 0x080fe400008f0eff */
[----:B------:R-:W-:Y:S02]  /*2590*/  LEA.HI.X.SX32 R15, R65, R4, 0x1, P0 ;  /* 0x00000004410f7211 */ /* 0x000fe400000f0eff */
[----:B------:R-:W-:Y:S01]  /*25a0*/  LEA R127, R6, R55, 0x1 ;  /* 0x00000037067f7211 */ /* 0x000fe200078e08ff */
[----:B------:R1:W2:Y:S01]  /*25b0*/  LDG.E.U16 R90, desc[UR10][R12.64] ;  /* 0x0000000a0c5a7981 */ /* 0x0002a2000c1e1500 */
[----:B0-----:R-:W-:-:S03]  /*25c0*/  LEA R10, P0, R101, R9, 0x1 ;  /* 0x00000009650a7211 */ /* 0x001fc600078008ff */
[----:B------:R-:W-:Y:S01]  /*25d0*/  IMAD R53, R6, 0x2, R127 ;  /* 0x0000000206357824 */ /* 0x000fe200078e027f */
[----:B------:R-:W2:Y:S01]  /*25e0*/  LDG.E.U16 R109, desc[UR10][R14.64] ;  /* 0x0000000a0e6d7981 */ /* 0x000ea2000c1e1500 */
[----:B------:R-:W-:Y:S02]  /*25f0*/  LEA.HI.X.SX32 R11, R101, R4, 0x1, P0 ;  /* 0x00000004650b7211 */ /* 0x000fe400000f0eff */
[----:B-1----:R-:W-:-:S03]  /*2600*/  LEA R12, P1, R83, R9, 0x1 ;  /* 0x00000009530c7211 */ /* 0x002fc600078208ff */
[----:B------:R0:W2:Y:S01]  /*2610*/  LDG.E.U16 R65, desc[UR10][R10.64] ;  /* 0x0000000a0a417981 */ /* 0x0000a2000c1e1500 */
[----:B------:R-:W-:-:S05]  /*2620*/  LEA.HI.X.SX32 R13, R83, R4, 0x1, P1 ;  /* 0x00000004530d7211 */ /* 0x000fca00008f0eff */
[----:B------:R1:W2:Y:S01]  /*2630*/  LDG.E.U16 R89, desc[UR10][R12.64] ;  /* 0x0000000a0c597981 */ /* 0x0002a2000c1e1500 */
[----:B0-----:R-:W-:-:S05]  /*2640*/  LEA R10, R6, R53, 0x1 ;  /* 0x00000035060a7211 */ /* 0x001fca00078e08ff */
[----:B------:R-:W-:Y:S01]  /*2650*/  IMAD R101, R6, 0x2, R10 ;  /* 0x0000000206657824 */ /* 0x000fe200078e020a */
[----:B-1----:R-:W-:-:S04]  /*2660*/  LEA R12, P1, R87, R9, 0x1 ;  /* 0x00000009570c7211 */ /* 0x002fc800078208ff */
[----:B------:R-:W-:Y:S02]  /*2670*/  LEA.HI.X.SX32 R13, R87, R4, 0x1, P1 ;  /* 0x00000004570d7211 */ /* 0x000fe400008f0eff */
[----:B------:R-:W-:-:S03]  /*2680*/  LEA R79, R6, R101, 0x1 ;  /* 0x00000065064f7211 */ /* 0x000fc600078e08ff */
[----:B------:R0:W2:Y:S02]  /*2690*/  LDG.E.U16 R88, desc[UR10][R12.64] ;  /* 0x0000000a0c587981 */ /* 0x0000a4000c1e1500 */
[----:B------:R-:W-:Y:S01]  /*26a0*/  IMAD R123, R6, 0x2, R79 ;  /* 0x00000002067b7824 */ /* 0x000fe200078e024f */
[----:B0-----:R-:W-:-:S04]  /*26b0*/  LEA R12, P1, R75, R9, 0x1 ;  /* 0x000000094b0c7211 */ /* 0x001fc800078208ff */
[C---:B------:R-:W-:Y:S02]  /*26c0*/  LEA R20, R6.reuse, R123, 0x1 ;  /* 0x0000007b06147211 */ /* 0x040fe400078e08ff */
[-C--:B------:R-:W-:Y:S02]  /*26d0*/  LEA.HI.X.SX32 R13, R75, R4.reuse, 0x1, P1 ;  /* 0x000000044b0d7211 */ /* 0x080fe400008f0eff */
[-C--:B------:R-:W-:Y:S01]  /*26e0*/  LEA R14, P1, R103, R9.reuse, 0x1 ;  /* 0x00000009670e7211 */ /* 0x080fe200078208ff */
[C---:B------:R-:W-:Y:S01]  /*26f0*/  IMAD R99, R6.reuse, 0x2, R20 ;  /* 0x0000000206637824 */ /* 0x040fe200078e0214 */
[----:B------:R-:W-:Y:S01]  /*2700*/  LEA R16, P0, R21, R9, 0x1 ;  /* 0x0000000915107211 */ /* 0x000fe200078008ff */
[----:B------:R-:W2:Y:S01]  /*2710*/  LDG.E.U16 R87, desc[UR10][R12.64] ;  /* 0x0000000a0c577981 */ /* 0x000ea2000c1e1500 */
[----:B------:R-:W-:Y:S02]  /*2720*/  LEA.HI.X.SX32 R15, R103, R4, 0x1, P1 ;  /* 0x00000004670f7211 */ /* 0x000fe400008f0eff */
[----:B------:R-:W-:-:S03]  /*2730*/  LEA R78, R6, R99, 0x1 ;  /* 0x00000063064e7211 */ /* 0x000fc600078e08ff */
[----:B------:R0:W2:Y:S01]  /*2740*/  LDG.E.U16 R86, desc[UR10][R14.64] ;  /* 0x0000000a0e567981 */ /* 0x0000a2000c1e1500 */
[----:B------:R-:W-:Y:S02]  /*2750*/  LEA.HI.X.SX32 R17, R21, R4, 0x1, P0 ;  /* 0x0000000415117211 */ /* 0x000fe400000f0eff */
[----:B0-----:R-:W-:-:S03]  /*2760*/  LEA R14, P1, R57, R9, 0x1 ;  /* 0x00000009390e7211 */ /* 0x001fc600078208ff */
[----:B------:R0:W2:Y:S01]  /*2770*/  LDG.E.U16 R108, desc[UR10][R16.64] ;  /* 0x0000000a106c7981 */ /* 0x0000a2000c1e1500 */
[----:B------:R-:W-:Y:S01]  /*2780*/  LEA.HI.X.SX32 R15, R57, R4, 0x1, P1 ;  /* 0x00000004390f7211 */ /* 0x000fe200008f0eff */
[----:B------:R-:W-:Y:S01]  /*2790*/  IMAD R57, R6, 0x2, R78 ;  /* 0x0000000206397824 */ /* 0x000fe200078e024e */
[----:B------:R-:W-:-:S03]  /*27a0*/  LEA R12, P0, R105, R9, 0x1 ;  /* 0x00000009690c7211 */ /* 0x000fc600078008ff */
[----:B------:R-:W2:Y:S01]  /*27b0*/  LDG.E.U16 R85, desc[UR10][R14.64] ;  /* 0x0000000a0e557981 */ /* 0x000ea2000c1e1500 */
[----:B------:R-:W-:-:S05]  /*27c0*/  LEA R21, R6, R57, 0x1 ;  /* 0x0000003906157211 */ /* 0x000fca00078e08ff */
[C---:B------:R-:W-:Y:S01]  /*27d0*/  IMAD R97, R6.reuse, 0x2, R21 ;  /* 0x0000000206617824 */ /* 0x040fe200078e0215 */
[-C--:B------:R-:W-:Y:S02]  /*27e0*/  LEA.HI.X.SX32 R13, R105, R4.reuse, 0x1, P0 ;  /* 0x00000004690d7211 */ /* 0x080fe400000f0eff */
[C---:B0-----:R-:W-:Y:S02]  /*27f0*/  LEA R16, P0, R107.reuse, R9, 0x1 ;  /* 0x000000096b107211 */ /* 0x041fe400078008ff */
[----:B------:R-:W-:Y:S01]  /*2800*/  LEA R77, R6, R97, 0x1 ;  /* 0x00000061064d7211 */ /* 0x000fe200078e08ff */
[----:B------:R0:W2:Y:S01]  /*2810*/  LDG.E.U16 R64, desc[UR10][R12.64] ;  /* 0x0000000a0c407981 */ /* 0x0000a2000c1e1500 */
[----:B------:R-:W-:-:S03]  /*2820*/  LEA.HI.X.SX32 R17, R107, R4, 0x1, P0 ;  /* 0x000000046b117211 */ /* 0x000fc600000f0eff */
[C---:B------:R-:W-:Y:S02]  /*2830*/  IMAD R56, R6.reuse, 0x2, R77 ;  /* 0x0000000206387824 */ /* 0x040fe400078e024d */
[----:B------:R1:W2:Y:S01]  /*2840*/  LDG.E.U16 R107, desc[UR10][R16.64] ;  /* 0x0000000a106b7981 */ /* 0x0002a2000c1e1500 */
[CC--:B0-----:R-:W-:Y:S02]  /*2850*/  LEA R12, P0, R125.reuse, R9.reuse, 0x1 ;  /* 0x000000097d0c7211 */ /* 0x0c1fe400078008ff */
[C---:B------:R-:W-:Y:S02]  /*2860*/  LEA R22, R6.reuse, R56, 0x1 ;  /* 0x0000003806167211 */ /* 0x040fe400078e08ff */
[----:B------:R-:W-:Y:S02]  /*2870*/  LEA.HI.X.SX32 R13, R125, R4, 0x1, P0 ;  /* 0x000000047d0d7211 */ /* 0x000fe400000f0eff */
[----:B-1----:R-:W-:Y:S01]  /*2880*/  LEA R16, P0, R129, R9, 0x1 ;  /* 0x0000000981107211 */ /* 0x002fe200078008ff */
[----:B------:R-:W-:-:S02]  /*2890*/  IMAD R11, R6, 0x2, R22 ;  /* 0x00000002060b7824 */ /* 0x000fc400078e0216 */
[----:B------:R0:W2:Y:S01]  /*28a0*/  LDG.E.U16 R63, desc[UR10][R12.64] ;  /* 0x0000000a0c3f7981 */ /* 0x0000a2000c1e1500 */
[----:B------:R-:W-:Y:S02]  /*28b0*/  LEA.HI.X.SX32 R17, R129, R4, 0x1, P0 ;  /* 0x0000000481117211 */ /* 0x000fe400000f0eff */
[----:B------:R-:W-:Y:S01]  /*28c0*/  LEA R96, R6, R11, 0x1 ;  /* 0x0000000b06607211 */ /* 0x000fe200078e08ff */
[----:B------:R-:W1:Y:S02]  /*28d0*/  LDC R129, c[0x0][0x3b8] ;  /* 0x0000ee00ff817b82 */ /* 0x000e640000000800 */
[----:B------:R4:W2:Y:S01]  /*28e0*/  LDG.E.U16 R106, desc[UR10][R16.64] ;  /* 0x0000000a106a7981 */ /* 0x0008a2000c1e1500 */
[----:B0-----:R-:W-:-:S04]  /*28f0*/  LEA R12, P0, R131, R9, 0x1 ;  /* 0x00000009830c7211 */ /* 0x001fc800078008ff */
[-C--:B------:R-:W-:Y:S02]  /*2900*/  LEA.HI.X.SX32 R13, R131, R4.reuse, 0x1, P0 ;  /* 0x00000004830d7211 */ /* 0x080fe400000f0eff */
[CC--:B----4-:R-:W-:Y:S01]  /*2910*/  LEA R16, P0, R133.reuse, R9.reuse, 0x1 ;  /* 0x0000000985107211 */ /* 0x0d0fe200078008ff */
[C---:B------:R-:W-:Y:S02]  /*2920*/  IMAD R76, R6.reuse, 0x2, R96 ;  /* 0x00000002064c7824 */ /* 0x040fe400078e0260 */
[----:B------:R0:W4:Y:S01]  /*2930*/  LDG.E.U16 R62, desc[UR10][R12.64] ;  /* 0x0000000a0c3e7981 */ /* 0x000122000c1e1500 */
[----:B------:R-:W-:Y:S02]  /*2940*/  LEA.HI.X.SX32 R17, R133, R4, 0x1, P0 ;  /* 0x0000000485117211 */ /* 0x000fe400000f0eff */
[-C--:B------:R-:W-:Y:S02]  /*2950*/  LEA R14, P1, R61, R9.reuse, 0x1 ;  /* 0x000000093d0e7211 */ /* 0x080fe400078208ff */
[----:B------:R-:W-:Y:S01]  /*2960*/  LEA R8, R6, R76, 0x1 ;  /* 0x0000004c06087211 */ /* 0x000fe200078e08ff */
[----:B------:R3:W2:Y:S01]  /*2970*/  LDG.E.U16 R105, desc[UR10][R16.64] ;  /* 0x0000000a10697981 */ /* 0x0006a2000c1e1500 */
[----:B0-----:R-:W-:-:S04]  /*2980*/  LEA R12, P0, R139, R9, 0x1 ;  /* 0x000000098b0c7211 */ /* 0x001fc800078008ff */
[-C--:B------:R-:W-:Y:S02]  /*2990*/  LEA.HI.X.SX32 R13, R139, R4.reuse, 0x1, P0 ;  /* 0x000000048b0d7211 */ /* 0x080fe400000f0eff */
[-C--:B---3--:R-:W-:Y:S02]  /*29a0*/  LEA R16, P0, R143, R9.reuse, 0x1 ;  /* 0x000000098f107211 */ /* 0x088fe400078008ff */
[-C--:B------:R-:W-:Y:S01]  /*29b0*/  LEA.HI.X.SX32 R15, R61, R4.reuse, 0x1, P1 ;  /* 0x000000043d0f7211 */ /* 0x080fe200008f0eff */
[----:B------:R-:W-:Y:S01]  /*29c0*/  IMAD R75, R6, 0x2, R8 ;  /* 0x00000002064b7824 */ /* 0x000fe200078e0208 */
[----:B------:R-:W-:Y:S01]  /*29d0*/  LEA.HI.X.SX32 R17, R143, R4, 0x1, P0 ;  /* 0x000000048f117211 */ /* 0x000fe200000f0eff */
[----:B------:R0:W3:Y:S01]  /*29e0*/  LDG.E.U16 R61, desc[UR10][R12.64] ;  /* 0x0000000a0c3d7981 */ /* 0x0000e2000c1e1500 */
[----:B------:R-:W1:Y:S03]  /*29f0*/  LDC R139, c[0x0][0x3b8] ;  /* 0x0000ee00ff8b7b82 */ /* 0x000e660000000800 */
[----:B------:R0:W2:Y:S04]  /*2a00*/  LDG.E.U16 R84, desc[UR10][R14.64] ;  /* 0x0000000a0e547981 */ /* 0x0000a8000c1e1500 */
[----:B------:R0:W2:Y:S01]  /*2a10*/  LDG.E.U16 R104, desc[UR10][R16.64] ;  /* 0x0000000a10687981 */ /* 0x0000a2000c1e1500 */
[----:B------:R-:W1:Y:S01]  /*2a20*/  LDC R143, c[0x0][0x3b8] ;  /* 0x0000ee00ff8f7b82 */ /* 0x000e620000000800 */
[----:B0-----:R-:W-:-:S04]  /*2a30*/  LEA R12, P0, R3, R9, 0x1 ;  /* 0x00000009030c7211 */ /* 0x001fc800078008ff */
[-C--:B------:R-:W-:Y:S02]  /*2a40*/  LEA.HI.X.SX32 R13, R3, R4.reuse, 0x1, P0 ;  /* 0x00000004030d7211 */ /* 0x080fe400000f0eff */
[C---:B------:R-:W-:Y:S02]  /*2a50*/  LEA R3, R6.reuse, R75, 0x1 ;  /* 0x0000004b06037211 */ /* 0x040fe400078e08ff */
[C---:B------:R-:W-:Y:S01]  /*2a60*/  LEA R14, P1, R137.reuse, R9, 0x1 ;  /* 0x00000009890e7211 */ /* 0x040fe200078208ff */
[----:B------:R-:W2:Y:S01]  /*2a70*/  LDG.E.U16 R60, desc[UR10][R12.64] ;  /* 0x0000000a0c3c7981 */ /* 0x000ea2000c1e1500 */
[----:B------:R-:W0:Y:S01]  /*2a80*/  LDC R16, c[0x0][0x3b8] ;  /* 0x0000ee00ff107b82 */ /* 0x000e220000000800 */
[----:B------:R-:W-:Y:S01]  /*2a90*/  IMAD R125, R6, 0x2, R3 ;  /* 0x00000002067d7824 */ /* 0x000fe200078e0203 */
[----:B------:R-:W-:-:S04]  /*2aa0*/  LEA.HI.X.SX32 R15, R137, R4, 0x1, P1 ;  /* 0x00000004890f7211 */ /* 0x000fc800008f0eff */
[C---:B------:R-:W-:Y:S01]  /*2ab0*/  LEA R17, R6.reuse, R125, 0x1 ;  /* 0x0000007d06117211 */ /* 0x040fe200078e08ff */
[----:B------:R1:W2:Y:S04]  /*2ac0*/  LDG.E.U16 R83, desc[UR10][R14.64] ;  /* 0x0000000a0e537981 */ /* 0x0002a8000c1e1500 */
[C---:B------:R-:W-:Y:S01]  /*2ad0*/  IMAD R130, R6.reuse, 0x2, R17 ;  /* 0x0000000206827824 */ /* 0x040fe200078e0211 */
[-C--:B------:R-:W-:Y:S02]  /*2ae0*/  LEA R18, P0, R19, R9.reuse, 0x1 ;  /* 0x0000000913127211 */ /* 0x080fe400078008ff */
[----:B-1----:R-:W-:Y:S02]  /*2af0*/  LEA R14, P1, R145, R9, 0x1 ;  /* 0x00000009910e7211 */ /* 0x002fe400078208ff */
[----:B------:R-:W-:-:S02]  /*2b00*/  LEA R131, R6, R130, 0x1 ;  /* 0x0000008206837211 */ /* 0x000fc400078e08ff */
[-C--:B------:R-:W-:Y:S02]  /*2b10*/  LEA.HI.X.SX32 R15, R145, R4.reuse, 0x1, P1 ;  /* 0x00000004910f7211 */ /* 0x080fe400008f0eff */
[----:B------:R-:W-:Y:S01]  /*2b20*/  LEA.HI.X.SX32 R19, R19, R4, 0x1, P0 ;  /* 0x0000000413137211 */ /* 0x000fe200000f0eff */
[----:B------:R-:W-:Y:S01]  /*2b30*/  IMAD R173, R6, 0x2, R131 ;  /* 0x0000000206ad7824 */ /* 0x000fe200078e0283 */
[----:B------:R-:W1:Y:S01]  /*2b40*/  LDC R145, c[0x0][0x3b8] ;  /* 0x0000ee00ff917b82 */ /* 0x000e620000000800 */
[----:B------:R0:W2:Y:S04]  /*2b50*/  LDG.E.U16 R82, desc[UR10][R14.64] ;  /* 0x0000000a0e527981 */ /* 0x0000a8000c1e1500 */
[----:B------:R0:W2:Y:S02]  /*2b60*/  LDG.E.U16 R103, desc[UR10][R18.64] ;  /* 0x0000000a12677981 */ /* 0x0000a4000c1e1500 */
[----:B0-----:R-:W-:-:S04]  /*2b70*/  LEA R14, P1, R81, R9, 0x1 ;  /* 0x00000009510e7211 */ /* 0x001fc800078208ff */
[----:B------:R-:W-:Y:S02]  /*2b80*/  LEA.HI.X.SX32 R15, R81, R4, 0x1, P1 ;  /* 0x00000004510f7211 */ /* 0x000fe400008f0eff */
[----:B------:R-:W-:-:S03]  /*2b90*/  LEA R18, R6, R173, 0x1 ;  /* 0x000000ad06127211 */ /* 0x000fc600078e08ff */
[----:B------:R0:W2:Y:S02]  /*2ba0*/  LDG.E.U16 R81, desc[UR10][R14.64] ;  /* 0x0000000a0e517981 */ /* 0x0000a4000c1e1500 */
[----:B------:R-:W-:Y:S01]  /*2bb0*/  IMAD R133, R6, 0x2, R18 ;  /* 0x0000000206857824 */ /* 0x000fe200078e0212 */
[----:B0-----:R-:W-:-:S04]  /*2bc0*/  LEA R14, P1, R127, R9, 0x1 ;  /* 0x000000097f0e7211 */ /* 0x001fc800078208ff */
[-C--:B------:R-:W-:Y:S02]  /*2bd0*/  LEA.HI.X.SX32 R15, R127, R4.reuse, 0x1, P1 ;  /* 0x000000047f0f7211 */ /* 0x080fe400008f0eff */
[C---:B------:R-:W-:Y:S02]  /*2be0*/  LEA R127, R6.reuse, R133, 0x1 ;  /* 0x00000085067f7211 */ /* 0x040fe400078e08ff */
[CC--:B------:R-:W-:Y:S01]  /*2bf0*/  LEA R12, P0, R59.reuse, R9.reuse, 0x1 ;  /* 0x000000093b0c7211 */ /* 0x0c0fe200078008ff */
[----:B------:R-:W2:Y:S02]  /*2c00*/  LDG.E.U16 R80, desc[UR10][R14.64] ;  /* 0x0000000a0e507981 */ /* 0x000ea4000c1e1500 */
[----:B------:R-:W-:Y:S01]  /*2c10*/  IMAD R174, R6, 0x2, R127 ;  /* 0x0000000206ae7824 */ /* 0x000fe200078e027f */
[----:B------:R-:W-:Y:S02]  /*2c20*/  LEA.HI.X.SX32 R13, R59, R4, 0x1, P0 ;  /* 0x000000043b0d7211 */ /* 0x000fe400000f0eff */
[----:B------:R-:W-:-:S02]  /*2c30*/  LEA R54, P0, R55, R9, 0x1 ;  /* 0x0000000937367211 */ /* 0x000fc400078008ff */
[----:B------:R-:W-:Y:S01]  /*2c40*/  LEA R19, R6, R174, 0x1 ;  /* 0x000000ae06137211 */ /* 0x000fe200078e08ff */
[----:B------:R0:W2:Y:S01]  /*2c50*/  LDG.E.U16 R59, desc[UR10][R12.64] ;  /* 0x0000000a0c3b7981 */ /* 0x0000a2000c1e1500 */
[----:B------:R-:W-:-:S03]  /*2c60*/  LEA.HI.X.SX32 R55, R55, R4, 0x1, P0 ;  /* 0x0000000437377211 */ /* 0x000fc600000f0eff */
[C---:B------:R-:W-:Y:S02]  /*2c70*/  IMAD R137, R6.reuse, 0x2, R19 ;  /* 0x0000000206897824 */ /* 0x040fe400078e0213 */
[----:B------:R-:W2:Y:S01]  /*2c80*/  LDG.E.U16 R102, desc[UR10][R54.64] ;  /* 0x0000000a36667981 */ /* 0x000ea2000c1e1500 */
[C---:B0-----:R-:W-:Y:S02]  /*2c90*/  LEA R12, P0, R53.reuse, R9, 0x1 ;  /* 0x00000009350c7211 */ /* 0x041fe400078008ff */
[C---:B------:R-:W-:Y:S02]  /*2ca0*/  LEA R175, R6.reuse, R137, 0x1 ;  /* 0x0000008906af7211 */ /* 0x040fe400078e08ff */
[----:B------:R-:W-:Y:S02]  /*2cb0*/  LEA.HI.X.SX32 R13, R53, R4, 0x1, P0 ;  /* 0x00000004350d7211 */ /* 0x000fe400000f0eff */
[----:B------:R-:W-:Y:S01]  /*2cc0*/  LEA R14, P0, R101, R9, 0x1 ;  /* 0x00000009650e7211 */ /* 0x000fe200078008ff */
[----:B------:R-:W-:-:S02]  /*2cd0*/  IMAD R168, R6, 0x2, R175 ;  /* 0x0000000206a87824 */ /* 0x000fc400078e02af */
[----:B------:R0:W2:Y:S01]  /*2ce0*/  LDG.E.U16 R53, desc[UR10][R12.64] ;  /* 0x0000000a0c357981 */ /* 0x0000a2000c1e1500 */
[----:B------:R-:W-:-:S05]  /*2cf0*/  LEA.HI.X.SX32 R15, R101, R4, 0x1, P0 ;  /* 0x00000004650f7211 */ /* 0x000fca00000f0eff */
[----:B------:R1:W2:Y:S01]  /*2d00*/  LDG.E.U16 R101, desc[UR10][R14.64] ;  /* 0x0000000a0e657981 */ /* 0x0002a2000c1e1500 */
[CC--:B0-----:R-:W-:Y:S02]  /*2d10*/  LEA R12, P0, R79.reuse, R9.reuse, 0x1 ;  /* 0x000000094f0c7211 */ /* 0x0c1fe400078008ff */
[----:B-1----:R-:W-:Y:S02]  /*2d20*/  LEA R14, R6, R168, 0x1 ;  /* 0x000000a8060e7211 */ /* 0x002fe400078e08ff */
[-C--:B------:R-:W-:Y:S01]  /*2d30*/  LEA.HI.X.SX32 R13, R79, R4.reuse, 0x1, P0 ;  /* 0x000000044f0d7211 */ /* 0x080fe200000f0eff */
[----:B------:R-:W0:Y:S01]  /*2d40*/  LDC R6, c[0x0][0x3b8] ;  /* 0x0000ee00ff067b82 */ /* 0x000e220000000800 */
[----:B------:R-:W-:Y:S01]  /*2d50*/  LEA R54, P0, R123, R9, 0x1 ;  /* 0x000000097b367211 */ /* 0x000fe200078008ff */
[----:B------:R-:W-:Y:S02]  /*2d60*/  IMAD R139, R139, 0x2, R14 ;  /* 0x000000028b8b7824 */ /* 0x000fe400078e020e */
[----:B------:R1:W2:Y:S01]  /*2d70*/  LDG.E.U16 R79, desc[UR10][R12.64] ;  /* 0x0000000a0c4f7981 */ /* 0x0002a2000c1e1500 */
[----:B------:R-:W-:-:S02]  /*2d80*/  LEA.HI.X.SX32 R55, R123, R4, 0x1, P0 ;  /* 0x000000047b377211 */ /* 0x000fc400000f0eff */
[----:B------:R-:W-:Y:S01]  /*2d90*/  LEA R177, R16, R139, 0x1 ;  /* 0x0000008b10b17211 */ /* 0x000fe200078e08ff */
[----:B------:R-:W0:Y:S02]  /*2da0*/  LDC R123, c[0x0][0x3b8] ;  /* 0x0000ee00ff7b7b82 */ /* 0x000e240000000800 */
[----:B------:R0:W2:Y:S02]  /*2db0*/  LDG.E.U16 R58, desc[UR10][R54.64] ;  /* 0x0000000a363a7981 */ /* 0x0000a4000c1e1500 */
[----:B------:R-:W-:-:S04]  /*2dc0*/  IMAD R169, R98, 0x2, R177 ;  /* 0x0000000262a97824 */ /* 0x000fc800078e02b1 */
[----:B------:R-:W1:Y:S01]  /*2dd0*/  LDC R98, c[0x0][0x3b8] ;  /* 0x0000ee00ff627b82 */ /* 0x000e620000000800 */
[----:B------:R-:W-:-:S05]  /*2de0*/  LEA R15, R122, R169, 0x1 ;  /* 0x000000a97a0f7211 */ /* 0x000fca00078e08ff */
[----:B------:R-:W-:Y:S02]  /*2df0*/  IMAD R142, R142, 0x2, R15 ;  /* 0x000000028e8e7824 */ /* 0x000fe400078e020f */
[----:B------:R-:W1:Y:S03]  /*2e00*/  LDC R122, c[0x0][0x3b8] ;  /* 0x0000ee00ff7a7b82 */ /* 0x000e660000000800 */
[----:B------:R-:W-:-:S05]  /*2e10*/  LEA R128, R129, R142, 0x1 ;  /* 0x0000008e81807211 */ /* 0x000fca00078e08ff */
[----:B0-----:R-:W-:-:S05]  /*2e20*/  IMAD R164, R123, 0x2, R128 ;  /* 0x000000027ba47824 */ /* 0x001fca00078e0280 */
[----:B------:R-:W-:Y:S02]  /*2e30*/  LEA R16, R143, R164, 0x1 ;  /* 0x000000a48f107211 */ /* 0x000fe400078e08ff */
[-C--:B-1----:R-:W-:Y:S01]  /*2e40*/  LEA R12, P0, R99, R9.reuse, 0x1 ;  /* 0x00000009630c7211 */ /* 0x082fe200078008ff */
[----:B------:R-:W0:Y:S02]  /*2e50*/  LDC R143, c[0x0][0x3b8] ;  /* 0x0000ee00ff8f7b82 */ /* 0x000e240000000800 */
[----:B------:R-:W-:Y:S01]  /*2e60*/  IMAD R145, R145, 0x2, R16 ;  /* 0x0000000291917824 */ /* 0x000fe200078e0210 */
[-C--:B------:R-:W-:Y:S02]  /*2e70*/  LEA.HI.X.SX32 R13, R99, R4.reuse, 0x1, P0 ;  /* 0x00000004630d7211 */ /* 0x080fe400000f0eff */
[----:B------:R-:W-:Y:S02]  /*2e80*/  LEA R54, P0, R78, R9, 0x1 ;  /* 0x000000094e367211 */ /* 0x000fe400078008ff */
[----:B------:R-:W-:Y:S01]  /*2e90*/  LEA R129, R6, R145, 0x1 ;  /* 0x0000009106817211 */ /* 0x000fe200078e08ff */
[----:B------:R1:W2:Y:S01]  /*2ea0*/  LDG.E.U16 R100, desc[UR10][R12.64] ;  /* 0x0000000a0c647981 */ /* 0x0002a2000c1e1500 */
[----:B------:R-:W-:-:S03]  /*2eb0*/  LEA.HI.X.SX32 R55, R78, R4, 0x1, P0 ;  /* 0x000000044e377211 */ /* 0x000fc600000f0eff */
[----:B------:R-:W-:Y:S02]  /*2ec0*/  IMAD R165, R98, 0x2, R129 ;  /* 0x0000000262a57824 */ /* 0x000fe400078e0281 */
[----:B------:R1:W2:Y:S02]  /*2ed0*/  LDG.E.U16 R78, desc[UR10][R54.64] ;  /* 0x0000000a364e7981 */ /* 0x0002a4000c1e1500 */
[C---:B-1----:R-:W-:Y:S02]  /*2ee0*/  LEA R12, P0, R57.reuse, R9, 0x1 ;  /* 0x00000009390c7211 */ /* 0x042fe400078008ff */
[----:B------:R-:W-:Y:S02]  /*2ef0*/  LEA R6, R122, R165, 0x1 ;  /* 0x000000a57a067211 */ /* 0x000fe400078e08ff */
[----:B------:R-:W-:Y:S02]  /*2f00*/  LEA.HI.X.SX32 R13, R57, R4, 0x1, P0 ;  /* 0x00000004390d7211 */ /* 0x000fe400000f0eff */
[----:B------:R-:W-:Y:S01]  /*2f10*/  LEA R54, P0, R97, R9, 0x1 ;  /* 0x0000000961367211 */ /* 0x000fe200078008ff */
[----:B------:R-:W-:-:S02]  /*2f20*/  IMAD R146, R147, 0x2, R6 ;  /* 0x0000000293927824 */ /* 0x000fc400078e0206 */
[----:B------:R1:W2:Y:S01]  /*2f30*/  LDG.E.U16 R57, desc[UR10][R12.64] ;  /* 0x0000000a0c397981 */ /* 0x0002a2000c1e1500 */
[----:B------:R-:W-:Y:S01]  /*2f40*/  LEA.HI.X.SX32 R55, R97, R4, 0x1, P0 ;  /* 0x0000000461377211 */ /* 0x000fe200000f0eff */
[----:B------:R-:W0:Y:S01]  /*2f50*/  LDC R147, c[0x0][0x3b8] ;  /* 0x0000ee00ff937b82 */ /* 0x000e220000000800 */
[----:B------:R-:W-:-:S03]  /*2f60*/  LEA R181, R181, R146, 0x1 ;  /* 0x00000092b5b57211 */ /* 0x000fc600078e08ff */
[----:B------:R1:W2:Y:S02]  /*2f70*/  LDG.E.U16 R99, desc[UR10][R54.64] ;  /* 0x0000000a36637981 */ /* 0x0002a4000c1e1500 */
[CC--:B-1----:R-:W-:Y:S02]  /*2f80*/  LEA R12, P0, R77.reuse, R9.reuse, 0x1 ;  /* 0x000000094d0c7211 */ /* 0x0c2fe400078008ff */
[----:B------:R-:W1:Y:S02]  /*2f90*/  LDC R97, c[0x0][0x3b8] ;  /* 0x0000ee00ff617b82 */ /* 0x000e640000000800 */
[-C--:B------:R-:W-:Y:S02]  /*2fa0*/  LEA.HI.X.SX32 R13, R77, R4.reuse, 0x1, P0 ;  /* 0x000000044d0d7211 */ /* 0x080fe400000f0eff */
[-C--:B------:R-:W-:Y:S01]  /*2fb0*/  LEA R54, P0, R56, R9.reuse, 0x1 ;  /* 0x0000000938367211 */ /* 0x080fe200078008ff */
[----:B------:R-:W-:Y:S02]  /*2fc0*/  IMAD R159, R124, 0x2, R181 ;  /* 0x000000027c9f7824 */ /* 0x000fe400078e02b5 */
[----:B------:R0:W2:Y:S01]  /*2fd0*/  LDG.E.U16 R77, desc[UR10][R12.64] ;  /* 0x0000000a0c4d7981 */ /* 0x0000a2000c1e1500 */
[----:B------:R-:W-:Y:S01]  /*2fe0*/  LEA.HI.X.SX32 R55, R56, R4, 0x1, P0 ;  /* 0x0000000438377211 */ /* 0x000fe200000f0eff */
[----:B------:R-:W1:Y:S04]  /*2ff0*/  LDC R124, c[0x0][0x3b8] ;  /* 0x0000ee00ff7c7b82 */ /* 0x000e680000000800 */
[----:B------:R0:W2:Y:S02]  /*3000*/  LDG.E.U16 R56, desc[UR10][R54.64] ;  /* 0x0000000a36387981 */ /* 0x0000a4000c1e1500 */
[----:B0-----:R-:W-:-:S04]  /*3010*/  LEA R12, P0, R11, R9, 0x1 ;  /* 0x000000090b0c7211 */ /* 0x001fc800078008ff */
[-C--:B------:R-:W-:Y:S02]  /*3020*/  LEA.HI.X.SX32 R13, R11, R4.reuse, 0x1, P0 ;  /* 0x000000040b0d7211 */ /* 0x080fe400000f0eff */
[----:B------:R-:W-:Y:S02]  /*3030*/  LEA R11, R126, R159, 0x1 ;  /* 0x0000009f7e0b7211 */ /* 0x000fe400078e08ff */
[----:B------:R-:W-:Y:S01]  /*3040*/  LEA R54, P0, R96, R9, 0x1 ;  /* 0x0000000960367211 */ /* 0x000fe200078008ff */
[----:B------:R0:W2:Y:S01]  /*3050*/  LDG.E.U16 R98, desc[UR10][R12.64] ;  /* 0x0000000a0c627981 */ /* 0x0000a2000c1e1500 */
[----:B------:R-:W3:Y:S01]  /*3060*/  LDC R126, c[0x0][0x3b8] ;  /* 0x0000ee00ff7e7b82 */ /* 0x000ee20000000800 */
[----:B------:R-:W-:Y:S01]  /*3070*/  IMAD R148, R148, 0x2, R11 ;  /* 0x0000000294947824 */ /* 0x000fe200078e020b */
[----:B------:R-:W-:-:S04]  /*3080*/  LEA.HI.X.SX32 R55, R96, R4, 0x1, P0 ;  /* 0x0000000460377211 */ /* 0x000fc800000f0eff */
[----:B------:R-:W-:Y:S02]  /*3090*/  LEA R183, R183, R148, 0x1 ;  /* 0x00000094b7b77211 */ /* 0x000fe400078e08ff */
[----:B0-----:R-:W-:-:S03]  /*30a0*/  LEA R12, P0, R76, R9, 0x1 ;  /* 0x000000094c0c7211 */ /* 0x001fc600078008ff */
[----:B------:R-:W-:Y:S01]  /*30b0*/  IMAD R160, R160, 0x2, R183 ;  /* 0x00000002a0a07824 */ /* 0x000fe200078e02b7 */
[----:B------:R-:W-:Y:S02]  /*30c0*/  LEA.HI.X.SX32 R13, R76, R4, 0x1, P0 ;  /* 0x000000044c0d7211 */ /* 0x000fe400000f0eff */
[----:B------:R-:W2:Y:S04]  /*30d0*/  LDG.E.U16 R76, desc[UR10][R54.64] ;  /* 0x0000000a364c7981 */ /* 0x000ea8000c1e1500 */
[----:B------:R1:W2:Y:S02]  /*30e0*/  LDG.E.U16 R55, desc[UR10][R12.64] ;  /* 0x0000000a0c377981 */ /* 0x0002a4000c1e1500 */
[----:B-1----:R-:W-:-:S05]  /*30f0*/  LEA R12, R97, R160, 0x1 ;  /* 0x000000a0610c7211 */ /* 0x002fca00078e08ff */
[----:B------:R-:W-:Y:S01]  /*3100*/  IMAD R149, R149, 0x2, R12 ;  /* 0x0000000295957824 */ /* 0x000fe200078e020c */
[----:B------:R-:W-:-:S04]  /*3110*/  LEA R96, P0, R75, R9, 0x1 ;  /* 0x000000094b607211 */ /* 0x000fc800078008ff */
[----:B------:R-:W-:Y:S02]  /*3120*/  LEA R187, R124, R149, 0x1 ;  /* 0x000000957cbb7211 */ /* 0x000fe400078e08ff */
[-C--:B------:R-:W-:Y:S02]  /*3130*/  LEA.HI.X.SX32 R97, R75, R4.reuse, 0x1, P0 ;  /* 0x000000044b617211 */ /* 0x080fe400000f0eff */
[C---:B------:R-:W-:Y:S01]  /*3140*/  LEA R122, P0, R3.reuse, R9, 0x1 ;  /* 0x00000009037a7211 */ /* 0x040fe200078008ff */
[----:B------:R-:W-:Y:S02]  /*3150*/  IMAD R157, R152, 0x2, R187 ;  /* 0x00000002989d7824 */ /* 0x000fe400078e02bb */
[----:B------:R-:W0:Y:S01]  /*3160*/  LDC R152, c[0x0][0x3b8] ;  /* 0x0000ee00ff987b82 */ /* 0x000e220000000800 */
[----:B------:R-:W-:Y:S01]  /*3170*/  LEA.HI.X.SX32 R123, R3, R4, 0x1, P0 ;  /* 0x00000004037b7211 */ /* 0x000fe200000f0eff */
[----:B------:R-:W2:Y:S01]  /*3180*/  LDG.E.U16 R97, desc[UR10][R96.64] ;  /* 0x0000000a60617981 */ /* 0x000ea2000c1e1500 */
[----:B---3--:R-:W-:-:S02]  /*3190*/  LEA R3, R126, R157, 0x1 ;  /* 0x0000009d7e037211 */ /* 0x008fc400078e08ff */
[----:B------:R-:W-:Y:S01]  /*31a0*/  LEA R124, P0, R125, R9, 0x1 ;  /* 0x000000097d7c7211 */ /* 0x000fe200078008ff */
[----:B------:R1:W3:Y:S02]  /*31b0*/  LDG.E.U16 R75, desc[UR10][R122.64] ;  /* 0x0000000a7a4b7981 */ /* 0x0002e4000c1e1500 */
[----:B------:R-:W-:Y:S02]  /*31c0*/  IMAD R126, R138, 0x2, R3 ;  /* 0x000000028a7e7824 */ /* 0x000fe400078e0203 */
[----:B------:R-:W4:Y:S03]  /*31d0*/  LDC R138, c[0x0][0x3b8] ;  /* 0x0000ee00ff8a7b82 */ /* 0x000f260000000800 */
[----:B------:R-:W-:-:S05]  /*31e0*/  LEA R189, R189, R126, 0x1 ;  /* 0x0000007ebdbd7211 */ /* 0x000fca00078e08ff */
[----:B------:R-:W-:Y:S01]  /*31f0*/  IMAD R161, R154, 0x2, R189 ;  /* 0x000000029aa17824 */ /* 0x000fe200078e02bd */
[----:B------:R-:W-:Y:S01]  /*3200*/  LEA.HI.X.SX32 R125, R125, R4, 0x1, P0 ;  /* 0x000000047d7d7211 */ /* 0x000fe200000f0eff */
[----:B------:R-:W4:Y:S03]  /*3210*/  LDC R154, c[0x0][0x3b8] ;  /* 0x0000ee00ff9a7b82 */ /* 0x000f260000000800 */
[----:B------:R-:W-:Y:S01]  /*3220*/  LEA R13, R132, R161, 0x1 ;  /* 0x000000a1840d7211 */ /* 0x000fe200078e08ff */
[----:B------:R0:W2:Y:S01]  /*3230*/  LDG.E.U16 R54, desc[UR10][R124.64] ;  /* 0x0000000a7c367981 */ /* 0x0000a2000c1e1500 */
[----:B-1----:R-:W-:-:S03]  /*3240*/  LEA R122, P0, R130, R9, 0x1 ;  /* 0x00000009827a7211 */ /* 0x002fc600078008ff */
[----:B------:R-:W-:Y:S01]  /*3250*/  IMAD R151, R150, 0x2, R13 ;  /* 0x0000000296977824 */ /* 0x000fe200078e020d */
[-C--:B------:R-:W-:Y:S01]  /*3260*/  LEA.HI.X.SX32 R123, R130, R4.reuse, 0x1, P0 ;  /* 0x00000004827b7211 */ /* 0x080fe200000f0eff */
[----:B------:R-:W1:Y:S01]  /*3270*/  LDC R150, c[0x0][0x3b8] ;  /* 0x0000ee00ff967b82 */ /* 0x000e620000000800 */
[C---:B------:R-:W-:Y:S02]  /*3280*/  LEA R130, P0, R131.reuse, R9, 0x1 ;  /* 0x0000000983827211 */ /* 0x040fe400078008ff */
[----:B0-----:R-:W-:Y:S01]  /*3290*/  LEA R191, R152, R151, 0x1 ;  /* 0x0000009798bf7211 */ /* 0x001fe200078e08ff */
[----:B------:R-:W2:Y:S01]  /*32a0*/  LDG.E.U16 R96, desc[UR10][R122.64] ;  /* 0x0000000a7a607981 */ /* 0x000ea2000c1e1500 */
[-C--:B------:R-:W-:Y:S02]  /*32b0*/  LEA.HI.X.SX32 R131, R131, R4.reuse, 0x1, P0 ;  /* 0x0000000483837211 */ /* 0x080fe400000f0eff */
[C---:B------:R-:W-:Y:S01]  /*32c0*/  LEA R132, P0, R133.reuse, R9, 0x1 ;  /* 0x0000000985847211 */ /* 0x040fe200078008ff */
[----:B------:R-:W-:Y:S01]  /*32d0*/  IMAD R162, R162, 0x2, R191 ;  /* 0x00000002a2a27824 */ /* 0x000fe200078e02bf */
[----:B------:R-:W0:Y:S01]  /*32e0*/  LDC R152, c[0x0][0x3b8] ;  /* 0x0000ee00ff987b82 */ /* 0x000e220000000800 */
[----:B------:R4:W2:Y:S01]  /*32f0*/  LDG.E.U16 R130, desc[UR10][R130.64] ;  /* 0x0000000a82827981 */ /* 0x0008a2000c1e1500 */
[----:B------:R-:W-:-:S02]  /*3300*/  LEA.HI.X.SX32 R133, R133, R4, 0x1, P0 ;  /* 0x0000000485857211 */ /* 0x000fc400000f0eff */
[----:B------:R-:W-:-:S03]  /*3310*/  LEA R124, P0, R127, R9, 0x1 ;  /* 0x000000097f7c7211 */ /* 0x000fc600078008ff */
[----:B------:R-:W2:Y:S01]  /*3320*/  LDG.E.U16 R132, desc[UR10][R132.64] ;  /* 0x0000000a84847981 */ /* 0x000ea2000c1e1500 */
[----:B----4-:R-:W-:Y:S02]  /*3330*/  LEA R131, R147, R162, 0x1 ;  /* 0x000000a293837211 */ /* 0x010fe400078e08ff */
[----:B------:R-:W-:Y:S01]  /*3340*/  LEA.HI.X.SX32 R125, R127, R4, 0x1, P0 ;  /* 0x000000047f7d7211 */ /* 0x000fe200000f0eff */
[----:B------:R-:W4:Y:S02]  /*3350*/  LDC R147, c[0x0][0x3b8] ;  /* 0x0000ee00ff937b82 */ /* 0x000f240000000800 */
[----:B------:R-:W-:Y:S01]  /*3360*/  IMAD R127, R138, 0x2, R131 ;  /* 0x000000028a7f7824 */ /* 0x000fe200078e0283 */
[----:B------:R-:W-:Y:S01]  /*3370*/  LEA R122, P0, R137, R9, 0x1 ;  /* 0x00000009897a7211 */ /* 0x000fe200078008ff */
[----:B------:R1:W2:Y:S03]  /*3380*/  LDG.E.U16 R133, desc[UR10][R124.64] ;  /* 0x0000000a7c857981 */ /* 0x0002a6000c1e1500 */
[----:B------:R-:W-:-:S05]  /*3390*/  LEA R193, R193, R127, 0x1 ;  /* 0x0000007fc1c17211 */ /* 0x000fca00078e08ff */
[----:B------:R-:W-:Y:S01]  /*33a0*/  IMAD R166, R166, 0x2, R193 ;  /* 0x00000002a6a67824 */ /* 0x000fe200078e02c1 */
[----:B------:R-:W-:-:S04]  /*33b0*/  LEA.HI.X.SX32 R123, R137, R4, 0x1, P0 ;  /* 0x00000004897b7211 */ /* 0x000fc800000f0eff */
[----:B------:R-:W-:Y:S01]  /*33c0*/  LEA R137, R143, R166, 0x1 ;  /* 0x000000a68f897211 */ /* 0x000fe200078e08ff */
[----:B------:R0:W2:Y:S04]  /*33d0*/  LDG.E.U16 R138, desc[UR10][R122.64] ;  /* 0x0000000a7a8a7981 */ /* 0x0000a8000c1e1500 */
[----:B------:R-:W-:Y:S01]  /*33e0*/  IMAD R154, R154, 0x2, R137 ;  /* 0x000000029a9a7824 */ /* 0x000fe200078e0289 */
[----:B-1----:R-:W-:-:S04]  /*33f0*/  LEA R124, P0, R139, R9, 0x1 ;  /* 0x000000098b7c7211 */ /* 0x002fc800078008ff */
[----:B------:R-:W-:Y:S02]  /*3400*/  LEA R195, R195, R154, 0x1 ;  /* 0x0000009ac3c37211 */ /* 0x000fe400078e08ff */
[-C--:B------:R-:W-:Y:S02]  /*3410*/  LEA.HI.X.SX32 R125, R139, R4.reuse, 0x1, P0 ;  /* 0x000000048b7d7211 */ /* 0x080fe400000f0eff */
[----:B0-----:R-:W-:Y:S01]  /*3420*/  LEA R122, P0, R142, R9, 0x1 ;  /* 0x000000098e7a7211 */ /* 0x001fe200078008ff */
[----:B------:R-:W-:Y:S02]  /*3430*/  IMAD R172, R172, 0x2, R195 ;  /* 0x00000002acac7824 */ /* 0x000fe400078e02c3 */
[----:B------:R0:W2:Y:S01]  /*3440*/  LDG.E.U16 R139, desc[UR10][R124.64] ;  /* 0x0000000a7c8b7981 */ /* 0x0000a2000c1e1500 */
[----:B------:R-:W-:Y:S02]  /*3450*/  LEA.HI.X.SX32 R123, R142, R4, 0x1, P0 ;  /* 0x000000048e7b7211 */ /* 0x000fe400000f0eff */
[----:B----4-:R-:W-:-:S03]  /*3460*/  LEA R142, R147, R172, 0x1 ;  /* 0x000000ac938e7211 */ /* 0x010fc600078e08ff */
[----:B------:R1:W4:Y:S02]  /*3470*/  LDG.E.U16 R143, desc[UR10][R122.64] ;  /* 0x0000000a7a8f7981 */ /* 0x000324000c1e1500 */
[----:B------:R-:W-:Y:S01]  /*3480*/  IMAD R155, R155, 0x2, R142 ;  /* 0x000000029b9b7824 */ /* 0x000fe200078e028e */
[----:B0-----:R-:W-:-:S04]  /*3490*/  LEA R124, P0, R145, R9, 0x1 ;  /* 0x00000009917c7211 */ /* 0x001fc800078008ff */
[----:B------:R-:W-:Y:S02]  /*34a0*/  LEA R197, R197, R155, 0x1 ;  /* 0x0000009bc5c57211 */ /* 0x000fe400078e08ff */
[-C--:B------:R-:W-:Y:S02]  /*34b0*/  LEA.HI.X.SX32 R125, R145, R4.reuse, 0x1, P0 ;  /* 0x00000004917d7211 */ /* 0x080fe400000f0eff */
[C---:B-1----:R-:W-:Y:S01]  /*34c0*/  LEA R122, P0, R146.reuse, R9, 0x1 ;  /* 0x00000009927a7211 */ /* 0x042fe200078008ff */
[----:B------:R-:W-:Y:S02]  /*34d0*/  IMAD R171, R171, 0x2, R197 ;  /* 0x00000002abab7824 */ /* 0x000fe400078e02c5 */
[----:B------:R0:W2:Y:S01]  /*34e0*/  LDG.E.U16 R145, desc[UR10][R124.64] ;  /* 0x0000000a7c917981 */ /* 0x0000a2000c1e1500 */
[----:B------:R-:W-:Y:S02]  /*34f0*/  LEA.HI.X.SX32 R123, R146, R4, 0x1, P0 ;  /* 0x00000004927b7211 */ /* 0x000fe400000f0eff */
[----:B------:R-:W-:-:S03]  /*3500*/  LEA R146, R150, R171, 0x1 ;  /* 0x000000ab96927211 */ /* 0x000fc600078e08ff */
[----:B------:R1:W2:Y:S02]  /*3510*/  LDG.E.U16 R147, desc[UR10][R122.64] ;  /* 0x0000000a7a937981 */ /* 0x0002a4000c1e1500 */
        /* <DEDUP_REMOVED lines=9> */
[----:B------:R1:W3:Y:S02]  /*35b0*/  LDG.E.U16 R150, desc[UR10][R122.64] ;  /* 0x0000000a7a967981 */ /* 0x0002e4000c1e1500 */
[----:B------:R-:W-:-:S05]  /*35c0*/  IMAD R163, R163, 0x2, R149 ;  /* 0x00000002a3a37824 */ /* 0x000fca00078e0295 */
[----:B------:R-:W-:Y:S02]  /*35d0*/  LEA R198, R198, R163, 0x1 ;  /* 0x000000a3c6c67211 */ /* 0x000fe400078e08ff */
[----:B0-----:R-:W-:-:S03]  /*35e0*/  LEA R124, P0, R126, R9, 0x1 ;  /* 0x000000097e7c7211 */ /* 0x001fc600078008ff */
[----:B------:R-:W-:Y:S01]  /*35f0*/  IMAD R178, R178, 0x2, R198 ;  /* 0x00000002b2b27824 */ /* 0x000fe200078e02c6 */
[----:B------:R-:W-:Y:S02]  /*3600*/  LEA.HI.X.SX32 R125, R126, R4, 0x1, P0 ;  /* 0x000000047e7d7211 */ /* 0x000fe400000f0eff */
[-C--:B-1----:R-:W-:Y:S02]  /*3610*/  LEA R122, P0, R151, R9.reuse, 0x1 ;  /* 0x00000009977a7211 */ /* 0x082fe400078008ff */
[----:B------:R-:W-:Y:S02]  /*3620*/  LEA R152, R153, R178, 0x1 ;  /* 0x000000b299987211 */ /* 0x000fe400078e08ff */
[----:B------:R-:W-:Y:S02]  /*3630*/  LEA.HI.X.SX32 R123, R151, R4, 0x1, P0 ;  /* 0x00000004977b7211 */ /* 0x000fe400000f0eff */
[----:B------:R0:W3:Y:S01]  /*3640*/  LDG.E.U16 R151, desc[UR10][R124.64] ;  /* 0x0000000a7c977981 */ /* 0x0000e2000c1e1500 */
[----:B------:R-:W-:Y:S01]  /*3650*/  IMAD R167, R167, 0x2, R152 ;  /* 0x00000002a7a77824 */ /* 0x000fe200078e0298 */
[----:B------:R-:W-:-:S02]  /*3660*/  LEA R126, P1, R154, R9, 0x1 ;  /* 0x000000099a7e7211 */ /* 0x000fc400078208ff */
[----:B------:R1:W3:Y:S01]  /*3670*/  LDG.E.U16 R153, desc[UR10][R122.64] ;  /* 0x0000000a7a997981 */ /* 0x0002e2000c1e1500 */
[C---:B0-----:R-:W-:Y:S02]  /*3680*/  LEA R124, P0, R127.reuse, R9, 0x1 ;  /* 0x000000097f7c7211 */ /* 0x041fe400078008ff */
[----:B------:R-:W-:Y:S02]  /*3690*/  LEA R204, R204, R167, 0x1 ;  /* 0x000000a7cccc7211 */ /* 0x000fe400078e08ff */
[-C--:B------:R-:W-:Y:S02]  /*36a0*/  LEA.HI.X.SX32 R125, R127, R4.reuse, 0x1, P0 ;  /* 0x000000047f7d7211 */ /* 0x080fe400000f0eff */
[C---:B-1----:R-:W-:Y:S02]  /*36b0*/  LEA R122, P0, R155.reuse, R9, 0x1 ;  /* 0x000000099b7a7211 */ /* 0x042fe400078008ff */
[-C--:B------:R-:W-:Y:S01]  /*36c0*/  LEA.HI.X.SX32 R127, R154, R4.reuse, 0x1, P1 ;  /* 0x000000049a7f7211 */ /* 0x080fe200008f0eff */
[----:B------:R-:W-:Y:S01]  /*36d0*/  IMAD R184, R184, 0x2, R204 ;  /* 0x00000002b8b87824 */ /* 0x000fe200078e02cc */
[----:B------:R0:W3:Y:S01]  /*36e0*/  LDG.E.U16 R154, desc[UR10][R124.64] ;  /* 0x0000000a7c9a7981 */ /* 0x0000e2000c1e1500 */
[----:B------:R-:W-:-:S03]  /*36f0*/  LEA.HI.X.SX32 R123, R155, R4, 0x1, P0 ;  /* 0x000000049b7b7211 */ /* 0x000fc600000f0eff */
[----:B------:R1:W3:Y:S01]  /*3700*/  LDG.E.U16 R155, desc[UR10][R126.64] ;  /* 0x0000000a7e9b7981 */ /* 0x0002e2000c1e1500 */
[----:B0-----:R-:W-:-:S04]  /*3710*/  LEA R124, P0, R156, R9, 0x1 ;  /* 0x000000099c7c7211 */ /* 0x001fc800078008ff */
[----:B------:R-:W-:Y:S02]  /*3720*/  LEA.HI.X.SX32 R125, R156, R4, 0x1, P0 ;  /* 0x000000049c7d7211 */ /* 0x000fe400000f0eff */
[----:B------:R-:W-:Y:S02]  /*3730*/  LEA R156, R158, R184, 0x1 ;  /* 0x000000b89e9c7211 */ /* 0x000fe400078e08ff */
[-C--:B-1----:R-:W-:Y:S01]  /*3740*/  LEA R126, P1, R163, R9.reuse, 0x1 ;  /* 0x00000009a37e7211 */ /* 0x082fe200078208ff */
[----:B------:R0:W3:Y:S02]  /*3750*/  LDG.E.U16 R158, desc[UR10][R122.64] ;  /* 0x0000000a7a9e7981 */ /* 0x0000e4000c1e1500 */
[----:B------:R-:W-:Y:S01]  /*3760*/  IMAD R201, R201, 0x2, R156 ;  /* 0x00000002c9c97824 */ /* 0x000fe200078e029c */
[----:B------:R-:W-:Y:S02]  /*3770*/  LEA.HI.X.SX32 R127, R163, R4, 0x1, P1 ;  /* 0x00000004a37f7211 */ /* 0x000fe400008f0eff */
[----:B------:R1:W3:Y:S01]  /*3780*/  LDG.E.U16 R163, desc[UR10][R124.64] ;  /* 0x0000000a7ca37981 */ /* 0x0002e2000c1e1500 */
[----:B0-----:R-:W-:-:S04]  /*3790*/  LEA R122, P0, R167, R9, 0x1 ;  /* 0x00000009a77a7211 */ /* 0x001fc800078008ff */
[-C--:B------:R-:W-:Y:S02]  /*37a0*/  LEA.HI.X.SX32 R123, R167, R4.reuse, 0x1, P0 ;  /* 0x00000004a77b7211 */ /* 0x080fe400000f0eff */
[CC--:B-1----:R-:W-:Y:S01]  /*37b0*/  LEA R124, P1, R201.reuse, R9.reuse, 0x1 ;  /* 0x00000009c97c7211 */ /* 0x0c2fe200078208ff */
[----:B------:R0:W3:Y:S03]  /*37c0*/  LDG.E.U16 R167, desc[UR10][R126.64] ;  /* 0x0000000a7ea77981 */ /* 0x0000e6000c1e1500 */
[----:B------:R-:W-:Y:S01]  /*37d0*/  LEA.HI.X.SX32 R125, R201, R4, 0x1, P1 ;  /* 0x00000004c97d7211 */ /* 0x000fe200008f0eff */
[----:B------:R1:W3:Y:S01]  /*37e0*/  LDG.E.U16 R170, desc[UR10][R122.64] ;  /* 0x0000000a7aaa7981 */ /* 0x0002e2000c1e1500 */
[----:B0-----:R-:W-:-:S04]  /*37f0*/  LEA R126, P0, R175, R9, 0x1 ;  /* 0x00000009af7e7211 */ /* 0x001fc800078008ff */
[-C--:B------:R-:W-:Y:S02]  /*3800*/  LEA.HI.X.SX32 R127, R175, R4.reuse, 0x1, P0 ;  /* 0x00000004af7f7211 */ /* 0x080fe400000f0eff */
[CC--:B-1----:R-:W-:Y:S01]  /*3810*/  LEA R122, P0, R177.reuse, R9.reuse, 0x1 ;  /* 0x00000009b17a7211 */ /* 0x0c2fe200078008ff */
[----:B------:R0:W3:Y:S03]  /*3820*/  LDG.E.U16 R175, desc[UR10][R124.64] ;  /* 0x0000000a7caf7981 */ /* 0x0000e6000c1e1500 */
[----:B------:R-:W-:Y:S02]  /*3830*/  LEA.HI.X.SX32 R123, R177, R4, 0x1, P0 ;  /* 0x00000004b17b7211 */ /* 0x000fe400000f0eff */
[----:B------:R-:W3:Y:S04]  /*3840*/  LDG.E.U16 R177, desc[UR10][R126.64] ;  /* 0x0000000a7eb17981 */ /* 0x000ee8000c1e1500 */
[----:B------:R1:W3:Y:S01]  /*3850*/  LDG.E.U16 R179, desc[UR10][R122.64] ;  /* 0x0000000a7ab37981 */ /* 0x0002e2000c1e1500 */
[----:B0-----:R-:W-:-:S04]  /*3860*/  LEA R124, P1, R128, R9, 0x1 ;  /* 0x00000009807c7211 */ /* 0x001fc800078208ff */
[-C--:B------:R-:W-:Y:S02]  /*3870*/  LEA.HI.X.SX32 R125, R128, R4.reuse, 0x1, P1 ;  /* 0x00000004807d7211 */ /* 0x080fe400008f0eff */
[-C--:B------:R-:W-:Y:S02]  /*3880*/  LEA R128, P0, R129, R9.reuse, 0x1 ;  /* 0x0000000981807211 */ /* 0x080fe400078008ff */
[-C--:B-1----:R-:W-:Y:S02]  /*3890*/  LEA R122, P1, R181, R9.reuse, 0x1 ;  /* 0x00000009b57a7211 */ /* 0x082fe400078208ff */
[-C--:B------:R-:W-:Y:S02]  /*38a0*/  LEA.HI.X.SX32 R129, R129, R4.reuse, 0x1, P0 ;  /* 0x0000000481817211 */ /* 0x080fe400000f0eff */
[----:B------:R-:W-:Y:S02]  /*38b0*/  LEA R126, P0, R183, R9, 0x1 ;  /* 0x00000009b77e7211 */ /* 0x000fe400078008ff */
[----:B------:R-:W-:-:S02]  /*38c0*/  LEA.HI.X.SX32 R123, R181, R4, 0x1, P1 ;  /* 0x00000004b57b7211 */ /* 0x000fc400008f0eff */
[----:B------:R0:W3:Y:S01]  /*38d0*/  LDG.E.U16 R181, desc[UR10][R124.64] ;  /* 0x0000000a7cb57981 */ /* 0x0000e2000c1e1500 */
[----:B------:R-:W-:-:S03]  /*38e0*/  LEA.HI.X.SX32 R127, R183, R4, 0x1, P0 ;  /* 0x00000004b77f7211 */ /* 0x000fc600000f0eff */
[----:B------:R1:W3:Y:S04]  /*38f0*/  LDG.E.U16 R185, desc[UR10][R122.64] ;  /* 0x0000000a7ab97981 */ /* 0x0002e8000c1e1500 */
[----:B------:R1:W3:Y:S01]  /*3900*/  LDG.E.U16 R183, desc[UR10][R128.64] ;  /* 0x0000000a80b77981 */ /* 0x0002e2000c1e1500 */
[-C--:B0-----:R-:W-:Y:S02]  /*3910*/  LEA R124, P0, R187, R9.reuse, 0x1 ;  /* 0x00000009bb7c7211 */ /* 0x081fe400078008ff */
[----:B-1----:R-:W-:Y:S02]  /*3920*/  LEA R122, P1, R189, R9, 0x1 ;  /* 0x00000009bd7a7211 */ /* 0x002fe400078208ff */
[-C--:B------:R-:W-:Y:S02]  /*3930*/  LEA.HI.X.SX32 R125, R187, R4.reuse, 0x1, P0 ;  /* 0x00000004bb7d7211 */ /* 0x080fe400000f0eff */
[----:B------:R0:W3:Y:S01]  /*3940*/  LDG.E.U16 R187, desc[UR10][R126.64] ;  /* 0x0000000a7ebb7981 */ /* 0x0000e2000c1e1500 */
[----:B------:R-:W-:-:S02]  /*3950*/  LEA.HI.X.SX32 R123, R189, R4, 0x1, P1 ;  /* 0x00000004bd7b7211 */ /* 0x000fc400008f0eff */
[-C--:B------:R-:W-:Y:S01]  /*3960*/  LEA R128, P1, R193, R9.reuse, 0x1 ;  /* 0x00000009c1807211 */ /* 0x080fe200078208ff */
[----:B------:R1:W3:Y:S01]  /*3970*/  LDG.E.U16 R189, desc[UR10][R124.64] ;  /* 0x0000000a7cbd7981 */ /* 0x0002e2000c1e1500 */
[-C--:B0-----:R-:W-:Y:S02]  /*3980*/  LEA R126, P0, R191, R9.reuse, 0x1 ;  /* 0x00000009bf7e7211 */ /* 0x081fe400078008ff */
[-C--:B------:R-:W-:Y:S02]  /*3990*/  LEA.HI.X.SX32 R129, R193, R4.reuse, 0x1, P1 ;  /* 0x00000004c1817211 */ /* 0x080fe400008f0eff */
[----:B------:R-:W-:Y:S02]  /*39a0*/  LEA.HI.X.SX32 R127, R191, R4, 0x1, P0 ;  /* 0x00000004bf7f7211 */ /* 0x000fe400000f0eff */
[----:B------:R0:W3:Y:S01]  /*39b0*/  LDG.E.U16 R191, desc[UR10][R122.64] ;  /* 0x0000000a7abf7981 */ /* 0x0000e2000c1e1500 */
[----:B-1----:R-:W-:-:S03]  /*39c0*/  LEA R124, P0, R195, R9, 0x1 ;  /* 0x00000009c37c7211 */ /* 0x002fc600078008ff */
[----:B------:R1:W3:Y:S01]  /*39d0*/  LDG.E.U16 R193, desc[UR10][R126.64] ;  /* 0x0000000a7ec17981 */ /* 0x0002e2000c1e1500 */
[----:B------:R-:W-:Y:S02]  /*39e0*/  LEA.HI.X.SX32 R125, R195, R4, 0x1, P0 ;  /* 0x00000004c37d7211 */ /* 0x000fe400000f0eff */
[----:B------:R-:W-:Y:S01]  /*39f0*/  LEA R201, R202, R201, 0x1 ;  /* 0x000000c9cac97211 */ /* 0x000fe200078e08ff */
[----:B------:R-:W3:Y:S01]  /*3a00*/  LDG.E.U16 R195, desc[UR10][R128.64] ;  /* 0x0000000a80c37981 */ /* 0x000ee2000c1e1500 */
[----:B0-----:R-:W-:-:S04]  /*3a10*/  LEA R122, P1, R197, R9, 0x1 ;  /* 0x00000009c57a7211 */ /* 0x001fc800078208ff */
[-C--:B------:R-:W-:Y:S02]  /*3a20*/  LEA.HI.X.SX32 R123, R197, R4.reuse, 0x1, P1 ;  /* 0x00000004c57b7211 */ /* 0x080fe400008f0eff */
[CC--:B-1----:R-:W-:Y:S01]  /*3a30*/  LEA R126, P0, R200.reuse, R9.reuse, 0x1 ;  /* 0x00000009c87e7211 */ /* 0x0c2fe200078008ff */
[----:B------:R0:W3:Y:S03]  /*3a40*/  LDG.E.U16 R197, desc[UR10][R124.64] ;  /* 0x0000000a7cc57981 */ /* 0x0000e6000c1e1500 */
[----:B------:R-:W-:Y:S02]  /*3a50*/  LEA.HI.X.SX32 R127, R200, R4, 0x1, P0 ;  /* 0x00000004c87f7211 */ /* 0x000fe400000f0eff */
[----:B------:R1:W3:Y:S04]  /*3a60*/  LDG.E.U16 R200, desc[UR10][R122.64] ;  /* 0x0000000a7ac87981 */ /* 0x0002e8000c1e1500 */
[----:B------:R1:W3:Y:S01]  /*3a70*/  LDG.E.U16 R202, desc[UR10][R126.64] ;  /* 0x0000000a7eca7981 */ /* 0x0002e2000c1e1500 */
[----:B0-----:R-:W-:-:S02]  /*3a80*/  LEA R124, P0, R198, R9, 0x1 ;  /* 0x00000009c67c7211 */ /* 0x001fc400078008ff */
[-C--:B-1----:R-:W-:Y:S02]  /*3a90*/  LEA R122, P1, R204, R9.reuse, 0x1 ;  /* 0x00000009cc7a7211 */ /* 0x082fe400078208ff */
[-C--:B------:R-:W-:Y:S02]  /*3aa0*/  LEA.HI.X.SX32 R125, R198, R4.reuse, 0x1, P0 ;  /* 0x00000004c67d7211 */ /* 0x080fe400000f0eff */
[-C--:B------:R-:W-:Y:S02]  /*3ab0*/  LEA.HI.X.SX32 R123, R204, R4.reuse, 0x1, P1 ;  /* 0x00000004cc7b7211 */ /* 0x080fe400008f0eff */
[CC--:B------:R-:W-:Y:S01]  /*3ac0*/  LEA R126, P1, R201.reuse, R9.reuse, 0x1 ;  /* 0x00000009c97e7211 */ /* 0x0c0fe200078208ff */
[----:B------:R0:W3:Y:S03]  /*3ad0*/  LDG.E.U16 R204, desc[UR10][R124.64] ;  /* 0x0000000a7ccc7981 */ /* 0x0000e6000c1e1500 */
[----:B------:R-:W-:Y:S01]  /*3ae0*/  LEA.HI.X.SX32 R127, R201, R4, 0x1, P1 ;  /* 0x00000004c97f7211 */ /* 0x000fe200008f0eff */
[----:B------:R1:W3:Y:S01]  /*3af0*/  LDG.E.U16 R206, desc[UR10][R122.64] ;  /* 0x0000000a7ace7981 */ /* 0x0002e2000c1e1500 */
[----:B0-----:R-:W-:-:S02]  /*3b00*/  LEA R124, P0, R173, R9, 0x1 ;  /* 0x00000009ad7c7211 */ /* 0x001fc400078008ff */
[C---:B-1----:R-:W-:Y:S02]  /*3b10*/  LEA R122, P1, R174.reuse, R9, 0x1 ;  /* 0x00000009ae7a7211 */ /* 0x042fe400078208ff */
[-C--:B------:R-:W-:Y:S02]  /*3b20*/  LEA.HI.X.SX32 R125, R173, R4.reuse, 0x1, P0 ;  /* 0x00000004ad7d7211 */ /* 0x080fe400000f0eff */
[----:B------:R0:W3:Y:S01]  /*3b30*/  LDG.E.U16 R173, desc[UR10][R126.64] ;  /* 0x0000000a7ead7981 */ /* 0x0000e2000c1e1500 */
[----:B------:R-:W-:-:S03]  /*3b40*/  LEA.HI.X.SX32 R123, R174, R4, 0x1, P1 ;  /* 0x00000004ae7b7211 */ /* 0x000fc600008f0eff */
[----:B------:R1:W3:Y:S01]  /*3b50*/  LDG.E.U16 R174, desc[UR10][R124.64] ;  /* 0x0000000a7cae7981 */ /* 0x0002e2000c1e1500 */
[CC--:B0-----:R-:W-:Y:S02]  /*3b60*/  LEA R126, P0, R168.reuse, R9.reuse, 0x1 ;  /* 0x00000009a87e7211 */ /* 0x0c1fe400078008ff */
        /* <DEDUP_REMOVED lines=17> */
[----:B0-----:R-:W-:-:S04]  /*3c80*/  LEA R126, P0, R157, R9, 0x1 ;  /* 0x000000099d7e7211 */ /* 0x001fc800078008ff */
[-C--:B------:R-:W-:Y:S02]  /*3c90*/  LEA.HI.X.SX32 R127, R157, R4.reuse, 0x1, P0 ;  /* 0x000000049d7f7211 */ /* 0x080fe400000f0eff */
[CC--:B-1----:R-:W-:Y:S01]  /*3ca0*/  LEA R124, P1, R161.reuse, R9.reuse, 0x1 ;  /* 0x00000009a17c7211 */ /* 0x0c2fe200078208ff */
[----:B------:R0:W3:Y:S03]  /*3cb0*/  LDG.E.U16 R157, desc[UR10][R122.64] ;  /* 0x0000000a7a9d7981 */ /* 0x0000e6000c1e1500 */
[-C--:B------:R-:W-:Y:S02]  /*3cc0*/  LEA.HI.X.SX32 R125, R161, R4.reuse, 0x1, P1 ;  /* 0x00000004a17d7211 */ /* 0x080fe400008f0eff */
[----:B------:R1:W3:Y:S01]  /*3cd0*/  LDG.E.U16 R161, desc[UR10][R126.64] ;  /* 0x0000000a7ea17981 */ /* 0x0002e2000c1e1500 */
[-C--:B------:R-:W-:Y:S02]  /*3ce0*/  LEA R128, P1, R166, R9.reuse, 0x1 ;  /* 0x00000009a6807211 */ /* 0x080fe400078208ff */
[C---:B0-----:R-:W-:Y:S01]  /*3cf0*/  LEA R122, P0, R162.reuse, R9, 0x1 ;  /* 0x00000009a27a7211 */ /* 0x041fe200078008ff */
[----:B--2---:R0:W-:Y:S03]  /*3d00*/  STL [R1+0x8], R2 ;  /* 0x0000080201007387 */ /* 0x0041e60000100800 */
[----:B------:R-:W-:-:S02]  /*3d10*/  LEA.HI.X.SX32 R123, R162, R4, 0x1, P0 ;  /* 0x00000004a27b7211 */ /* 0x000fc400000f0eff */
[-C--:B-1----:R-:W-:Y:S01]  /*3d20*/  LEA R126, P0, R172, R9.reuse, 0x1 ;  /* 0x00000009ac7e7211 */ /* 0x082fe200078008ff */
[----:B------:R1:W2:Y:S01]  /*3d30*/  LDG.E.U16 R162, desc[UR10][R124.64] ;  /* 0x0000000a7ca27981 */ /* 0x0002a2000c1e1500 */
[-C--:B------:R-:W-:Y:S02]  /*3d40*/  LEA.HI.X.SX32 R129, R166, R4.reuse, 0x1, P1 ;  /* 0x00000004a6817211 */ /* 0x080fe400008f0eff */
[----:B------:R-:W-:Y:S01]  /*3d50*/  LEA.HI.X.SX32 R127, R172, R4, 0x1, P0 ;  /* 0x00000004ac7f7211 */ /* 0x000fe200000f0eff */
[----:B0-----:R-:W0:Y:S01]  /*3d60*/  S2R R2, SR_TID.X ;  /* 0x0000000000027919 */ /* 0x001e220000002100 */
[----:B------:R4:W2:Y:S01]  /*3d70*/  LDG.E.U16 R166, desc[UR10][R122.64] ;  /* 0x0000000a7aa67981 */ /* 0x0008a2000c1e1500 */
[----:B-1----:R-:W-:-:S03]  /*3d80*/  LEA R124, P1, R176, R9, 0x1 ;  /* 0x00000009b07c7211 */ /* 0x002fc600078208ff */
[----:B------:R1:W2:Y:S01]  /*3d90*/  LDG.E.U16 R172, desc[UR10][R128.64] ;  /* 0x0000000a80ac7981 */ /* 0x0002a2000c1e1500 */
[----:B----4-:R-:W-:-:S04]  /*3da0*/  LEA R122, P0, R171, R9, 0x1 ;  /* 0x00000009ab7a7211 */ /* 0x010fc800078008ff */
[-C--:B------:R-:W-:Y:S02]  /*3db0*/  LEA.HI.X.SX32 R123, R171, R4.reuse, 0x1, P0 ;  /* 0x00000004ab7b7211 */ /* 0x080fe400000f0eff */
[----:B------:R4:W2:Y:S01]  /*3dc0*/  LDG.E.U16 R171, desc[UR10][R126.64] ;  /* 0x0000000a7eab7981 */ /* 0x0008a2000c1e1500 */
[----:B------:R-:W-:Y:S02]  /*3dd0*/  LEA.HI.X.SX32 R125, R176, R4, 0x1, P1 ;  /* 0x00000004b07d7211 */ /* 0x000fe400008f0eff */
[-C--:B-1----:R-:W-:Y:S01]  /*3de0*/  LEA R128, P1, R184, R9.reuse, 0x1 ;  /* 0x00000009b8807211 */ /* 0x082fe200078208ff */
[----:B------:R1:W2:Y:S01]  /*3df0*/  LDG.E.U16 R176, desc[UR10][R122.64] ;  /* 0x0000000a7ab07981 */ /* 0x0002a2000c1e1500 */
[----:B----4-:R-:W-:-:S04]  /*3e00*/  LEA R126, P0, R178, R9, 0x1 ;  /* 0x00000009b27e7211 */ /* 0x010fc800078008ff */
[-C--:B------:R-:W-:Y:S02]  /*3e10*/  LEA.HI.X.SX32 R127, R178, R4.reuse, 0x1, P0 ;  /* 0x00000004b27f7211 */ /* 0x080fe400000f0eff */
[-C--:B-1----:R-:W-:Y:S01]  /*3e20*/  LEA R122, P0, R144, R9.reuse, 0x1 ;  /* 0x00000009907a7211 */ /* 0x082fe200078008ff */
[----:B------:R1:W4:Y:S01]  /*3e30*/  LDG.E.U16 R178, desc[UR10][R124.64] ;  /* 0x0000000a7cb27981 */ /* 0x000322000c1e1500 */
[-C--:B------:R-:W-:Y:S02]  /*3e40*/  LEA.HI.X.SX32 R129, R184, R4.reuse, 0x1, P1 ;  /* 0x00000004b8817211 */ /* 0x080fe400008f0eff */
[----:B------:R-:W-:Y:S01]  /*3e50*/  LEA.HI.X.SX32 R123, R144, R4, 0x1, P0 ;  /* 0x00000004907b7211 */ /* 0x000fe200000f0eff */
[----:B------:R0:W2:Y:S04]  /*3e60*/  LDG.E.U16 R184, desc[UR10][R126.64] ;  /* 0x0000000a7eb87981 */ /* 0x0000a8000c1e1500 */
[----:B------:R0:W2:Y:S01]  /*3e70*/  LDG.E.U16 R242, desc[UR10][R128.64] ;  /* 0x0000000a80f27981 */ /* 0x0000a2000c1e1500 */
[----:B-1----:R-:W-:-:S03]  /*3e80*/  LEA R124, P0, R141, R9, 0x1 ;  /* 0x000000098d7c7211 */ /* 0x002fc600078008ff */
[----:B------:R1:W2:Y:S01]  /*3e90*/  LDG.E.U16 R144, desc[UR10][R122.64] ;  /* 0x0000000a7a907981 */ /* 0x0002a2000c1e1500 */
[CC--:B0-----:R-:W-:Y:S02]  /*3ea0*/  LEA R126, P1, R140.reuse, R9.reuse, 0x1 ;  /* 0x000000098c7e7211 */ /* 0x0c1fe400078208ff */
[-C--:B------:R-:W-:Y:S02]  /*3eb0*/  LEA.HI.X.SX32 R125, R141, R4.reuse, 0x1, P0 ;  /* 0x000000048d7d7211 */ /* 0x080fe400000f0eff */
[CC--:B------:R-:W-:Y:S01]  /*3ec0*/  LEA R128, P0, R135.reuse, R9.reuse, 0x1 ;  /* 0x0000000987807211 */ /* 0x0c0fe200078008ff */
[----:B------:R-:W0:Y:S01]  /*3ed0*/  LDC R141, c[0x0][0x3b8] ;  /* 0x0000ee00ff8d7b82 */ /* 0x000e220000000800 */
[-C--:B------:R-:W-:Y:S02]  /*3ee0*/  LEA.HI.X.SX32 R127, R140, R4.reuse, 0x1, P1 ;  /* 0x000000048c7f7211 */ /* 0x080fe400008f0eff */
[----:B-1----:R-:W-:Y:S02]  /*3ef0*/  LEA R122, P1, R136, R9, 0x1 ;  /* 0x00000009887a7211 */ /* 0x002fe400078208ff */
[----:B------:R-:W-:-:S02]  /*3f00*/  LEA.HI.X.SX32 R129, R135, R4, 0x1, P0 ;  /* 0x0000000487817211 */ /* 0x000fc400000f0eff */
[----:B------:R-:W-:Y:S01]  /*3f10*/  LEA.HI.X.SX32 R123, R136, R4, 0x1, P1 ;  /* 0x00000004887b7211 */ /* 0x000fe200008f0eff */
[----:B------:R1:W2:Y:S01]  /*3f20*/  LDG.E.U16 R135, desc[UR10][R124.64] ;  /* 0x0000000a7c877981 */ /* 0x0002a2000c1e1500 */
[----:B------:R-:W-:-:S03]  /*3f30*/  LOP3.LUT R198, R2, 0x3f, RZ, 0xc0, !PT ;  /* 0x0000003f02c67812 */ /* 0x000fc600078ec0ff */
[----:B------:R-:W2:Y:S02]  /*3f40*/  LDG.E.U16 R128, desc[UR10][R128.64] ;  /* 0x0000000a80807981 */ /* 0x000ea4000c1e1500 */
[----:B------:R-:W-:Y:S02]  /*3f50*/  IMAD.SHL.U32 R198, R198, 0x2, RZ ;  /* 0x00000002c6c67824 */ /* 0x000fe400078e00ff */
[----:B------:R1:W2:Y:S02]  /*3f60*/  LDG.E.U16 R136, desc[UR10][R126.64] ;  /* 0x0000000a7e887981 */ /* 0x0002a4000c1e1500 */
[C---:B-1----:R-:W-:Y:S02]  /*3f70*/  LEA R124, P0, R134.reuse, R9, 0x1 ;  /* 0x00000009867c7211 */ /* 0x042fe400078008ff */
[----:B------:R1:W2:Y:S02]  /*3f80*/  LDG.E.U16 R129, desc[UR10][R122.64] ;  /* 0x0000000a7a817981 */ /* 0x0002a4000c1e1500 */
[----:B------:R-:W-:-:S02]  /*3f90*/  LEA.HI.X.SX32 R125, R134, R4, 0x1, P0 ;  /* 0x00000004867d7211 */ /* 0x000fc400000f0eff */
[----:B------:R-:W-:Y:S02]  /*3fa0*/  LEA R126, P1, R121, R9, 0x1 ;  /* 0x00000009797e7211 */ /* 0x000fe400078208ff */
[----:B0-----:R-:W-:Y:S01]  /*3fb0*/  LEA R201, R141, R201, 0x1 ;  /* 0x000000c98dc97211 */ /* 0x001fe200078e08ff */
[----:B------:R-:W2:Y:S01]  /*3fc0*/  LDG.E.U16 R124, desc[UR10][R124.64] ;  /* 0x0000000a7c7c7981 */ /* 0x000ea2000c1e1500 */
[----:B-1----:R-:W-:-:S04]  /*3fd0*/  SHF.R.S32.HI R123, RZ, 0x6, R2 ;  /* 0x00000006ff7b7819 */ /* 0x002fc80000011402 */
[----:B------:R-:W-:Y:S02]  /*3fe0*/  SGXT R134, R123, 0x1 ;  /* 0x000000017b86781a */ /* 0x000fe40000000200 */
[-C--:B------:R-:W-:Y:S02]  /*3ff0*/  LEA.HI.X.SX32 R127, R121, R4.reuse, 0x1, P1 ;  /* 0x00000004797f7211 */ /* 0x080fe400008f0eff */
[----:B------:R-:W-:Y:S02]  /*4000*/  LOP3.LUT R121, R198, 0x90, R134, 0x78, !PT ;  /* 0x00000090c6797812 */ /* 0x000fe400078e7886 */
[C---:B------:R-:W-:Y:S01]  /*4010*/  LEA R122, P0, R119.reuse, R9, 0x1 ;  /* 0x00000009777a7211 */ /* 0x040fe200078008ff */
[----:B------:R0:W2:Y:S04]  /*4020*/  LDG.E.U16 R126, desc[UR10][R126.64] ;  /* 0x0000000a7e7e7981 */ /* 0x0000a8000c1e1500 */
[----:B------:R1:W-:Y:S01]  /*4030*/  STS.U16 [R121+UR9+0x60400], R120 ;  /* 0x0604007879007988 */ /* 0x0003e20008000409 */
[----:B------:R-:W-:-:S03]  /*4040*/  LEA.HI.X.SX32 R123, R119, R4, 0x1, P0 ;  /* 0x00000004777b7211 */ /* 0x000fc600000f0eff */
[----:B------:R0:W-:Y:S04]  /*4050*/  STS.U16 [R121+UR9+0x60800], R51 ;  /* 0x0608003379007988 */ /* 0x0001e80008000409 */
[----:B------:R0:W-:Y:S04]  /*4060*/  STS.U16 [R121+UR9+0x60c00], R52 ;  /* 0x060c003479007988 */ /* 0x0001e80008000409 */
[----:B-1----:R-:W2:Y:S04]  /*4070*/  LDL.LU R120, [R1+0x8] ;  /* 0x0000080001787983 */ /* 0x002ea80000300800 */
[----:B------:R-:W4:Y:S04]  /*4080*/  LDL.LU R119, [R1+0x14] ;  /* 0x0000140001777983 */ /* 0x000f280000300800 */
[----:B0-----:R-:W4:Y:S04]  /*4090*/  LDL.LU R51, [R1+0x2dc0] ;  /* 0x002dc00001337983 */ /* 0x001f280000300800 */
[----:B------:R-:W4:Y:S04]  /*40a0*/  LDL.LU R52, [R1+0x2dbc] ;  /* 0x002dbc0001347983 */ /* 0x000f280000300800 */
[----:B------:R0:W-:Y:S04]  /*40b0*/  STS.U16 [R121+UR9+0x6b800], R96 ;  /* 0x06b8006079007988 */ /* 0x0001e80008000409 */
[----:B------:R-:W-:Y:S04]  /*40c0*/  STS.U16 [R121+UR9+0x61800], R252 ;  /* 0x061800fc79007988 */ /* 0x000fe80008000409 */
[----:B------:R-:W-:Y:S01]  /*40d0*/  STS.U16 [R121+UR9+0x61c00], R249 ;  /* 0x061c00f979007988 */ /* 0x000fe20008000409 */
[----:B0-----:R-:W-:-:S03]  /*40e0*/  LOP3.LUT R96, R121, 0x20, RZ, 0x3c, !PT ;  /* 0x0000002079607812 */ /* 0x001fc600078e3cff */
[----:B------:R0:W-:Y:S04]  /*40f0*/  STS.U16 [R121+UR9+0x60000], R118 ;  /* 0x0600007679007988 */ /* 0x0001e80008000409 */
[----:B------:R-:W-:Y:S04]  /*4100*/  STS.U16 [R121+UR9+0x62000], R246 ;  /* 0x062000f679007988 */ /* 0x000fe80008000409 */
[----:B------:R-:W-:Y:S04]  /*4110*/  STS.U16 [R121+UR9+0x62400], R243 ;  /* 0x062400f379007988 */ /* 0x000fe80008000409 */
[----:B------:R-:W-:Y:S04]  /*4120*/  STS.U16 [R121+UR9+0x62800], R239 ;  /* 0x062800ef79007988 */ /* 0x000fe80008000409 */
[----:B------:R-:W-:Y:S04]  /*4130*/  STS.U16 [R121+UR9+0x62c00], R236 ;  /* 0x062c00ec79007988 */ /* 0x000fe80008000409 */
[----:B------:R-:W-:Y:S04]  /*4140*/  STS.U16 [R121+UR9+0x63000], R233 ;  /* 0x063000e979007988 */ /* 0x000fe80008000409 */
[----:B------:R-:W-:Y:S04]  /*4150*/  STS.U16 [R121+UR9+0x63400], R230 ;  /* 0x063400e679007988 */ /* 0x000fe80008000409 */
[----:B------:R-:W-:Y:S04]  /*4160*/  STS.U16 [R121+UR9+0x63800], R227 ;  /* 0x063800e379007988 */ /* 0x000fe80008000409 */
[----:B------:R-:W-:Y:S04]  /*4170*/  STS.U16 [R121+UR9+0x63c00], R224 ;  /* 0x063c00e079007988 */ /* 0x000fe80008000409 */
        /* <DEDUP_REMOVED lines=37> */
[----:B---3--:R-:W-:Y:S04]  /*43d0*/  STS.U16 [R121+UR9+0x6d800], R150 ;  /* 0x06d8009679007988 */ /* 0x008fe80008000409 */
        /* <DEDUP_REMOVED lines=9> */
[----:B------:R3:W3:Y:S04]  /*4470*/  LDG.E.U16 R122, desc[UR10][R122.64] ;  /* 0x0000000a7a7a7981 */ /* 0x0006e8000c1e1500 */
[----:B--2---:R2:W-:Y:S04]  /*4480*/  STS.U16 [R121+UR9+0x61400], R120 ;  /* 0x0614007879007988 */ /* 0x0045e80008000409 */
[----:B----4-:R-:W-:Y:S01]  /*4490*/  STS.U16 [R121+UR9+0x61000], R119 ;  /* 0x0610007779007988 */ /* 0x010fe20008000409 */
[----:B0-----:R-:W-:Y:S01]  /*44a0*/  LEA R118, P0, R201, R9, 0x1 ;  /* 0x00000009c9767211 */ /* 0x001fe200078008ff */
[----:B------:R-:W-:Y:S01]  /*44b0*/  UMOV UR12, 0x1 ;  /* 0x00000001000c7882 */ /* 0x000fe20000000000 */
[----:B-1----:R-:W0:Y:S01]  /*44c0*/  LDC R221, c[0x0][0x3c4] ;  /* 0x0000f100ffdd7b82 */ /* 0x002e220000000800 */
[----:B--2---:R-:W2:Y:S04]  /*44d0*/  LDL.LU R120, [R1+0x1c] ;  /* 0x00001c0001787983 */ /* 0x004ea80000300800 */
[----:B------:R-:W4:Y:S01]  /*44e0*/  LDL.LU R252, [R1+0x28] ;  /* 0x0000280001fc7983 */ /* 0x000f220000300800 */
[----:B------:R-:W-:-:S02]  /*44f0*/  PRMT R141, RZ, 0x7610, R141 ;  /* 0x00007610ff8d7816 */ /* 0x000fc4000000008d */
[----:B------:R-:W1:Y:S01]  /*4500*/  LDC R215, c[0x0][0x3c4] ;  /* 0x0000f100ffd77b82 */ /* 0x000e620000000800 */
[----:B------:R-:W3:Y:S04]  /*4510*/  LDL.LU R249, [R1+0x34] ;  /* 0x0000340001f97983 */ /* 0x000ee80000300800 */
[----:B------:R-:W3:Y:S01]  /*4520*/  LDL.LU R246, [R1+0x3c] ;  /* 0x00003c0001f67983 */ /* 0x000ee20000300800 */
[----:B------:R-:W-:Y:S02]  /*4530*/  PRMT R140, RZ, 0x7610, R140 ;  /* 0x00007610ff8c7816 */ /* 0x000fe4000000008c */
[----:B------:R-:W0:Y:S01]  /*4540*/  LDC R224, c[0x0][0x3c4] ;  /* 0x0000f100ffe07b82 */ /* 0x000e220000000800 */
[----:B------:R1:W-:Y:S04]  /*4550*/  STS.U16 [R96+UR9+0x61100], R52 ;  /* 0x0611003460007988 */ /* 0x0003e80008000409 */
[----:B------:R1:W-:Y:S01]  /*4560*/  STS.U16 [R96+UR9+0x61500], R7 ;  /* 0x0615000760007988 */ /* 0x0003e20008000409 */
[----:B------:R-:W-:-:S02]  /*4570*/  PRMT R134, RZ, 0x7610, R134 ;  /* 0x00007610ff867816 */ /* 0x000fc40000000086 */
[----:B------:R-:W0:Y:S01]  /*4580*/  LDC R227, c[0x0][0x3c4] ;  /* 0x0000f100ffe37b82 */ /* 0x000e220000000800 */
[----:B-1----:R-:W3:Y:S04]  /*4590*/  LDL.LU R52, [R1+0x2db8] ;  /* 0x002db80001347983 */ /* 0x002ee80000300800 */
[----:B------:R-:W3:Y:S03]  /*45a0*/  LDL.LU R7, [R1+0x2db4] ;  /* 0x002db40001077983 */ /* 0x000ee60000300800 */
[----:B------:R-:W1:Y:S01]  /*45b0*/  LDC R230, c[0x0][0x3c4] ;  /* 0x0000f100ffe67b82 */ /* 0x000e620000000800 */
[----:B------:R0:W-:Y:S04]  /*45c0*/  STS.U16 [R96+UR9+0x6b500], R75 ;  /* 0x06b5004b60007988 */ /* 0x0001e80008000409 */
[----:B------:R0:W-:Y:S03]  /*45d0*/  STS.U16 [R96+UR9+0x61900], R251 ;  /* 0x061900fb60007988 */ /* 0x0001e60008000409 */
[----:B------:R-:W1:Y:S01]  /*45e0*/  LDC R233, c[0x0][0x3c4] ;  /* 0x0000f100ffe97b82 */ /* 0x000e620000000800 */
[----:B0-----:R-:W-:Y:S01]  /*45f0*/  LOP3.LUT R75, R121, 0x40, RZ, 0x3c, !PT ;  /* 0x00000040794b7812 */ /* 0x001fe200078e3cff */
[----:B------:R-:W-:Y:S06]  /*4600*/  STS.U16 [R96+UR9+0x61d00], R248 ;  /* 0x061d00f860007988 */ /* 0x000fec0008000409 */
[----:B------:R-:W0:Y:S01]  /*4610*/  LDC R236, c[0x0][0x3c4] ;  /* 0x0000f100ffec7b82 */ /* 0x000e220000000800 */
[----:B------:R-:W-:Y:S04]  /*4620*/  STS.U16 [R96+UR9+0x62100], R245 ;  /* 0x062100f560007988 */ /* 0x000fe80008000409 */
[----:B------:R-:W-:Y:S03]  /*4630*/  STS.U16 [R96+UR9+0x62500], R241 ;  /* 0x062500f160007988 */ /* 0x000fe60008000409 */
[----:B------:R-:W0:Y:S01]  /*4640*/  LDC R239, c[0x0][0x3c4] ;  /* 0x0000f100ffef7b82 */ /* 0x000e220000000800 */
[----:B------:R-:W-:Y:S04]  /*4650*/  STS.U16 [R96+UR9+0x62900], R238 ;  /* 0x062900ee60007988 */ /* 0x000fe80008000409 */
[----:B------:R-:W-:Y:S03]  /*4660*/  STS.U16 [R96+UR9+0x62d00], R235 ;  /* 0x062d00eb60007988 */ /* 0x000fe60008000409 */
[----:B------:R-:W0:Y:S01]  /*4670*/  LDC R243, c[0x0][0x3c4] ;  /* 0x0000f100fff37b82 */ /* 0x000e220000000800 */
[----:B------:R-:W-:Y:S04]  /*4680*/  STS.U16 [R96+UR9+0x63100], R232 ;  /* 0x063100e860007988 */ /* 0x000fe80008000409 */
[----:B------:R-:W-:Y:S01]  /*4690*/  STS.U16 [R96+UR9+0x63500], R229 ;  /* 0x063500e560007988 */ /* 0x000fe20008000409 */
[----:B------:R-:W-:-:S02]  /*46a0*/  PRMT R127, RZ, 0x7610, R127 ;  /* 0x00007610ff7f7816 */ /* 0x000fc4000000007f */
[----:B------:R-:W0:Y:S01]  /*46b0*/  LDC R218, c[0x0][0x3c4] ;  /* 0x0000f100ffda7b82 */ /* 0x000e220000000800 */
        /* <DEDUP_REMOVED lines=49> */
[----:B--2---:R-:W-:Y:S04]  /*49d0*/  STS.U16 [R96+UR9+0x60d00], R120 ;  /* 0x060d007860007988 */ /* 0x004fe80008000409 */
[----:B----4-:R-:W-:Y:S04]  /*49e0*/  STS.U16 [R96+UR9+0x60900], R252 ;  /* 0x060900fc60007988 */ /* 0x010fe80008000409 */
[----:B---3--:R2:W-:Y:S01]  /*49f0*/  STS.U16 [R96+UR9+0x60500], R249 ;  /* 0x060500f960007988 */ /* 0x0085e20008000409 */
[----:B------:R-:W-:-:S02]  /*4a00*/  LEA.HI.X.SX32 R119, R201, R4, 0x1, P0 ;  /* 0x00000004c9777211 */ /* 0x000fc400000f0eff */
[----:B------:R-:W-:Y:S01]  /*4a10*/  SHF.R.U32.HI R196, RZ, 0x5, R2 ;  /* 0x00000005ffc47819 */ /* 0x000fe20000011602 */
[----:B------:R-:W-:Y:S01]  /*4a20*/  STS.U16 [R96+UR9+0x60100], R246 ;  /* 0x060100f660007988 */ /* 0x000fe20008000409 */
[----:B------:R-:W-:Y:S01]  /*4a30*/  PRMT R209, RZ, 0x7610, R209 ;  /* 0x00007610ffd17816 */ /* 0x000fe200000000d1 */
[----:B------:R-:W-:Y:S01]  /*4a40*/  IMAD R221, R221, 0x9, RZ ;  /* 0x00000009dddd7824 */ /* 0x000fe200078e02ff */
[----:B------:R-:W-:Y:S01]  /*4a50*/  PRMT R190, RZ, 0x7610, R190 ;  /* 0x00007610ffbe7816 */ /* 0x000fe200000000be */
[----:B------:R-:W3:Y:S01]  /*4a60*/  LDC R251, c[0x0][0x3c4] ;  /* 0x0000f100fffb7b82 */ /* 0x000ee20000000800 */
[----:B--2---:R-:W2:Y:S04]  /*4a70*/  LDL.LU R249, [R1+0x38] ;  /* 0x0000380001f97983 */ /* 0x004ea80000300800 */
[----:B------:R-:W4:Y:S01]  /*4a80*/  LDL.LU R252, [R1+0x30] ;  /* 0x0000300001fc7983 */ /* 0x000f220000300800 */
[----:B------:R-:W-:-:S02]  /*4a90*/  PRMT R208, RZ, 0x7610, R208 ;  /* 0x00007610ffd07816 */ /* 0x000fc400000000d0 */
[----:B------:R-:W0:Y:S01]  /*4aa0*/  LDC R214, c[0x0][0x3c4] ;  /* 0x0000f100ffd67b82 */ /* 0x000e220000000800 */
[----:B------:R-:W2:Y:S04]  /*4ab0*/  LDL.LU R120, [R1+0x24] ;  /* 0x0000240001787983 */ /* 0x000ea80000300800 */
[----:B------:R1:W-:Y:S01]  /*4ac0*/  STS.U16 [R75+UR9+0x60e00], R7 ;  /* 0x060e00074b007988 */ /* 0x0003e20008000409 */
[----:B------:R-:W-:Y:S02]  /*4ad0*/  PRMT R195, RZ, 0x7610, R195 ;  /* 0x00007610ffc37816 */ /* 0x000fe400000000c3 */
[----:B------:R-:W0:Y:S01]  /*4ae0*/  LDC R223, c[0x0][0x3c4] ;  /* 0x0000f100ffdf7b82 */ /* 0x000e220000000800 */
[----:B------:R1:W-:Y:S04]  /*4af0*/  STS.U16 [R75+UR9+0x61200], R51 ;  /* 0x061200334b007988 */ /* 0x0003e80008000409 */
[----:B------:R0:W2:Y:S01]  /*4b00*/  LDG.E.U16 R118, desc[UR10][R118.64] ;  /* 0x0000000a76767981 */ /* 0x0000a2000c1e1500 */
[----:B------:R-:W-:-:S02]  /*4b10*/  PRMT R194, RZ, 0x7610, R194 ;  /* 0x00007610ffc27816 */ /* 0x000fc400000000c2 */
[----:B------:R-:W0:Y:S01]  /*4b20*/  LDC R226, c[0x0][0x3c4] ;  /* 0x0000f100ffe27b82 */ /* 0x000e220000000800 */
[----:B-1----:R-:W2:Y:S04]  /*4b30*/  LDL.LU R7, [R1+0x2db0] ;  /* 0x002db00001077983 */ /* 0x002ea80000300800 */
[----:B------:R-:W3:Y:S01]  /*4b40*/  LDL.LU R51, [R1+0x2dac] ;  /* 0x002dac0001337983 */ /* 0x000ee20000300800 */
[----:B------:R-:W-:Y:S02]  /*4b50*/  PRMT R193, RZ, 0x7610, R193 ;  /* 0x00007610ffc17816 */ /* 0x000fe400000000c1 */
[----:B------:R-:W1:Y:S01]  /*4b60*/  LDC R229, c[0x0][0x3c4] ;  /* 0x0000f100ffe57b82 */ /* 0x000e620000000800 */
[----:B------:R0:W-:Y:S01]  /*4b70*/  STS.U16 [R75+UR9+0x67200], R70 ;  /* 0x067200464b007988 */ /* 0x0001e20008000409 */
[----:B------:R-:W-:-:S02]  /*4b80*/  PRMT R191, RZ, 0x7610, R191 ;  /* 0x00007610ffbf7816 */ /* 0x000fc400000000bf */
[----:B------:R-:W-:Y:S02]  /*4b90*/  PRMT R189, RZ, 0x7610, R189 ;  /* 0x00007610ffbd7816 */ /* 0x000fe400000000bd */
[----:B------:R-:W-:Y:S02]  /*4ba0*/  PRMT R188, RZ, 0x7610, R188 ;  /* 0x00007610ffbc7816 */ /* 0x000fe400000000bc */
[----:B------:R-:W1:Y:S08]  /*4bb0*/  LDC R232, c[0x0][0x3c4] ;  /* 0x0000f100ffe87b82 */ /* 0x000e700000000800 */
[----:B0-----:R-:W0:Y:S01]  /*4bc0*/  LDC R70, c[0x0][0x3b8] ;  /* 0x0000ee00ff467b82 */ /* 0x001e220000000800 */
[----:B------:R-:W-:Y:S04]  /*4bd0*/  STS.U16 [R75+UR9+0x69a00], R60 ;  /* 0x069a003c4b007988 */ /* 0x000fe80008000409 */
[----:B------:R-:W-:Y:S01]  /*4be0*/  STS.U16 [R75+UR9+0x6a600], R58 ;  /* 0x06a6003a4b007988 */ /* 0x000fe20008000409 */
[----:B------:R-:W-:-:S02]  /*4bf0*/  PRMT R187, RZ, 0x7610, R187 ;  /* 0x00007610ffbb7816 */ /* 0x000fc400000000bb */
[----:B------:R-:W-:Y:S01]  /*4c00*/  PRMT R185, RZ, 0x7610, R185 ;  /* 0x00007610ffb97816 */ /* 0x000fe200000000b9 */
[----:B------:R0:W-:Y:S01]  /*4c10*/  STS.U16 [R75+UR9+0x6ae00], R56 ;  /* 0x06ae00384b007988 */ /* 0x0001e20008000409 */
[----:B------:R-:W-:Y:S02]  /*4c20*/  PRMT R183, RZ, 0x7610, R183 ;  /* 0x00007610ffb77816 */ /* 0x000fe400000000b7 */
[----:B------:R-:W-:Y:S01]  /*4c30*/  PRMT R182, RZ, 0x7610, R182 ;  /* 0x00007610ffb67816 */ /* 0x000fe200000000b6 */
[----:B------:R-:W-:Y:S01]  /*4c40*/  STS.U16 [R75+UR9+0x6b600], R54 ;  /* 0x06b600364b007988 */ /* 0x000fe20008000409 */
[----:B------:R-:W-:Y:S02]  /*4c50*/  PRMT R181, RZ, 0x7610, R181 ;  /* 0x00007610ffb57816 */ /* 0x000fe400000000b5 */
[----:B------:R-:W-:Y:S02]  /*4c60*/  PRMT R175, RZ, 0x7610, R175 ;  /* 0x00007610ffaf7816 */ /* 0x000fe400000000af */
[----:B------:R-:W-:-:S02]  /*4c70*/  PRMT R170, RZ, 0x7610, R170 ;  /* 0x00007610ffaa7816 */ /* 0x000fc400000000aa */
[----:B------:R-:W-:Y:S02]  /*4c80*/  PRMT R167, RZ, 0x7610, R167 ;  /* 0x00007610ffa77816 */ /* 0x000fe400000000a7 */
[----:B------:R-:W-:Y:S02]  /*4c90*/  PRMT R163, RZ, 0x7610, R163 ;  /* 0x00007610ffa37816 */ /* 0x000fe400000000a3 */
[----:B------:R-:W-:Y:S02]  /*4ca0*/  PRMT R158, RZ, 0x7610, R158 ;  /* 0x00007610ff9e7816 */ /* 0x000fe4000000009e */
        /* <DEDUP_REMOVED lines=10> */
[----:B------:R-:W-:Y:S01]  /*4d50*/  PRMT R138, RZ, 0x7610, R138 ;  /* 0x00007610ff8a7816 */ /* 0x000fe2000000008a */
[----:B------:R-:W-:Y:S01]  /*4d60*/  IMAD R215, R215, 0x2a, RZ ;  /* 0x0000002ad7d77824 */ /* 0x000fe200078e02ff */
[-C--:B0-----:R-:W-:Y:S01]  /*4d70*/  LEA R56, P2, R52, R9.reuse, 0x1 ;  /* 0x0000000934387211 */ /* 0x081fe200078408ff */
[----:B------:R-:W0:Y:S01]  /*4d80*/  LDC R235, c[0x0][0x3c4] ;  /* 0x0000f100ffeb7b82 */ /* 0x000e220000000800 */
[----:B------:R-:W-:Y:S01]  /*4d90*/  LEA R58, P3, R5, R9, 0x1 ;  /* 0x00000009053a7211 */ /* 0x000fe200078608ff */
[----:B------:R-:W-:Y:S04]  /*4da0*/  STS.U16 [R75+UR9+0x69600], R61 ;  /* 0x0696003d4b007988 */ /* 0x000fe80008000409 */
[----:B------:R1:W-:Y:S01]  /*4db0*/  STS.U16 [R75+UR9+0x69e00], R59 ;  /* 0x069e003b4b007988 */ /* 0x0003e20008000409 */
[----:B------:R-:W-:-:S02]  /*4dc0*/  PRMT R180, RZ, 0x7610, R180 ;  /* 0x00007610ffb47816 */ /* 0x000fc400000000b4 */
[----:B------:R-:W-:Y:S01]  /*4dd0*/  PRMT R212, RZ, 0x7610, R212 ;  /* 0x00007610ffd47816 */ /* 0x000fe200000000d4 */
[----:B------:R1:W-:Y:S01]  /*4de0*/  STS.U16 [R75+UR9+0x6aa00], R57 ;  /* 0x06aa00394b007988 */ /* 0x0003e20008000409 */
[----:B------:R-:W-:Y:S01]  /*4df0*/  PRMT R179, RZ, 0x7610, R179 ;  /* 0x00007610ffb37816 */ /* 0x000fe200000000b3 */
[----:B------:R-:W-:Y:S01]  /*4e00*/  IMAD.SHL.U32 R224, R224, 0x20, RZ ;  /* 0x00000020e0e07824 */ /* 0x000fe200078e00ff */
[----:B------:R-:W-:Y:S01]  /*4e10*/  PRMT R177, RZ, 0x7610, R177 ;  /* 0x00007610ffb17816 */ /* 0x000fe200000000b1 */
[----:B------:R-:W-:Y:S01]  /*4e20*/  STS.U16 [R75+UR9+0x6b200], R55 ;  /* 0x06b200374b007988 */ /* 0x000fe20008000409 */
[----:B------:R-:W-:Y:S01]  /*4e30*/  PRMT R173, RZ, 0x7610, R173 ;  /* 0x00007610ffad7816 */ /* 0x000fe200000000ad */
[----:B------:R-:W0:Y:S01]  /*4e40*/  LDC R238, c[0x0][0x3c4] ;  /* 0x0000f100ffee7b82 */ /* 0x000e220000000800 */
[-C--:B-1----:R-:W-:Y:S01]  /*4e50*/  LEA.HI.X.SX32 R59, R5, R4.reuse, 0x1, P3 ;  /* 0x00000004053b7211 */ /* 0x082fe200018f0eff */
[----:B------:R-:W-:Y:S01]  /*4e60*/  STS.U16 [R75+UR9+0x68200], R66 ;  /* 0x068200424b007988 */ /* 0x000fe20008000409 */
[----:B------:R-:W-:-:S03]  /*4e70*/  LEA.HI.X.SX32 R57, R52, R4, 0x1, P2 ;  /* 0x0000000434397211 */ /* 0x000fc600010f0eff */
[----:B------:R-:W-:Y:S01]  /*4e80*/  STS.U16 [R75+UR9+0x68a00], R64 ;  /* 0x068a00404b007988 */ /* 0x000fe20008000409 */
[-C--:B------:R-:W-:Y:S01]  /*4e90*/  LEA R52, P3, R50, R9.reuse, 0x1 ;  /* 0x0000000932347211 */ /* 0x080fe200078608ff */
[----:B------:R-:W-:Y:S01]  /*4ea0*/  IMAD R227, R227, 0x38, RZ ;  /* 0x00000038e3e37824 */ /* 0x000fe200078e02ff */
[----:B------:R-:W-:Y:S01]  /*4eb0*/  PRMT R211, RZ, 0x7610, R211 ;  /* 0x00007610ffd37816 */ /* 0x000fe200000000d3 */
[----:B------:R1:W-:Y:S01]  /*4ec0*/  STS.U16 [R75+UR9+0x69200], R62 ;  /* 0x0692003e4b007988 */ /* 0x0003e20008000409 */
[----:B------:R-:W-:Y:S01]  /*4ed0*/  IMAD R201, R70, 0x2, R201 ;  /* 0x0000000246c97824 */ /* 0x000fe200078e02c9 */
[----:B------:R-:W-:Y:S01]  /*4ee0*/  PRMT R133, RZ, 0x7610, R133 ;  /* 0x00007610ff857816 */ /* 0x000fe20000000085 */
[----:B------:R-:W0:Y:S01]  /*4ef0*/  LDC R5, c[0x0][0x3c8] ;  /* 0x0000f200ff057b82 */ /* 0x000e220000000800 */
[----:B------:R-:W-:Y:S01]  /*4f00*/  STS.U16 [R75+UR9+0x67e00], R67 ;  /* 0x067e00434b007988 */ /* 0x000fe20008000409 */
[----:B-1----:R-:W-:-:S03]  /*4f10*/  LEA R62, P2, R49, R9, 0x1 ;  /* 0x00000009313e7211 */ /* 0x002fc600078408ff */
[----:B------:R-:W-:Y:S03]  /*4f20*/  STS.U16 [R75+UR9+0x68600], R65 ;  /* 0x068600414b007988 */ /* 0x000fe60008000409 */
[----:B------:R-:W1:Y:S01]  /*4f30*/  LDC R241, c[0x0][0x3c4] ;  /* 0x0000f100fff17b82 */ /* 0x000e620000000800 */
[----:B------:R0:W-:Y:S04]  /*4f40*/  STS.U16 [R75+UR9+0x68e00], R63 ;  /* 0x068e003f4b007988 */ /* 0x0001e80008000409 */
[----:B------:R0:W-:Y:S01]  /*4f50*/  STS.U16 [R75+UR9+0x6a200], R53 ;  /* 0x06a200354b007988 */ /* 0x0001e20008000409 */
[----:B------:R-:W-:Y:S02]  /*4f60*/  IMAD R230, R230, 0x50, RZ ;  /* 0x00000050e6e67824 */ /* 0x000fe400078e02ff */
[----:B------:R-:W1:Y:S01]  /*4f70*/  LDC R245, c[0x0][0x3c4] ;  /* 0x0000f100fff57b82 */ /* 0x000e620000000800 */
[----:B------:R-:W-:Y:S01]  /*4f80*/  STS.U16 [R75+UR9+0x67a00], R68 ;  /* 0x067a00444b007988 */ /* 0x000fe20008000409 */
[----:B0-----:R-:W-:-:S02]  /*4f90*/  LEA.HI.X.SX32 R63, R49, R4, 0x1, P2 ;  /* 0x00000004313f7211 */ /* 0x001fc400010f0eff */
[----:B------:R-:W-:Y:S01]  /*4fa0*/  LEA.HI.X.SX32 R53, R50, R4, 0x1, P3 ;  /* 0x0000000432357211 */ /* 0x000fe200018f0eff */
[----:B------:R-:W-:Y:S01]  /*4fb0*/  IMAD R233, R233, 0x68, RZ ;  /* 0x00000068e9e97824 */ /* 0x000fe200078e02ff */
[----:B------:R-:W-:Y:S01]  /*4fc0*/  LEA R50, P2, R45, R9, 0x1 ;  /* 0x000000092d327211 */ /* 0x000fe200078408ff */
[----:B------:R-:W-:Y:S01]  /*4fd0*/  STS.U16 [R75+UR9+0x66e00], R71 ;  /* 0x066e00474b007988 */ /* 0x000fe20008000409 */
[----:B------:R-:W0:Y:S03]  /*4fe0*/  LDC R246, c[0x0][0x3c4] ;  /* 0x0000f100fff67b82 */ /* 0x000e260000000800 */
[----:B------:R-:W-:Y:S04]  /*4ff0*/  STS.U16 [R75+UR9+0x67600], R69 ;  /* 0x067600454b007988 */ /* 0x000fe80008000409 */
[----:B------:R-:W-:Y:S01]  /*5000*/  STS.U16 [R75+UR9+0x66a00], R72 ;  /* 0x066a00484b007988 */ /* 0x000fe20008000409 */
[----:B------:R-:W0:Y:S03]  /*5010*/  LDC R248, c[0x0][0x3c4] ;  /* 0x0000f100fff87b82 */ /* 0x000e260000000800 */
[----:B------:R-:W-:Y:S04]  /*5020*/  STS.U16 [R75+UR9+0x66600], R73 ;  /* 0x066600494b007988 */ /* 0x000fe80008000409 */
[----:B------:R1:W-:Y:S01]  /*5030*/  STS.U16 [R75+UR9+0x61600], R0 ;  /* 0x061600004b007988 */ /* 0x0003e20008000409 */
[----:B------:R-:W-:Y:S01]  /*5040*/  IMAD R236, R236, 0x11, RZ ;  /* 0x00000011ecec7824 */ /* 0x000fe200078e02ff */
[----:B------:R-:W-:Y:S01]  /*5050*/  PRMT R132, RZ, 0x7610, R132 ;  /* 0x00007610ff847816 */ /* 0x000fe20000000084 */
[----:B------:R-:W-:Y:S01]  /*5060*/  IMAD R239, R239, 0x29, RZ ;  /* 0x00000029efef7824 */ /* 0x000fe200078e02ff */
[----:B------:R-:W-:Y:S01]  /*5070*/  PRMT R125, RZ, 0x7610, R125 ;  /* 0x00007610ff7d7816 */ /* 0x000fe2000000007d */
[----:B------:R-:W-:Y:S01]  /*5080*/  IMAD R243, R243, 0x49, RZ ;  /* 0x00000049f3f37824 */ /* 0x000fe200078e02ff */
[----:B------:R-:W-:Y:S01]  /*5090*/  PRMT R123, RZ, 0x7610, R123 ;  /* 0x00007610ff7b7816 */ /* 0x000fe2000000007b */
[----:B------:R-:W0:Y:S01]  /*50a0*/  LDC R217, c[0x0][0x3c4] ;  /* 0x0000f100ffd97b82 */ /* 0x000e220000000800 */
[----:B-1----:R-:W4:Y:S01]  /*50b0*/  LDL.LU R0, [R1+0x2da8] ;  /* 0x002da80001007983 */ /* 0x002f220000300800 */
[----:B------:R-:W-:-:S03]  /*50c0*/  LOP3.LUT R119, R121, 0x60, RZ, 0x3c, !PT ;  /* 0x0000006079777812 */ /* 0x000fc600078e3cff */
[----:B------:R1:W-:Y:S03]  /*50d0*/  STS.U16 [R75+UR9+0x61a00], R250 ;  /* 0x061a00fa4b007988 */ /* 0x0003e60008000409 */
[----:B------:R-:W0:Y:S01]  /*50e0*/  LDC R220, c[0x0][0x3c4] ;  /* 0x0000f100ffdc7b82 */ /* 0x000e220000000800 */
[----:B------:R-:W-:Y:S04]  /*50f0*/  STS.U16 [R75+UR9+0x61e00], R247 ;  /* 0x061e00f74b007988 */ /* 0x000fe80008000409 */
[----:B------:R-:W-:Y:S03]  /*5100*/  STS.U16 [R75+UR9+0x62200], R244 ;  /* 0x062200f44b007988 */ /* 0x000fe60008000409 */
[----:B-1----:R-:W1:Y:S01]  /*5110*/  LDC R250, c[0x0][0x3c4] ;  /* 0x0000f100fffa7b82 */ /* 0x002e620000000800 */
[----:B------:R-:W-:Y:S04]  /*5120*/  STS.U16 [R75+UR9+0x62600], R240 ;  /* 0x062600f04b007988 */ /* 0x000fe80008000409 */
[----:B------:R-:W-:Y:S04]  /*5130*/  STS.U16 [R75+UR9+0x62a00], R237 ;  /* 0x062a00ed4b007988 */ /* 0x000fe80008000409 */
[----:B------:R-:W-:Y:S04]  /*5140*/  STS.U16 [R75+UR9+0x62e00], R234 ;  /* 0x062e00ea4b007988 */ /* 0x000fe80008000409 */
[----:B------:R0:W-:Y:S04]  /*5150*/  STS.U16 [R75+UR9+0x63200], R231 ;  /* 0x063200e74b007988 */ /* 0x0001e80008000409 */
[----:B------:R-:W-:Y:S04]  /*5160*/  STS.U16 [R75+UR9+0x63600], R228 ;  /* 0x063600e44b007988 */ /* 0x000fe80008000409 */
[----:B------:R0:W-:Y:S04]  /*5170*/  STS.U16 [R75+UR9+0x63a00], R225 ;  /* 0x063a00e14b007988 */ /* 0x0001e80008000409 */
[----:B------:R0:W-:Y:S02]  /*5180*/  STS.U16 [R75+UR9+0x63e00], R222 ;  /* 0x063e00de4b007988 */ /* 0x0001e40008000409 */
[----:B0-----:R-:W0:Y:S02]  /*5190*/  LDC R231, c[0x0][0x3c4] ;  /* 0x0000f100ffe77b82 */ /* 0x001e240000000800 */
[----:B------:R-:W-:Y:S04]  /*51a0*/  STS.U16 [R75+UR9+0x64200], R219 ;  /* 0x064200db4b007988 */ /* 0x000fe80008000409 */
[----:B------:R-:W-:Y:S02]  /*51b0*/  STS.U16 [R75+UR9+0x64600], R216 ;  /* 0x064600d84b007988 */ /* 0x000fe40008000409 */
[----:B------:R-:W0:Y:S02]  /*51c0*/  LDC R225, c[0x0][0x3c4] ;  /* 0x0000f100ffe17b82 */ /* 0x000e240000000800 */
[----:B------:R1:W-:Y:S04]  /*51d0*/  STS.U16 [R75+UR9+0x64a00], R213 ;  /* 0x064a00d54b007988 */ /* 0x0003e80008000409 */
[----:B------:R-:W-:Y:S02]  /*51e0*/  STS.U16 [R75+UR9+0x64e00], R210 ;  /* 0x064e00d24b007988 */ /* 0x000fe40008000409 */
[----:B------:R-:W0:Y:S02]  /*51f0*/  LDC R222, c[0x0][0x3c4] ;  /* 0x0000f100ffde7b82 */ /* 0x000e240000000800 */
[----:B------:R1:W-:Y:S04]  /*5200*/  STS.U16 [R75+UR9+0x65200], R207 ;  /* 0x065200cf4b007988 */ /* 0x0003e80008000409 */
[----:B------:R-:W-:Y:S02]  /*5210*/  STS.U16 [R75+UR9+0x65600], R199 ;  /* 0x065600c74b007988 */ /* 0x000fe40008000409 */
[----:B-1----:R-:W1:Y:S02]  /*5220*/  LDC R213, c[0x0][0x3c4] ;  /* 0x0000f100ffd57b82 */ /* 0x002e640000000800 */
[----:B------:R-:W-:Y:S04]  /*5230*/  STS.U16 [R75+UR9+0x65a00], R192 ;  /* 0x065a00c04b007988 */ /* 0x000fe80008000409 */
[----:B------:R-:W-:Y:S02]  /*5240*/  STS.U16 [R75+UR9+0x65e00], R186 ;  /* 0x065e00ba4b007988 */ /* 0x000fe40008000409 */
[----:B------:R-:W0:Y:S02]  /*5250*/  LDC.64 R206, c[0x0][0x388] ;  /* 0x0000e200ffce7b82 */ /* 0x000e240000000a00 */
[----:B------:R-:W-:Y:S01]  /*5260*/  STS.U16 [R75+UR9+0x66200], R74 ;  /* 0x0662004a4b007988 */ /* 0x000fe20008000409 */
[----:B--2---:R-:W-:-:S03]  /*5270*/  LEA R60, P1, R7, R9, 0x1 ;  /* 0x00000009073c7211 */ /* 0x004fc600078208ff */
[----:B------:R-:W-:Y:S02]  /*5280*/  STS.U16 [R75+UR9+0x60a00], R120 ;  /* 0x060a00784b007988 */ /* 0x000fe40008000409 */
[----:B------:R-:W2:Y:S01]  /*5290*/  LDC R228, c[0x0][0x3c4] ;  /* 0x0000f100ffe47b82 */ /* 0x000ea20000000800 */
[-C--:B---3--:R-:W-:Y:S02]  /*52a0*/  LEA R54, P0, R51, R9.reuse, 0x1 ;  /* 0x0000000933367211 */ /* 0x088fe400078008ff */
[-C--:B------:R-:W-:Y:S02]  /*52b0*/  LEA.HI.X.SX32 R61, R7, R4.reuse, 0x1, P1 ;  /* 0x00000004073d7211 */ /* 0x080fe400008f0eff */
[----:B------:R-:W-:Y:S02]  /*52c0*/  LEA.HI.X.SX32 R55, R51, R4, 0x1, P0 ;  /* 0x0000000433377211 */ /* 0x000fe400000f0eff */
[-C--:B------:R-:W-:Y:S01]  /*52d0*/  LEA R66, P0, R47, R9.reuse, 0x1 ;  /* 0x000000092f427211 */ /* 0x080fe200078008ff */
[----:B------:R-:W-:Y:S01]  /*52e0*/  STS.U16 [R75+UR9+0x60200], R249 ;  /* 0x060200f94b007988 */ /* 0x000fe20008000409 */
[----:B------:R-:W-:-:S03]  /*52f0*/  LEA R64, P1, R48, R9, 0x1 ;  /* 0x0000000930407211 */ /* 0x000fc600078208ff */
[----:B----4-:R3:W-:Y:S01]  /*5300*/  STS.U16 [R75+UR9+0x60600], R252 ;  /* 0x060600fc4b007988 */ /* 0x0107e20008000409 */
[----:B------:R-:W-:-:S03]  /*5310*/  LEA.HI.X.SX32 R67, R47, R4, 0x1, P0 ;  /* 0x000000042f437211 */ /* 0x000fc600000f0eff */
[----:B------:R-:W-:Y:S01]  /*5320*/  STS.U16 [R75+UR9+0x6ba00], R174 ;  /* 0x06ba00ae4b007988 */ /* 0x000fe20008000409 */
[----:B------:R-:W-:-:S03]  /*5330*/  LEA.HI.X.SX32 R65, R48, R4, 0x1, P1 ;  /* 0x0000000430417211 */ /* 0x000fc600008f0eff */
[----:B------:R-:W-:Y:S01]  /*5340*/  STS.U16 [R75+UR9+0x6be00], R168 ;  /* 0x06be00a84b007988 */ /* 0x000fe20008000409 */
[----:B------:R-:W-:-:S03]  /*5350*/  LEA R70, P0, R43, R9, 0x1 ;  /* 0x000000092b467211 */ /* 0x000fc600078008ff */
[----:B------:R-:W-:Y:S01]  /*5360*/  STS.U16 [R75+UR9+0x6c200], R169 ;  /* 0x06c200a94b007988 */ /* 0x000fe20008000409 */
[----:B------:R-:W-:-:S03]  /*5370*/  LEA R68, P1, R44, R9, 0x1 ;  /* 0x000000092c447211 */ /* 0x000fc600078208ff */
[----:B------:R-:W-:Y:S01]  /*5380*/  STS.U16 [R75+UR9+0x6c600], R164 ;  /* 0x06c600a44b007988 */ /* 0x000fe20008000409 */
[----:B------:R-:W-:-:S03]  /*5390*/  LEA R48, P3, R46, R9, 0x1 ;  /* 0x000000092e307211 */ /* 0x000fc600078608ff */
[----:B------:R-:W-:Y:S01]  /*53a0*/  STS.U16 [R75+UR9+0x6ca00], R165 ;  /* 0x06ca00a54b007988 */ /* 0x000fe20008000409 */
[----:B------:R-:W-:-:S03]  /*53b0*/  LEA.HI.X.SX32 R71, R43, R4, 0x1, P0 ;  /* 0x000000042b477211 */ /* 0x000fc600000f0eff */
[----:B------:R-:W-:Y:S01]  /*53c0*/  STS.U16 [R75+UR9+0x6ce00], R159 ;  /* 0x06ce009f4b007988 */ /* 0x000fe20008000409 */
[----:B------:R-:W-:-:S03]  /*53d0*/  LEA.HI.X.SX32 R69, R44, R4, 0x1, P1 ;  /* 0x000000042c457211 */ /* 0x000fc600008f0eff */
[----:B------:R-:W-:Y:S01]  /*53e0*/  STS.U16 [R75+UR9+0x6d200], R160 ;  /* 0x06d200a04b007988 */ /* 0x000fe20008000409 */
        /* <DEDUP_REMOVED lines=19> */
[----:B------:R4:W-:Y:S01]  /*5520*/  STS.U16 [R75+UR9+0x6fa00], R242 ;  /* 0x06fa00f24b007988 */ /* 0x0009e20008000409 */
[----:B------:R-:W-:-:S03]  /*5530*/  LEA R80, P0, R35, R9, 0x1 ;  /* 0x0000000923507211 */ /* 0x000fc600078008ff */
[----:B------:R0:W-:Y:S01]  /*5540*/  STS.U16 [R75+UR9+0x6fe00], R118 ;  /* 0x06fe00764b007988 */ /* 0x0001e20008000409 */
[-C--:B------:R-:W-:Y:S02]  /*5550*/  LEA R78, P1, R36, R9.reuse, 0x1 ;  /* 0x00000009244e7211 */ /* 0x080fe400078208ff */
[----:B------:R-:W-:Y:S01]  /*5560*/  R2UR UR8, R0 ;  /* 0x00000000000872ca */ /* 0x000fe200000e0000 */
[----:B---3--:R-:W3:Y:S01]  /*5570*/  S2R R252, SR_CTAID.Y ;  /* 0x0000000000fc7919 */ /* 0x008ee20000002600 */
[-C--:B------:R-:W-:Y:S01]  /*5580*/  LEA R42, P2, R37, R9.reuse, 0x1 ;  /* 0x00000009252a7211 */ /* 0x080fe200078408ff */
[----:B------:R-:W-:Y:S01]  /*5590*/  IMAD R251, R251, 0xa, RZ ;  /* 0x0000000afbfb7824 */ /* 0x000fe200078e02ff */
[----:B------:R-:W-:Y:S01]  /*55a0*/  LEA R40, P3, R38, R9, 0x1 ;  /* 0x0000000926287211 */ /* 0x000fe200078608ff */
[----:B------:R-:W-:Y:S01]  /*55b0*/  IMAD R250, R250, 0x12, RZ ;  /* 0x00000012fafa7824 */ /* 0x000fe200078e02ff */
[-C--:B------:R-:W-:Y:S01]  /*55c0*/  LEA.HI.X.SX32 R81, R35, R4.reuse, 0x1, P0 ;  /* 0x0000000423517211 */ /* 0x080fe200000f0eff */
[----:B------:R-:W-:Y:S01]  /*55d0*/  IMAD R214, R214, 0x22, RZ ;  /* 0x00000022d6d67824 */ /* 0x000fe200078e02ff */
[-C--:B------:R-:W-:Y:S01]  /*55e0*/  LEA.HI.X.SX32 R79, R36, R4.reuse, 0x1, P1 ;  /* 0x00000004244f7211 */ /* 0x080fe200008f0eff */
[----:B------:R-:W1:Y:S01]  /*55f0*/  LDC R234, c[0x0][0x3c4] ;  /* 0x0000f100ffea7b82 */ /* 0x000e620000000800 */
[----:B------:R-:W-:-:S02]  /*5600*/  LEA.HI.X.SX32 R43, R37, R4, 0x1, P2 ;  /* 0x00000004252b7211 */ /* 0x000fc400010f0eff */
[-C--:B------:R-:W-:Y:S02]  /*5610*/  LEA.HI.X.SX32 R41, R38, R4.reuse, 0x1, P3 ;  /* 0x0000000426297211 */ /* 0x080fe400018f0eff */
[-C--:B------:R-:W-:Y:S02]  /*5620*/  LEA R84, P0, R31, R9.reuse, 0x1 ;  /* 0x000000091f547211 */ /* 0x080fe400078008ff */
[-C--:B------:R-:W-:Y:S01]  /*5630*/  LEA R82, P1, R32, R9.reuse, 0x1 ;  /* 0x0000000920527211 */ /* 0x080fe200078208ff */
[----:B------:R-:W-:Y:S01]  /*5640*/  IMAD R223, R223, 0x18, RZ ;  /* 0x00000018dfdf7824 */ /* 0x000fe200078e02ff */
[-C--:B------:R-:W-:Y:S01]  /*5650*/  LEA R38, P2, R33, R9.reuse, 0x1 ;  /* 0x0000000921267211 */ /* 0x080fe200078408ff */
[----:B------:R-:W1:Y:S01]  /*5660*/  LDC R237, c[0x0][0x3c4] ;  /* 0x0000f100ffed7b82 */ /* 0x000e620000000800 */
[----:B------:R-:W-:Y:S02]  /*5670*/  LEA R36, P3, R34, R9, 0x1 ;  /* 0x0000000922247211 */ /* 0x000fe400078608ff */
[----:B------:R-:W-:-:S02]  /*5680*/  LEA.HI.X.SX32 R85, R31, R4, 0x1, P0 ;  /* 0x000000041f557211 */ /* 0x000fc400000f0eff */
[-C--:B------:R-:W-:Y:S02]  /*5690*/  LEA.HI.X.SX32 R83, R32, R4.reuse, 0x1, P1 ;  /* 0x0000000420537211 */ /* 0x080fe400008f0eff */
[-C--:B------:R-:W-:Y:S01]  /*56a0*/  LEA.HI.X.SX32 R39, R33, R4.reuse, 0x1, P2 ;  /* 0x0000000421277211 */ /* 0x080fe200010f0eff */
[----:B------:R-:W-:Y:S01]  /*56b0*/  IMAD R226, R226, 0x30, RZ ;  /* 0x00000030e2e27824 */ /* 0x000fe200078e02ff */
[----:B------:R-:W-:Y:S01]  /*56c0*/  LEA.HI.X.SX32 R37, R34, R4, 0x1, P3 ;  /* 0x0000000422257211 */ /* 0x000fe200018f0eff */
[----:B------:R-:W1:Y:S01]  /*56d0*/  LDC R240, c[0x0][0x3c4] ;  /* 0x0000f100fff07b82 */ /* 0x000e620000000800 */
[-C--:B------:R-:W-:Y:S02]  /*56e0*/  LEA R88, P0, R27, R9.reuse, 0x1 ;  /* 0x000000091b587211 */ /* 0x080fe400078008ff */
[-C--:B------:R-:W-:Y:S02]  /*56f0*/  LEA R86, P1, R28, R9.reuse, 0x1 ;  /* 0x000000091c567211 */ /* 0x080fe400078208ff */
[----:B------:R-:W-:-:S02]  /*5700*/  LEA R34, P2, R29, R9, 0x1 ;  /* 0x000000091d227211 */ /* 0x000fc400078408ff */
[-C--:B------:R-:W-:Y:S01]  /*5710*/  LEA R32, P3, R30, R9.reuse, 0x1 ;  /* 0x000000091e207211 */ /* 0x080fe200078608ff */
[----:B------:R-:W-:Y:S01]  /*5720*/  IMAD R229, R229, 0x48, RZ ;  /* 0x00000048e5e57824 */ /* 0x000fe200078e02ff */
[-C--:B------:R-:W-:Y:S01]  /*5730*/  LEA.HI.X.SX32 R89, R27, R4.reuse, 0x1, P0 ;  /* 0x000000041b597211 */ /* 0x080fe200000f0eff */
[----:B0-----:R-:W-:Y:S01]  /*5740*/  IMAD R231, R231, 0x58, RZ ;  /* 0x00000058e7e77824 */ /* 0x001fe200078e02ff */
[-C--:B------:R-:W-:Y:S01]  /*5750*/  LEA.HI.X.SX32 R87, R28, R4.reuse, 0x1, P1 ;  /* 0x000000041c577211 */ /* 0x080fe200008f0eff */
[----:B------:R-:W0:Y:S01]  /*5760*/  LDC R244, c[0x0][0x3c4] ;  /* 0x0000f100fff47b82 */ /* 0x000e220000000800 */
[-C--:B------:R-:W-:Y:S02]  /*5770*/  LEA.HI.X.SX32 R35, R29, R4.reuse, 0x1, P2 ;  /* 0x000000041d237211 */ /* 0x080fe400010f0eff */
[----:B------:R-:W-:Y:S02]  /*5780*/  LEA.HI.X.SX32 R33, R30, R4, 0x1, P3 ;  /* 0x000000041e217211 */ /* 0x000fe400018f0eff */
[----:B------:R-:W-:-:S02]  /*5790*/  LEA R92, P0, R23, R9, 0x1 ;  /* 0x00000009175c7211 */ /* 0x000fc400078008ff */
[-C--:B------:R-:W-:Y:S01]  /*57a0*/  LEA R90, P1, R24, R9.reuse, 0x1 ;  /* 0x00000009185a7211 */ /* 0x080fe200078208ff */
[----:B------:R-:W-:Y:S01]  /*57b0*/  IMAD R232, R232, 0x60, RZ ;  /* 0x00000060e8e87824 */ /* 0x000fe200078e02ff */
[-C--:B------:R-:W-:Y:S01]  /*57c0*/  LEA R30, P2, R25, R9.reuse, 0x1 ;  /* 0x00000009191e7211 */ /* 0x080fe200078408ff */
[----:B------:R-:W0:Y:S01]  /*57d0*/  LDC R247, c[0x0][0x3c4] ;  /* 0x0000f100fff77b82 */ /* 0x000e220000000800 */
[-C--:B------:R-:W-:Y:S02]  /*57e0*/  LEA R28, P3, R26, R9.reuse, 0x1 ;  /* 0x000000091a1c7211 */ /* 0x080fe400078608ff */
[-C--:B------:R-:W-:Y:S02]  /*57f0*/  LEA.HI.X.SX32 R93, R23, R4.reuse, 0x1, P0 ;  /* 0x00000004175d7211 */ /* 0x080fe400000f0eff */
[-C--:B------:R-:W-:Y:S02]  /*5800*/  LEA.HI.X.SX32 R91, R24, R4.reuse, 0x1, P1 ;  /* 0x00000004185b7211 */ /* 0x080fe400008f0eff */
[-C--:B------:R-:W-:Y:S01]  /*5810*/  LEA.HI.X.SX32 R31, R25, R4.reuse, 0x1, P2 ;  /* 0x00000004191f7211 */ /* 0x080fe200010f0eff */
[----:B------:R-:W-:Y:S01]  /*5820*/  IMAD R235, R235, 0x78, RZ ;  /* 0x00000078ebeb7824 */ /* 0x000fe200078e02ff */
[-C--:B------:R-:W-:Y:S01]  /*5830*/  LEA.HI.X.SX32 R29, R26, R4.reuse, 0x1, P3 ;  /* 0x000000041a1d7211 */ /* 0x080fe200018f0eff */
[----:B------:R-:W-:Y:S01]  /*5840*/  IMAD R238, R238, 0x21, RZ ;  /* 0x00000021eeee7824 */ /* 0x000fe200078e02ff */
[-C--:B------:R-:W-:Y:S01]  /*5850*/  LEA R96, P0, R10, R9.reuse, 0x1 ;  /* 0x000000090a607211 */ /* 0x080fe200078008ff */
[----:B------:R-:W-:Y:S01]  /*5860*/  IMAD R241, R241, 0x39, RZ ;  /* 0x00000039f1f17824 */ /* 0x000fe200078e02ff */
[-C--:B------:R-:W-:Y:S01]  /*5870*/  LEA R26, P2, R21, R9.reuse, 0x1 ;  /* 0x00000009151a7211 */ /* 0x080fe200078408ff */
[----:B------:R-:W-:Y:S01]  /*5880*/  IMAD R245, R245, 0x59, RZ ;  /* 0x00000059f5f57824 */ /* 0x000fe200078e02ff */
[-C--:B------:R-:W-:Y:S01]  /*5890*/  LEA R24, P3, R22, R9.reuse, 0x1 ;  /* 0x0000000916187211 */ /* 0x080fe200078608ff */
[----:B------:R-:W-:Y:S01]  /*58a0*/  IMAD R246, R246, 0x61, RZ ;  /* 0x00000061f6f67824 */ /* 0x000fe200078e02ff */
[----:B------:R-:W-:Y:S01]  /*58b0*/  LEA R94, P1, R20, R9, 0x1 ;  /* 0x00000009145e7211 */ /* 0x000fe200078208ff */
[----:B------:R-:W-:Y:S01]  /*58c0*/  IMAD R248, R248, 0x71, RZ ;  /* 0x00000071f8f87824 */ /* 0x000fe200078e02ff */
[-C--:B------:R-:W-:Y:S01]  /*58d0*/  LEA.HI.X.SX32 R97, R10, R4.reuse, 0x1, P0 ;  /* 0x000000040a617211 */ /* 0x080fe200000f0eff */
[----:B------:R-:W0:Y:S01]  /*58e0*/  LDC R216, c[0x0][0x3c4] ;  /* 0x0000f100ffd87b82 */ /* 0x000e220000000800 */
[----:B------:R-:W-:-:S02]  /*58f0*/  LEA.HI.X.SX32 R27, R21, R4, 0x1, P2 ;  /* 0x00000004151b7211 */ /* 0x000fc400010f0eff */
[-C--:B------:R-:W-:Y:S02]  /*5900*/  LEA.HI.X.SX32 R25, R22, R4.reuse, 0x1, P3 ;  /* 0x0000000416197211 */ /* 0x080fe400018f0eff */
[----:B------:R-:W-:Y:S02]  /*5910*/  LEA.HI.X.SX32 R95, R20, R4, 0x1, P1 ;  /* 0x00000004145f7211 */ /* 0x000fe400008f0eff */
[-C--:B------:R-:W-:Y:S01]  /*5920*/  LEA R100, P0, R8, R9.reuse, 0x1 ;  /* 0x0000000908647211 */ /* 0x080fe200078008ff */
[----:B------:R-:W0:Y:S01]  /*5930*/  LDC R219, c[0x0][0x3c4] ;  /* 0x0000f100ffdb7b82 */ /* 0x000e220000000800 */
[-C--:B------:R-:W-:Y:S02]  /*5940*/  LEA R22, P2, R18, R9.reuse, 0x1 ;  /* 0x0000000912167211 */ /* 0x080fe400078408ff */
[-C--:B------:R-:W-:Y:S02]  /*5950*/  LEA R98, P1, R17, R9.reuse, 0x1 ;  /* 0x0000000911627211 */ /* 0x080fe400078208ff */
[----:B------:R-:W-:-:S02]  /*5960*/  LEA R20, P3, R19, R9, 0x1 ;  /* 0x0000000913147211 */ /* 0x000fc400078608ff */
[-C--:B------:R-:W-:Y:S02]  /*5970*/  LEA.HI.X.SX32 R101, R8, R4.reuse, 0x1, P0 ;  /* 0x0000000408657211 */ /* 0x080fe400000f0eff */
[----:B------:R-:W-:Y:S02]  /*5980*/  PRMT R210, RZ, 0x7610, R210 ;  /* 0x00007610ffd27816 */ /* 0x000fe400000000d2 */
[----:B------:R-:W-:Y:S01]  /*5990*/  PRMT R199, RZ, 0x7610, R199 ;  /* 0x00007610ffc77816 */ /* 0x000fe200000000c7 */
[----:B-1----:R-:W-:Y:S01]  /*59a0*/  IMAD R213, R213, 0x1a, RZ ;  /* 0x0000001ad5d57824 */ /* 0x002fe200078e02ff */
[-C--:B------:R-:W-:Y:S01]  /*59b0*/  LEA.HI.X.SX32 R23, R18, R4.reuse, 0x1, P2 ;  /* 0x0000000412177211 */ /* 0x080fe200010f0eff */
[----:B------:R-:W-:Y:S01]  /*59c0*/  IMAD R225, R225, 0x28, RZ ;  /* 0x00000028e1e17824 */ /* 0x000fe200078e02ff */
[-C--:B------:R-:W-:Y:S01]  /*59d0*/  LEA.HI.X.SX32 R99, R17, R4.reuse, 0x1, P1 ;  /* 0x0000000411637211 */ /* 0x080fe200008f0eff */
[----:B----4-:R-:W1:Y:S01]  /*59e0*/  LDC R242, c[0x0][0x3c4] ;  /* 0x0000f100fff27b82 */ /* 0x010e620000000800 */
[----:B------:R-:W-:-:S02]  /*59f0*/  LEA.HI.X.SX32 R21, R19, R4, 0x1, P3 ;  /* 0x0000000413157211 */ /* 0x000fc400018f0eff */
[-C--:B------:R-:W-:Y:S02]  /*5a00*/  LEA R18, P0, R14, R9.reuse, 0x1 ;  /* 0x000000090e127211 */ /* 0x080fe400078008ff */
[-C--:B------:R-:W-:Y:S02]  /*5a10*/  LEA R104, P2, R16, R9.reuse, 0x1 ;  /* 0x0000000910687211 */ /* 0x080fe400078408ff */
[-C--:B------:R-:W-:Y:S01]  /*5a20*/  LEA R106, P1, R15, R9.reuse, 0x1 ;  /* 0x000000090f6a7211 */ /* 0x080fe200078208ff */
[----:B------:R-:W4:Y:S01]  /*5a30*/  LDC R249, c[0x0][0x3c4] ;  /* 0x0000f100fff97b82 */ /* 0x000f220000000800 */
[----:B------:R-:W-:Y:S02]  /*5a40*/  LEA R102, P3, R6, R9, 0x1 ;  /* 0x0000000906667211 */ /* 0x000fe400078608ff */
[-C--:B------:R-:W-:Y:S02]  /*5a50*/  LEA.HI.X.SX32 R19, R14, R4.reuse, 0x1, P0 ;  /* 0x000000040e137211 */ /* 0x080fe400000f0eff */
[----:B------:R-:W-:-:S02]  /*5a60*/  LEA.HI.X.SX32 R105, R16, R4, 0x1, P2 ;  /* 0x0000000410697211 */ /* 0x000fc400010f0eff */
[-C--:B------:R-:W-:Y:S02]  /*5a70*/  LEA.HI.X.SX32 R107, R15, R4.reuse, 0x1, P1 ;  /* 0x000000040f6b7211 */ /* 0x080fe400008f0eff */
[----:B------:R-:W-:Y:S02]  /*5a80*/  LEA.HI.X.SX32 R103, R6, R4, 0x1, P3 ;  /* 0x0000000406677211 */ /* 0x000fe400018f0eff */
[-C--:B------:R-:W-:Y:S02]  /*5a90*/  LEA R16, P0, R11, R9.reuse, 0x1 ;  /* 0x000000090b107211 */ /* 0x080fe400078008ff */
[-C--:B------:R-:W-:Y:S02]  /*5aa0*/  LEA R6, P1, R12, R9.reuse, 0x1 ;  /* 0x000000090c067211 */ /* 0x080fe400078208ff */
[-C--:B------:R-:W-:Y:S02]  /*5ab0*/  LEA R14, P2, R3, R9.reuse, 0x1 ;  /* 0x00000009030e7211 */ /* 0x080fe400078408ff */
[----:B------:R-:W-:-:S02]  /*5ac0*/  LEA R10, P3, R13, R9, 0x1 ;  /* 0x000000090d0a7211 */ /* 0x000fc400078608ff */
[-C--:B------:R-:W-:Y:S02]  /*5ad0*/  LEA.HI.X.SX32 R17, R11, R4.reuse, 0x1, P0 ;  /* 0x000000040b117211 */ /* 0x080fe400000f0eff */
[-C--:B------:R-:W-:Y:S02]  /*5ae0*/  LEA.HI.X.SX32 R7, R12, R4.reuse, 0x1, P1 ;  /* 0x000000040c077211 */ /* 0x080fe400008f0eff */
[-C--:B------:R-:W-:Y:S02]  /*5af0*/  LEA.HI.X.SX32 R15, R3, R4.reuse, 0x1, P2 ;  /* 0x00000004030f7211 */ /* 0x080fe400010f0eff */
[----:B------:R-:W-:Y:S02]  /*5b00*/  LEA.HI.X.SX32 R11, R13, R4, 0x1, P3 ;  /* 0x000000040d0b7211 */ /* 0x000fe400018f0eff */
[-C--:B------:R-:W-:Y:S02]  /*5b10*/  LEA R108, P0, R131, R9.reuse, 0x1 ;  /* 0x00000009836c7211 */ /* 0x080fe400078008ff */
[----:B------:R-:W-:-:S02]  /*5b20*/  LEA R12, P1, R137, R9, 0x1 ;  /* 0x00000009890c7211 */ /* 0x000fc400078208ff */
[-C--:B------:R-:W-:Y:S02]  /*5b30*/  LEA R112, P2, R142, R9.reuse, 0x1 ;  /* 0x000000098e707211 */ /* 0x080fe400078408ff */
[-C--:B------:R-:W-:Y:S02]  /*5b40*/  LEA R110, P3, R146, R9.reuse, 0x1 ;  /* 0x00000009926e7211 */ /* 0x080fe400078608ff */
[-C--:B------:R-:W-:Y:S02]  /*5b50*/  LEA.HI.X.SX32 R109, R131, R4.reuse, 0x1, P0 ;  /* 0x00000004836d7211 */ /* 0x080fe400000f0eff */
[-C--:B------:R-:W-:Y:S02]  /*5b60*/  LEA.HI.X.SX32 R13, R137, R4.reuse, 0x1, P1 ;  /* 0x00000004890d7211 */ /* 0x080fe400008f0eff */
[-C--:B------:R-:W-:Y:S02]  /*5b70*/  LEA.HI.X.SX32 R113, R142, R4.reuse, 0x1, P2 ;  /* 0x000000048e717211 */ /* 0x080fe400010f0eff */
[----:B------:R-:W-:Y:S01]  /*5b80*/  LEA.HI.X.SX32 R111, R146, R4, 0x1, P3 ;  /* 0x00000004926f7211 */ /* 0x000fe200018f0eff */
[----:B------:R-:W-:Y:S01]  /*5b90*/  STS.U16 [R119+UR9+0x60700], R144 ;  /* 0x0607009077007988 */ /* 0x000fe20008000409 */
[----:B------:R-:W-:-:S02]  /*5ba0*/  LEA R8, P0, R149, R9, 0x1 ;  /* 0x0000000995087211 */ /* 0x000fc400078008ff */
[-C--:B------:R-:W-:Y:S01]  /*5bb0*/  LEA R114, P1, R152, R9.reuse, 0x1 ;  /* 0x0000000998727211 */ /* 0x080fe200078208ff */
[----:B------:R-:W-:Y:S01]  /*5bc0*/  STS.U16 [R119+UR9+0x60b00], R135 ;  /* 0x060b008777007988 */ /* 0x000fe20008000409 */
[-C--:B------:R-:W-:Y:S02]  /*5bd0*/  LEA R116, P2, R156, R9.reuse, 0x1 ;  /* 0x000000099c747211 */ /* 0x080fe400078408ff */
[----:B------:R-:W-:Y:S01]  /*5be0*/  LEA R120, P3, R201, R9, 0x1 ;  /* 0x00000009c9787211 */ /* 0x000fe200078608ff */
        /* <DEDUP_REMOVED lines=8> */
[----:B------:R-:W-:Y:S04]  /*5c70*/  STS.U16 [R119+UR9+0x61f00], R122 ;  /* 0x061f007a77007988 */ /* 0x000fe80008000409 */
[----:B------:R-:W-:Y:S01]  /*5c80*/  STS.U16 [R119+UR9+0x62300], R126 ;  /* 0x0623007e77007988 */ /* 0x000fe20008000409 */
[----:B------:R-:W-:Y:S01]  /*5c90*/  SHF.L.U32 R3, R196, 0x15, RZ ;  /* 0x00000015c4037819 */ /* 0x000fe200000006ff */
[----:B------:R-:W0:Y:S02]  /*5ca0*/  LDC R4, c[0x0][0x3c8] ;  /* 0x0000f200ff047b82 */ /* 0x000e240000000800 */
[----:B------:R-:W2:Y:S04]  /*5cb0*/  LDG.E.U16 R60, desc[UR10][R60.64] ;  /* 0x0000000a3c3c7981 */ /* 0x000ea8000c1e1500 */
[----:B------:R-:W2:Y:S04]  /*5cc0*/  LDG.E.U16 R10, desc[UR10][R10.64] ;  /* 0x0000000a0a0a7981 */ /* 0x000ea8000c1e1500 */
[----:B------:R-:W2:Y:S04]  /*5cd0*/  LDG.E.U16 R56, desc[UR10][R56.64] ;  /* 0x0000000a38387981 */ /* 0x000ea8000c1e1500 */
[----:B------:R-:W4:Y:S04]  /*5ce0*/  LDG.E.U16 R58, desc[UR10][R58.64] ;  /* 0x0000000a3a3a7981 */ /* 0x000f28000c1e1500 */
        /* <DEDUP_REMOVED lines=41> */
[----:B------:R0:W4:Y:S04]  /*5f80*/  LDG.E.U16 R6, desc[UR10][R6.64] ;  /* 0x0000000a06067981 */ /* 0x000128000c1e1500 */
        /* <DEDUP_REMOVED lines=9> */
[----:B------:R-:W4:Y:S01]  /*6020*/  LDG.E.U16 R54, desc[UR10][R54.64] ;  /* 0x0000000a36367981 */ /* 0x000f22000c1e1500 */
[----:B------:R-:W-:Y:S01]  /*6030*/  LOP3.LUT R3, R3, 0x600000, RZ, 0xc0, !PT ;  /* 0x0060000003037812 */ /* 0x000fe200078ec0ff */
[----:B0-----:R-:W0:Y:S03]  /*6040*/  LDC R7, c[0x0][0x3c8] ;  /* 0x0000f200ff077b82 */ /* 0x001e260000000800 */
[----:B------:R-:W-:-:S05]  /*6050*/  R2UR UR7, R3 ;  /* 0x00000000030772ca */ /* 0x000fca00000e0000 */
[----:B------:R-:W3:Y:S01]  /*6060*/  LDC R3, c[0x0][0x3c0] ;  /* 0x0000f000ff037b82 */ /* 0x000ee20000000800 */
[----:B------:R-:W-:-:S07]  /*6070*/  LOP3.LUT R0, R2, 0x7f, RZ, 0xc0, !PT ;  /* 0x0000007f02007812 */ /* 0x000fce00078ec0ff */
[----:B------:R-:W-:Y:S01]  /*6080*/  UIADD3 UR7, UPT, UPT, UR8, UR7, URZ ;  /* 0x0000000708077290 */ /* 0x000fe2000fffe0ff */
[----:B------:R-:W0:Y:S08]  /*6090*/  LDC R9, c[0x0][0x3c4] ;  /* 0x0000f100ff097b82 */ /* 0x000e300000000800 */
[----:B------:R-:W0:Y:S01]  /*60a0*/  LDC R17, c[0x0][0x3c4] ;  /* 0x0000f100ff117b82 */ /* 0x000e220000000800 */
[----:B---3--:R-:W-:-:S07]  /*60b0*/  IMAD R3, R252, R3, RZ ;  /* 0x00000003fc037224 */ /* 0x008fce00078e02ff */
[----:B------:R-:W3:Y:S01]  /*60c0*/  LDC R21, c[0x0][0x3c4] ;  /* 0x0000f100ff157b82 */ /* 0x000ee20000000800 */
[----:B------:R-:W-:Y:S01]  /*60d0*/  LEA R206, P0, R3, R206, 0x1 ;  /* 0x000000ce03ce7211 */ /* 0x000fe200078008ff */
[----:B------:R-:W0:Y:S06]  /*60e0*/  S2R R252, SR_CTAID.X ;  /* 0x0000000000fc7919 */ /* 0x000e2c0000002500 */
[----:B------:R-:W0:Y:S01]  /*60f0*/  LDC R19, c[0x0][0x3c4] ;  /* 0x0000f100ff137b82 */ /* 0x000e220000000800 */
[----:B------:R-:W-:Y:S01]  /*6100*/  STTM.x64 tmem[UR7], RZ ;  /* 0x000000ff000079ed */ /* 0x000fe20008340007 */
[----:B------:R-:W-:Y:S01]  /*6110*/  STTM.x64 tmem[UR7+0x40], RZ ;  /* 0x000040ff000079ed */ /* 0x000fe20008340007 */
[----:B------:R-:W-:Y:S01]  /*6120*/  STTM.x64 tmem[UR7+0x80], RZ ;  /* 0x000080ff000079ed */ /* 0x000fe20008340007 */
[----:B------:R-:W-:Y:S01]  /*6130*/  STTM.x64 tmem[UR7+0xc0], RZ ;  /* 0x0000c0ff000079ed */ /* 0x000fe20008340007 */
[----:B------:R-:W-:-:S02]  /*6140*/  PRMT R192, RZ, 0x7610, R192 ;  /* 0x00007610ffc07816 */ /* 0x000fc400000000c0 */
[----:B------:R-:W-:Y:S01]  /*6150*/  PRMT R71, RZ, 0x7610, R71 ;  /* 0x00007610ff477816 */ /* 0x000fe20000000047 */
[----:B------:R-:W0:Y:S01]  /*6160*/  LDC R23, c[0x0][0x3c4] ;  /* 0x0000f100ff177b82 */ /* 0x000e220000000800 */
[----:B------:R-:W-:Y:S02]  /*6170*/  PRMT R118, RZ, 0x7610, R118 ;  /* 0x00007610ff767816 */ /* 0x000fe40000000076 */
[----:B------:R-:W-:Y:S02]  /*6180*/  PRMT R75, RZ, 0x7610, R75 ;  /* 0x00007610ff4b7816 */ /* 0x000fe4000000004b */
[----:B------:R-:W-:Y:S02]  /*6190*/  PRMT R74, RZ, 0x7610, R74 ;  /* 0x00007610ff4a7816 */ /* 0x000fe4000000004a */
[----:B------:R-:W-:Y:S01]  /*61a0*/  PRMT R186, RZ, 0x7610, R186 ;  /* 0x00007610ffba7816 */ /* 0x000fe200000000ba */
[----:B------:R-:W0:Y:S01]  /*61b0*/  LDC.64 R196, c[0x0][0x390] ;  /* 0x0000e400ffc47b82 */ /* 0x000e220000000a00 */
[----:B--2---:R-:W-:Y:S04]  /*61c0*/  STS.U16 [R119+UR9+0x62700], R60 ;  /* 0x0627003c77007988 */ /* 0x004fe80008000409 */
[----:B------:R2:W-:Y:S04]  /*61d0*/  STS.U16 [R119+UR9+0x6df00], R10 ;  /* 0x06df000a77007988 */ /* 0x0005e80008000409 */
[----:B------:R-:W-:Y:S01]  /*61e0*/  STS.U16 [R119+UR9+0x62b00], R56 ;  /* 0x062b003877007988 */ /* 0x000fe20008000409 */
[----:B--2---:R-:W-:Y:S01]  /*61f0*/  LEA.HI.X.SX32 R10, R3, R207, 0x1, P0 ;  /* 0x000000cf030a7211 */ /* 0x004fe200000f0eff */
[----:B------:R-:W-:Y:S01]  /*6200*/  IMAD R3, R0, R5, RZ ;  /* 0x0000000500037224 */ /* 0x000fe200078e02ff */
[----:B------:R-:W-:Y:S01]  /*6210*/  LOP3.LUT P0, RZ, R2, 0x7f, RZ, 0xc0, !PT ;  /* 0x0000007f02ff7812 */ /* 0x000fe2000780c0ff */
[----:B----4-:R-:W-:Y:S04]  /*6220*/  STS.U16 [R119+UR9+0x62f00], R58 ;  /* 0x062f003a77007988 */ /* 0x010fe80008000409 */
        /* <DEDUP_REMOVED lines=42> */
[----:B------:R4:W-:Y:S04]  /*64d0*/  STS.U16 [R119+UR9+0x6db00], R14 ;  /* 0x06db000e77007988 */ /* 0x0009e80008000409 */
[----:B------:R-:W-:Y:S01]  /*64e0*/  STS.U16 [R119+UR9+0x6e300], R108 ;  /* 0x06e3006c77007988 */ /* 0x000fe20008000409 */
[----:B--2---:R-:W-:-:S03]  /*64f0*/  LEA R6, R4, R3, 0x7 ;  /* 0x0000000304067211 */ /* 0x004fc600078e38ff */
[----:B------:R-:W-:Y:S01]  /*6500*/  STS.U16 [R119+UR9+0x6e700], R12 ;  /* 0x06e7000c77007988 */ /* 0x000fe20008000409 */
[----:B------:R-:W-:Y:S01]  /*6510*/  IMAD.U32 R4, RZ, RZ, UR9 ;  /* 0x00000009ff047e24 */ /* 0x000fe2000f8e00ff */
[----:B----4-:R-:W2:Y:S02]  /*6520*/  LDC R14, c[0x0][0x3c8] ;  /* 0x0000f200ff0e7b82 */ /* 0x010ea40000000800 */
[----:B------:R-:W-:Y:S04]  /*6530*/  STS.U16 [R119+UR9+0x6eb00], R112 ;  /* 0x06eb007077007988 */ /* 0x000fe80008000409 */
[----:B------:R-:W-:Y:S04]  /*6540*/  STS.U16 [R119+UR9+0x6ef00], R110 ;  /* 0x06ef006e77007988 */ /* 0x000fe80008000409 */
[----:B------:R-:W-:Y:S04]  /*6550*/  STS.U16 [R119+UR9+0x6f300], R8 ;  /* 0x06f3000877007988 */ /* 0x000fe80008000409 */
[----:B------:R-:W-:Y:S04]  /*6560*/  STS.U16 [R119+UR9+0x6f700], R114 ;  /* 0x06f7007277007988 */ /* 0x000fe80008000409 */
[----:B------:R-:W-:Y:S04]  /*6570*/  STS.U16 [R119+UR9+0x6fb00], R116 ;  /* 0x06fb007477007988 */ /* 0x000fe80008000409 */
[----:B------:R-:W-:Y:S04]  /*6580*/  STS.U16 [R119+UR9+0x6ff00], R120 ;  /* 0x06ff007877007988 */ /* 0x000fe80008000409 */
[----:B------:R-:W-:Y:S01]  /*6590*/  STS.U16 [R119+UR9+0x60300], R54 ;  /* 0x0603003677007988 */ /* 0x000fe20008000409 */
[----:B------:R-:W4:Y:S03]  /*65a0*/  FENCE.VIEW.ASYNC.T ;  /* 0x00000000000073c6 */ /* 0x000f260000000200 */
[----:B------:R0:W-:Y:S01]  /*65b0*/  STL [R1+0x2134], R4 ;  /* 0x0021340401007387 */ /* 0x0001e20000100800 */
[----:B----4-:R-:W-:Y:S01]  /*65c0*/  VOTEU.ALL UP0, P0 ;  /* 0x0000000000ff7886 */ /* 0x010fe20000000000 */
[----:B0-----:R-:W-:-:S04]  /*65d0*/  VIADD R4, R4, 0x70000 ;  /* 0x0007000004047836 */ /* 0x001fc80000000000 */
[----:B------:R-:W-:-:S04]  /*65e0*/  @!UP0 UIADD3 UR4, UPT, UPT, -UR12, 0x100000, URZ ;  /* 0x001000000c048890 */ /* 0x000fc8000fffe1ff */
[----:B------:R-:W-:Y:S02]  /*65f0*/  @!UP0 USHF.L.U32 UR5, UR4, 0xb, URZ ;  /* 0x0000000b04058899 */ /* 0x000fe400080006ff */
[----:B------:R-:W-:Y:S01]  /*6600*/  @!UP0 USHF.L.U32 UR4, UR4, 0x1, URZ ;  /* 0x0000000104048899 */ /* 0x000fe200080006ff */
[----:B------:R-:W-:Y:S01]  /*6610*/  R2UR UR6, R4 ;  /* 0x00000000040672ca */ /* 0x000fe200000e0000 */
[----:B------:R-:W-:Y:S01]  /*6620*/  VOTEU.ALL UP1, P0 ;  /* 0x0000000000ff7886 */ /* 0x000fe20000020000 */
[----:B------:R-:W-:Y:S01]  /*6630*/  BAR.SYNC.DEFER_BLOCKING 0x0 ;  /* 0x0000000000007b1d */ /* 0x000fe20000010000 */
[----:B------:R-:W-:Y:S02]  /*6640*/  LEA R204, P2, R3, R206, 0x1 ;  /* 0x000000ce03cc7211 */ /* 0x000fe400078408ff */
[----:B------:R-:W-:Y:S02]  /*6650*/  LEA R7, R7, R6, 0x7 ;  /* 0x0000000607077211 */ /* 0x000fe400078e38ff */
[----:B------:R-:W-:Y:S01]  /*6660*/  LEA.HI.X.SX32 R205, R3, R10, 0x1, P2 ;  /* 0x0000000a03cd7211 */ /* 0x000fe200010f0eff */
[----:B------:R-:W-:Y:S01]  /*6670*/  IMAD.SHL.U32 R252, R252, 0x40, RZ ;  /* 0x00000040fcfc7824 */ /* 0x000fe200078e00ff */
[----:B--2---:R-:W-:-:S02]  /*6680*/  LEA R3, R14, R7, 0x7 ;  /* 0x000000070e037211 */ /* 0x004fc400078e38ff */
[-C--:B------:R-:W-:Y:S02]  /*6690*/  LEA R202, P3, R6, R206.reuse, 0x1 ;  /* 0x000000ce06ca7211 */ /* 0x080fe400078608ff */
[-C--:B------:R-:W-:Y:S02]  /*66a0*/  LEA R200, P2, R7, R206.reuse, 0x1 ;  /* 0x000000ce07c87211 */ /* 0x080fe400078408ff */
[C---:B------:R-:W-:Y:S02]  /*66b0*/  LEA R206, P4, R3.reuse, R206, 0x1 ;  /* 0x000000ce03ce7211 */ /* 0x040fe400078808ff */
[----:B------:R-:W-:Y:S01]  /*66c0*/  IADD3 R11, PT, PT, R252, 0x40, RZ ;  /* 0x00000040fc0b7810 */ /* 0x000fe20007ffe0ff */
[----:B------:R-:W0:Y:S02]  /*66d0*/  FENCE.VIEW.ASYNC.S ;  /* 0x00000000000073c6 */ /* 0x000e240000000000 */
[----:B0-----:R0:W2:Y:S01]  /*66e0*/  @!UP1 SYNCS.EXCH.64 URZ, [UR6], UR4 ;  /* 0x0000000406ff95b2 */ /* 0x0010a20008000100 */
[----:B------:R-:W-:-:S02]  /*66f0*/  LEA.HI.X.SX32 R207, R3, R10, 0x1, P4 ;  /* 0x0000000a03cf7211 */ /* 0x000fc400020f0eff */
[----:B------:R-:W-:Y:S01]  /*6700*/  ISETP.GT.AND P1, PT, R11, RZ, PT ;  /* 0x000000ff0b00720c */ /* 0x000fe20003f24270 */
[----:B--2---:R-:W-:Y:S01]  /*6710*/  BAR.SYNC.DEFER_BLOCKING 0x0 ;  /* 0x0000000000007b1d */ /* 0x004fe20000010000 */
[----:B------:R-:W-:Y:S01]  /*6720*/  IMAD.SHL.U32 R9, R9, 0x8, RZ ;  /* 0x0000000809097824 */ /* 0x000fe200078e00ff */
[----:B------:R-:W-:-:S06]  /*6730*/  LEA.HI.X.SX32 R203, R6, R10, 0x1, P3 ;  /* 0x0000000a06cb7211 */ /* 0x000fcc00018f0eff */
[----:B------:R-:W2:Y:S01]  /*6740*/  LDC R3, c[0x0][0x3c4] ;  /* 0x0000f100ff037b82 */ /* 0x000ea20000000800 */
[----:B------:R4:W-:Y:S01]  /*6750*/  STL [R1+0x100], R4 ;  /* 0x0001000401007387 */ /* 0x0009e20000100800 */
[----:B------:R-:W-:Y:S02]  /*6760*/  LEA.HI.X.SX32 R201, R7, R10, 0x1, P2 ;  /* 0x0000000a07c97211 */ /* 0x000fe400010f0eff */
[----:B------:R-:W-:Y:S02]  /*6770*/  PRMT R70, RZ, 0x7610, R70 ;  /* 0x00007610ff467816 */ /* 0x000fe40000000046 */
[----:B------:R-:W-:Y:S02]  /*6780*/  PRMT R72, RZ, 0x7610, R72 ;  /* 0x00007610ff487816 */ /* 0x000fe40000000048 */
[----:B------:R-:W-:Y:S02]  /*6790*/  PRMT R121, RZ, 0x7610, R121 ;  /* 0x00007610ff797816 */ /* 0x000fe40000000079 */
[----:B------:R-:W-:Y:S01]  /*67a0*/  PRMT R184, RZ, 0x7610, R184 ;  /* 0x00007610ffb87816 */ /* 0x000fe200000000b8 */
[C---:B----4-:R-:W-:Y:S01]  /*67b0*/  IMAD.WIDE R4, R9.reuse, 0x2, R204 ;  /* 0x0000000209047825 */ /* 0x050fe200078e02cc */
[----:B------:R-:W-:Y:S01]  /*67c0*/  PRMT R120, RZ, 0x7610, R120 ;  /* 0x00007610ff787816 */ /* 0x000fe20000000078 */
[----:B------:R-:W4:Y:S01]  /*67d0*/  @P1 LDG.E.U16 R132, desc[UR10][R204.64] ;  /* 0x0000000acc841981 */ /* 0x000f22000c1e1500 */
[----:B------:R-:W-:Y:S01]  /*67e0*/  PRMT R119, RZ, 0x7610, R119 ;  /* 0x00007610ff777816 */ /* 0x000fe20000000077 */
[----:B------:R-:W-:Y:S01]  /*67f0*/  IMAD.WIDE R6, R9, 0x2, R200 ;  /* 0x0000000209067825 */ /* 0x000fe200078e02c8 */
[----:B------:R-:W-:Y:S01]  /*6800*/  PRMT R117, RZ, 0x7610, R117 ;  /* 0x00007610ff757816 */ /* 0x000fe20000000075 */
[----:B------:R0:W4:Y:S01]  /*6810*/  @P1 LDG.E.U16 R210, desc[UR10][R4.64] ;  /* 0x0000000a04d21981 */ /* 0x000122000c1e1500 */
[----:B------:R-:W-:Y:S01]  /*6820*/  PRMT R116, RZ, 0x7610, R116 ;  /* 0x00007610ff747816 */ /* 0x000fe20000000074 */
[C---:B------:R-:W-:Y:S01]  /*6830*/  IMAD.WIDE R10, R221.reuse, 0x2, R204 ;  /* 0x00000002dd0a7825 */ /* 0x040fe200078e02cc */
[----:B------:R-:W-:Y:S01]  /*6840*/  PRMT R115, RZ, 0x7610, R115 ;  /* 0x00007610ff737816 */ /* 0x000fe20000000073 */
[----:B------:R-:W4:Y:S01]  /*6850*/  @P1 LDG.E.U16 R208, desc[UR10][R6.64] ;  /* 0x0000000a06d01981 */ /* 0x000f22000c1e1500 */
[----:B------:R-:W-:Y:S01]  /*6860*/  PRMT R114, RZ, 0x7610, R114 ;  /* 0x00007610ff727816 */ /* 0x000fe20000000072 */
[----:B------:R-:W-:Y:S01]  /*6870*/  IMAD.WIDE R12, R221, 0x2, R202 ;  /* 0x00000002dd0c7825 */ /* 0x000fe200078e02ca */
[----:B------:R-:W-:Y:S01]  /*6880*/  PRMT R113, RZ, 0x7610, R113 ;  /* 0x00007610ff717816 */ /* 0x000fe20000000071 */
[----:B------:R-:W4:Y:S01]  /*6890*/  @P1 LDG.E.U16 R195, desc[UR10][R10.64] ;  /* 0x0000000a0ac31981 */ /* 0x000f22000c1e1500 */
[----:B------:R-:W-:Y:S01]  /*68a0*/  PRMT R112, RZ, 0x7610, R112 ;  /* 0x00007610ff707816 */ /* 0x000fe20000000070 */
[C---:B0-----:R-:W-:Y:S01]  /*68b0*/  IMAD.WIDE R4, R9.reuse, 0x2, R202 ;  /* 0x0000000209047825 */ /* 0x041fe200078e02ca */
[----:B------:R-:W-:Y:S01]  /*68c0*/  PRMT R111, RZ, 0x7610, R111 ;  /* 0x00007610ff6f7816 */ /* 0x000fe2000000006f */
[----:B------:R-:W4:Y:S01]  /*68d0*/  @P1 LDG.E.U16 R194, desc[UR10][R12.64] ;  /* 0x0000000a0cc21981 */ /* 0x000f22000c1e1500 */
[----:B------:R-:W-:Y:S01]  /*68e0*/  PRMT R110, RZ, 0x7610, R110 ;  /* 0x00007610ff6e7816 */ /* 0x000fe2000000006e */
[----:B------:R-:W-:Y:S01]  /*68f0*/  IMAD.WIDE R8, R9, 0x2, R206 ;  /* 0x0000000209087825 */ /* 0x000fe200078e02ce */
[----:B------:R-:W-:Y:S01]  /*6900*/  PRMT R109, RZ, 0x7610, R109 ;  /* 0x00007610ff6d7816 */ /* 0x000fe2000000006d */
[----:B------:R0:W4:Y:S01]  /*6910*/  @P1 LDG.E.U16 R209, desc[UR10][R4.64] ;  /* 0x0000000a04d11981 */ /* 0x000122000c1e1500 */
[----:B------:R-:W-:-:S02]  /*6920*/  PRMT R108, RZ, 0x7610, R108 ;  /* 0x00007610ff6c7816 */ /* 0x000fc4000000006c */
[----:B------:R-:W-:Y:S01]  /*6930*/  PRMT R178, RZ, 0x7610, R178 ;  /* 0x00007610ffb27816 */ /* 0x000fe200000000b2 */
[----:B------:R3:W4:Y:S01]  /*6940*/  @P1 LDG.E.U16 R199, desc[UR10][R8.64] ;  /* 0x0000000a08c71981 */ /* 0x000722000c1e1500 */
[----:B--2---:R-:W-:Y:S01]  /*6950*/  IMAD.SHL.U32 R3, R3, 0x2, RZ ;  /* 0x0000000203037824 */ /* 0x004fe200078e00ff */
[----:B------:R-:W-:Y:S02]  /*6960*/  PRMT R107, RZ, 0x7610, R107 ;  /* 0x00007610ff6b7816 */ /* 0x000fe4000000006b */
[----:B------:R-:W-:Y:S02]  /*6970*/  PRMT R176, RZ, 0x7610, R176 ;  /* 0x00007610ffb07816 */ /* 0x000fe400000000b0 */
[----:B------:R-:W-:Y:S01]  /*6980*/  PRMT R174, RZ, 0x7610, R174 ;  /* 0x00007610ffae7816 */ /* 0x000fe200000000ae */
[----:B0-----:R-:W-:Y:S01]  /*6990*/  IMAD.WIDE R4, R17, 0x2, R204 ;  /* 0x0000000211047825 */ /* 0x001fe200078e02cc */
[----:B------:R-:W-:Y:S01]  /*69a0*/  PRMT R106, RZ, 0x7610, R106 ;  /* 0x00007610ff6a7816 */ /* 0x000fe2000000006a */
[----:B------:R-:W0:Y:S02]  /*69b0*/  LDC R252, c[0x0][0x3c4] ;  /* 0x0000f100fffc7b82 */ /* 0x000e240000000800 */
[--C-:B---3--:R-:W-:Y:S01]  /*69c0*/  IMAD.WIDE R8, R21, 0x2, R200.reuse ;  /* 0x0000000215087825 */ /* 0x108fe200078e02c8 */
[----:B------:R2:W3:Y:S03]  /*69d0*/  @P1 LDG.E.U16 R192, desc[UR10][R4.64] ;  /* 0x0000000a04c01981 */ /* 0x0004e6000c1e1500 */
[----:B------:R-:W-:Y:S01]  /*69e0*/  IMAD.WIDE R14, R221, 0x2, R200 ;  /* 0x00000002dd0e7825 */ /* 0x000fe200078e02c8 */
[----:B------:R1:W3:Y:S03]  /*69f0*/  @P1 LDG.E.U16 R190, desc[UR10][R8.64] ;  /* 0x0000000a08be1981 */ /* 0x0002e6000c1e1500 */
[--C-:B------:R-:W-:Y:S01]  /*6a00*/  IMAD.WIDE R6, R19, 0x2, R202.reuse ;  /* 0x0000000213067825 */ /* 0x100fe200078e02ca */
[----:B------:R-:W3:Y:S03]  /*6a10*/  @P1 LDG.E.U16 R193, desc[UR10][R14.64] ;  /* 0x0000000a0ec11981 */ /* 0x000ee6000c1e1500 */
[C---:B--2---:R-:W-:Y:S01]  /*6a20*/  IMAD.WIDE R4, R3.reuse, 0x2, R202 ;  /* 0x0000000203047825 */ /* 0x044fe200078e02ca */
[----:B------:R2:W3:Y:S03]  /*6a30*/  @P1 LDG.E.U16 R191, desc[UR10][R6.64] ;  /* 0x0000000a06bf1981 */ /* 0x0004e6000c1e1500 */
[--C-:B-1----:R-:W-:Y:S01]  /*6a40*/  IMAD.WIDE R8, R3, 0x2, R206.reuse ;  /* 0x0000000203087825 */ /* 0x102fe200078e02ce */
[----:B------:R-:W3:Y:S04]  /*6a50*/  @P1 LDG.E.U16 R70, desc[UR10][R4.64] ;  /* 0x0000000a04461981 */ /* 0x000ee8000c1e1500 */
[----:B------:R-:W3:Y:S01]  /*6a60*/  @P1 LDG.E.U16 R71, desc[UR10][R8.64] ;  /* 0x0000000a08471981 */ /* 0x000ee2000c1e1500 */
[----:B------:R-:W-:-:S04]  /*6a70*/  IMAD.WIDE R10, R23, 0x2, R206 ;  /* 0x00000002170a7825 */ /* 0x000fc800078e02ce */
[----:B--2---:R-:W-:Y:S01]  /*6a80*/  IMAD.WIDE R6, R3, 0x2, R200 ;  /* 0x0000000203067825 */ /* 0x004fe200078e02c8 */
[----:B------:R-:W2:Y:S04]  /*6a90*/  @P1 LDG.E.U16 R189, desc[UR10][R10.64] ;  /* 0x0000000a0abd1981 */ /* 0x000ea8000c1e1500 */
[----:B------:R-:W2:Y:S01]  /*6aa0*/  @P1 LDG.E.U16 R72, desc[UR10][R6.64] ;  /* 0x0000000a06481981 */ /* 0x000ea2000c1e1500 */
        /* <DEDUP_REMOVED lines=65> */
[----:B------:R-:W-:Y:S01]  /*6ec0*/  PRMT R22, RZ, 0x7610, R22 ;  /* 0x00007610ff167816 */ /* 0x000fe20000000016 */
[----:B------:R-:W-:Y:S01]  /*6ed0*/  IMAD.WIDE R12, R3, 0x2, R204 ;  /* 0x00000002030c7825 */ /* 0x000fe200078e02cc */
[----:B------:R-:W-:Y:S02]  /*6ee0*/  PRMT R19, RZ, 0x7610, R19 ;  /* 0x00007610ff137816 */ /* 0x000fe40000000013 */
[----:B------:R-:W-:Y:S02]  /*6ef0*/  PRMT R18, RZ, 0x7610, R18 ;  /* 0x00007610ff127816 */ /* 0x000fe40000000012 */
[----:B------:R-:W-:Y:S01]  /*6f00*/  PRMT R17, RZ, 0x7610, R17 ;  /* 0x00007610ff117816 */ /* 0x000fe20000000011 */
[----:B------:R1:W2:Y:S01]  /*6f10*/  @P1 LDG.E.U16 R133, desc[UR10][R12.64] ;  /* 0x0000000a0c851981 */ /* 0x0002a2000c1e1500 */
        /* <DEDUP_REMOVED lines=21> */
[----:B----4-:R-:W-:Y:S04]  /*7070*/  STL.64 [R1+0x29c0], R208 ;  /* 0x0029c0d001007387 */ /* 0x010fe80000100a00 */
[----:B------:R-:W-:Y:S04]  /*7080*/  STL.64 [R1+0x29c8], R198 ;  /* 0x0029c8c601007387 */ /* 0x000fe80000100a00 */
[----:B------:R-:W-:Y:S04]  /*7090*/  STL.64 [R1+0x29d0], R194 ;  /* 0x0029d0c201007387 */ /* 0x000fe80000100a00 */
[----:B---3--:R3:W-:Y:S04]  /*70a0*/  STL.64 [R1+0x29d8], R192 ;  /* 0x0029d8c001007387 */ /* 0x0087e80000100a00 */
[----:B------:R4:W-:Y:S04]  /*70b0*/  STL.64 [R1+0x29e0], R190 ;  /* 0x0029e0be01007387 */ /* 0x0009e80000100a00 */
[----:B------:R0:W-:Y:S01]  /*70c0*/  STL.64 [R1+0x29e8], R70 ;  /* 0x0029e84601007387 */ /* 0x0001e20000100a00 */
[----:B---3--:R-:W3:Y:S03]  /*70d0*/  LDC R193, c[0x0][0x3c4] ;  /* 0x0000f100ffc17b82 */ /* 0x008ee60000000800 */
[----:B------:R-:W-:Y:S04]  /*70e0*/  STL.64 [R1+0x2d98], R120 ;  /* 0x002d987801007387 */ /* 0x000fe80000100a00 */
[----:B------:R-:W-:Y:S01]  /*70f0*/  STL.64 [R1+0x2d88], R118 ;  /* 0x002d887601007387 */ /* 0x000fe20000100a00 */
[----:B------:R-:W3:Y:S03]  /*7100*/  LDC R192, c[0x0][0x3c4] ;  /* 0x0000f100ffc07b82 */ /* 0x000ee60000000800 */
[----:B------:R-:W-:Y:S04]  /*7110*/  STL.64 [R1+0x2d78], R116 ;  /* 0x002d787401007387 */ /* 0x000fe80000100a00 */
[----:B------:R-:W-:Y:S01]  /*7120*/  STL.64 [R1+0x2d68], R114 ;  /* 0x002d687201007387 */ /* 0x000fe20000100a00 */
[----:B----4-:R-:W4:Y:S03]  /*7130*/  LDC R191, c[0x0][0x3c4] ;  /* 0x0000f100ffbf7b82 */ /* 0x010f260000000800 */
[----:B------:R-:W-:Y:S04]  /*7140*/  STL.64 [R1+0x2d58], R112 ;  /* 0x002d587001007387 */ /* 0x000fe80000100a00 */
[----:B------:R-:W-:Y:S01]  /*7150*/  STL.64 [R1+0x2d48], R110 ;  /* 0x002d486e01007387 */ /* 0x000fe20000100a00 */
[----:B------:R-:W4:Y:S03]  /*7160*/  LDC R190, c[0x0][0x3c4] ;  /* 0x0000f100ffbe7b82 */ /* 0x000f260000000800 */
[----:B------:R-:W-:Y:S04]  /*7170*/  STL.64 [R1+0x2d38], R108 ;  /* 0x002d386c01007387 */ /* 0x000fe80000100a00 */
[----:B------:R-:W-:Y:S01]  /*7180*/  STL.64 [R1+0x2d28], R106 ;  /* 0x002d286a01007387 */ /* 0x000fe20000100a00 */
[----:B0-----:R-:W0:Y:S03]  /*7190*/  LDC R71, c[0x0][0x3c4] ;  /* 0x0000f100ff477b82 */ /* 0x001e260000000800 */
[----:B------:R-:W-:Y:S04]  /*71a0*/  STL.64 [R1+0x2d18], R104 ;  /* 0x002d186801007387 */ /* 0x000fe80000100a00 */
[----:B------:R-:W-:Y:S01]  /*71b0*/  STL.64 [R1+0x2d08], R102 ;  /* 0x002d086601007387 */ /* 0x000fe20000100a00 */
[----:B------:R-:W0:Y:S03]  /*71c0*/  LDC R70, c[0x0][0x3c4] ;  /* 0x0000f100ff467b82 */ /* 0x000e260000000800 */
[----:B------:R-:W-:Y:S04]  /*71d0*/  STL.64 [R1+0x2cf8], R100 ;  /* 0x002cf86401007387 */ /* 0x000fe80000100a00 */
        /* <DEDUP_REMOVED lines=13> */
[----:B--2---:R-:W-:Y:S04]  /*72b0*/  STL.64 [R1+0x2c38], R72 ;  /* 0x002c384801007387 */ /* 0x004fe80000100a00 */
        /* <DEDUP_REMOVED lines=38> */
[----:B------:R2:W-:Y:S04]  /*7520*/  STL.64 [R1+0x2b18], R2 ;  /* 0x002b180201007387 */ /* 0x0005e80000100a00 */
[----:B------:R-:W-:Y:S01]  /*7530*/  STL.64 [R1+0x2b78], R20 ;  /* 0x002b781401007387 */ /* 0x000fe20000100a00 */
[----:B------:R-:W-:-:S03]  /*7540*/  PRMT R52, RZ, 0x7610, R52 ;  /* 0x00007610ff347816 */ /* 0x000fc60000000034 */
        /* <DEDUP_REMOVED lines=9> */
[----:B------:R-:W-:Y:S02]  /*75e0*/  PRMT R47, RZ, 0x7610, R47 ;  /* 0x00007610ff2f7816 */ /* 0x000fe4000000002f */
[----:B------:R-:W-:Y:S01]  /*75f0*/  PRMT R46, RZ, 0x7610, R46 ;  /* 0x00007610ff2e7816 */ /* 0x000fe2000000002e */
        /* <DEDUP_REMOVED lines=8> */
[----:B------:R-:W-:Y:S02]  /*7680*/  PRMT R41, RZ, 0x7610, R41 ;  /* 0x00007610ff297816 */ /* 0x000fe40000000029 */
[----:B------:R-:W-:Y:S01]  /*7690*/  PRMT R40, RZ, 0x7610, R40 ;  /* 0x00007610ff287816 */ /* 0x000fe20000000028 */
[----:B------:R-:W-:Y:S01]  /*76a0*/  STL.64 [R1+0x2a78], R50 ;  /* 0x002a783201007387 */ /* 0x000fe20000100a00 */
[----:B------:R-:W-:Y:S02]  /*76b0*/  PRMT R39, RZ, 0x7610, R39 ;  /* 0x00007610ff277816 */ /* 0x000fe40000000027 */
[----:B------:R-:W-:Y:S01]  /*76c0*/  PRMT R38, RZ, 0x7610, R38 ;  /* 0x00007610ff267816 */ /* 0x000fe20000000026 */
[----:B------:R-:W-:Y:S01]  /*76d0*/  STL.64 [R1+0x2a68], R48 ;  /* 0x002a683001007387 */ /* 0x000fe20000100a00 */
[----:B------:R-:W-:-:S02]  /*76e0*/  PRMT R36, RZ, 0x7610, R36 ;  /* 0x00007610ff247816 */ /* 0x000fc40000000024 */
[----:B------:R-:W-:Y:S01]  /*76f0*/  PRMT R37, RZ, 0x7610, R37 ;  /* 0x00007610ff257816 */ /* 0x000fe20000000025 */
[----:B------:R-:W-:Y:S01]  /*7700*/  STL.64 [R1+0x2a58], R46 ;  /* 0x002a582e01007387 */ /* 0x000fe20000100a00 */
[----:B------:R-:W-:-:S03]  /*7710*/  PRMT R15, RZ, 0x7610, R15 ;  /* 0x00007610ff0f7816 */ /* 0x000fc6000000000f */
[----:B---3--:R-:W-:Y:S01]  /*7720*/  STL.64 [R1+0x2d50], R192 ;  /* 0x002d50c001007387 */ /* 0x008fe20000100a00 */
[----:B------:R-:W-:-:S03]  /*7730*/  PRMT R14, RZ, 0x7610, R14 ;  /* 0x00007610ff0e7816 */ /* 0x000fc6000000000e */
[----:B------:R-:W-:Y:S01]  /*7740*/  STL.64 [R1+0x2a48], R44 ;  /* 0x002a482c01007387 */ /* 0x000fe20000100a00 */
[----:B-1----:R-:W-:Y:S02]  /*7750*/  PRMT R13, RZ, 0x7610, R13 ;  /* 0x00007610ff0d7816 */ /* 0x002fe4000000000d */
[----:B------:R-:W-:Y:S01]  /*7760*/  PRMT R12, RZ, 0x7610, R12 ;  /* 0x00007610ff0c7816 */ /* 0x000fe2000000000c */
        /* <DEDUP_REMOVED lines=10> */
[----:B----4-:R-:W-:Y:S01]  /*7810*/  STL.64 [R1+0x2d60], R190 ;  /* 0x002d60be01007387 */ /* 0x010fe20000100a00 */
[----:B------:R-:W-:Y:S02]  /*7820*/  PRMT R4, RZ, 0x7610, R4 ;  /* 0x00007610ff047816 */ /* 0x000fe40000000004 */
[----:B------:R-:W-:Y:S01]  /*7830*/  PRMT R5, RZ, 0x7610, R5 ;  /* 0x00007610ff057816 */ /* 0x000fe20000000005 */
[----:B------:R-:W-:Y:S04]  /*7840*/  STL.64 [R1+0x2b20], R14 ;  /* 0x002b200e01007387 */ /* 0x000fe80000100a00 */
[----:B------:R-:W-:Y:S01]  /*7850*/  STL.64 [R1+0x29f8], R12 ;  /* 0x0029f80c01007387 */ /* 0x000fe20000100a00 */
[----:B------:R-:W-:-:S03]  /*7860*/  SHF.L.U32 R222, R222, 0x4, RZ ;  /* 0x00000004dede7819 */ /* 0x000fc600000006ff */
[----:B------:R-:W-:Y:S04]  /*7870*/  STL.64 [R1+0x29f0], R10 ;  /* 0x0029f00a01007387 */ /* 0x000fe80000100a00 */
[----:B0-----:R-:W-:Y:S04]  /*7880*/  STL.64 [R1+0x2d70], R70 ;  /* 0x002d704601007387 */ /* 0x001fe80000100a00 */
[----:B------:R-:W-:Y:S04]  /*7890*/  STL.64 [R1+0x2a00], R8 ;  /* 0x002a000801007387 */ /* 0x000fe80000100a00 */
[----:B------:R-:W-:Y:S04]  /*78a0*/  STL.64 [R1+0x2a08], R6 ;  /* 0x002a080601007387 */ /* 0x000fe80000100a00 */
[----:B------:R-:W-:Y:S01]  /*78b0*/  STL.64 [R1+0x2a10], R4 ;  /* 0x002a100401007387 */ /* 0x000fe20000100a00 */
[----:B--2---:R-:W-:-:S03]  /*78c0*/  IMAD.WIDE R2, R222, 0x2, R204 ;  /* 0x00000002de027825 */ /* 0x004fc600078e02cc */
[----:B------:R-:W-:Y:S04]  /*78d0*/  STL.64 [R1+0x2a20], R196 ;  /* 0x002a20c401007387 */ /* 0x000fe80000100a00 */
[----:B------:R0:W-:Y:S01]  /*78e0*/  STL.64 [R1+0x2d80], R250 ;  /* 0x002d80fa01007387 */ /* 0x0001e20000100a00 */
[----:B------:R-:W-:-:S03]  /*78f0*/  IMAD.WIDE R118, R223, 0x2, R204 ;  /* 0x00000002df767825 */ /* 0x000fc600078e02cc */
[----:B------:R-:W-:Y:S04]  /*7900*/  STL.64 [R1+0x2d90], R212 ;  /* 0x002d90d401007387 */ /* 0x000fe80000100a00 */
[----:B------:R1:W-:Y:S01]  /*7910*/  STL.64 [R1+0x2da0], R214 ;  /* 0x002da0d601007387 */ /* 0x0003e20000100a00 */
[----:B------:R-:W-:-:S04]  /*7920*/  IMAD.WIDE R114, R224, 0x2, R204 ;  /* 0x00000002e0727825 */ /* 0x000fc800078e02cc */
[--C-:B0-----:R-:W-:Y:S01]  /*7930*/  IMAD.WIDE R250, R223, 0x2, R202.reuse ;  /* 0x00000002dffa7825 */ /* 0x101fe200078e02ca */
[----:B------:R-:W-:Y:S01]  /*7940*/  STL.64 [R1+0x2110], R2 ;  /* 0x0021100201007387 */ /* 0x000fe20000100a00 */
[----:B------:R-:W-:Y:S02]  /*7950*/  SHF.L.U32 R228, R228, 0x6, RZ ;  /* 0x00000006e4e47819 */ /* 0x000fe400000006ff */
[----:B------:R-:W-:-:S04]  /*7960*/  IMAD.WIDE R190, R224, 0x2, R202 ;  /* 0x00000002e0be7825 */ /* 0x000fc800078e02ca */
[----:B------:R-:W-:Y:S02]  /*7970*/  IMAD R234, R234, 0x70, RZ ;  /* 0x00000070eaea7824 */ /* 0x000fe400078e02ff */
[----:B------:R-:W-:Y:S02]  /*7980*/  IMAD R237, R237, 0x19, RZ ;  /* 0x00000019eded7824 */ /* 0x000fe400078e02ff */
[----:B------:R-:W-:Y:S02]  /*7990*/  IMAD R240, R240, 0x31, RZ ;  /* 0x00000031f0f07824 */ /* 0x000fe400078e02ff */
[----:B------:R-:W-:Y:S02]  /*79a0*/  IMAD R242, R242, 0x41, RZ ;  /* 0x00000041f2f27824 */ /* 0x000fe400078e02ff */
[----:B------:R-:W-:Y:S02]  /*79b0*/  IMAD R244, R244, 0x51, RZ ;  /* 0x00000051f4f47824 */ /* 0x000fe400078e02ff */
[----:B------:R-:W-:-:S02]  /*79c0*/  IMAD R247, R247, 0x69, RZ ;  /* 0x00000069f7f77824 */ /* 0x000fc400078e02ff */
[----:B------:R-:W-:Y:S01]  /*79d0*/  IMAD R249, R249, 0x79, RZ ;  /* 0x00000079f9f97824 */ /* 0x000fe200078e02ff */
[----:B------:R-:W-:Y:S01]  /*79e0*/  PRMT R131, RZ, 0x7610, R131 ;  /* 0x00007610ff837816 */ /* 0x000fe20000000083 */
[----:B-1----:R-:W-:Y:S01]  /*79f0*/  IMAD.WIDE R214, R222, 0x2, R202 ;  /* 0x00000002ded67825 */ /* 0x002fe200078e02ca */
[----:B------:R-:W-:Y:S01]  /*7a00*/  PRMT R130, RZ, 0x7610, R130 ;  /* 0x00007610ff827816 */ /* 0x000fe20000000082 */
[----:B------:R-:W2:Y:S02]  /*7a10*/  @P1 LDG.E.U16 R123, desc[UR10][R250.64] ;  /* 0x0000000afa7b1981 */ /* 0x000ea4000c1e1500 */
[C---:B------:R-:W-:Y:S02]  /*7a20*/  IMAD.WIDE R110, R225.reuse, 0x2, R204 ;  /* 0x00000002e16e7825 */ /* 0x040fe400078e02cc */
[----:B------:R-:W-:Y:S02]  /*7a30*/  STL.64 [R1+0x2108], R214 ;  /* 0x002108d601007387 */ /* 0x000fe40000100a00 */
[----:B------:R-:W-:-:S02]  /*7a40*/  IMAD.WIDE R24, R225, 0x2, R202 ;  /* 0x00000002e1187825 */ /* 0x000fc400078e02ca */
[----:B------:R-:W-:Y:S02]  /*7a50*/  STL.64 [R1+0x20e0], R118 ;  /* 0x0020e07601007387 */ /* 0x000fe40000100a00 */
[C---:B------:R-:W-:Y:S02]  /*7a60*/  IMAD.WIDE R106, R226.reuse, 0x2, R204 ;  /* 0x00000002e26a7825 */ /* 0x040fe400078e02cc */
[----:B------:R-:W-:Y:S02]  /*7a70*/  STL.64 [R1+0x20d8], R250 ;  /* 0x0020d8fa01007387 */ /* 0x000fe40000100a00 */
[----:B------:R-:W-:Y:S02]  /*7a80*/  IMAD.WIDE R136, R226, 0x2, R202 ;  /* 0x00000002e2887825 */ /* 0x000fe400078e02ca */
[----:B------:R-:W-:Y:S02]  /*7a90*/  STL.64 [R1+0x20b0], R114 ;  /* 0x0020b07201007387 */ /* 0x000fe40000100a00 */
[----:B------:R-:W-:-:S02]  /*7aa0*/  IMAD.WIDE R102, R227, 0x2, R204 ;  /* 0x00000002e3667825 */ /* 0x000fc400078e02cc */
[----:B------:R-:W-:Y:S02]  /*7ab0*/  STL.64 [R1+0x20a8], R190 ;  /* 0x0020a8be01007387 */ /* 0x000fe40000100a00 */
[----:B------:R-:W-:Y:S02]  /*7ac0*/  IMAD.WIDE R140, R227, 0x2, R202 ;  /* 0x00000002e38c7825 */ /* 0x000fe400078e02ca */
[----:B------:R-:W-:Y:S02]  /*7ad0*/  STL.64 [R1+0x2080], R110 ;  /* 0x0020806e01007387 */ /* 0x000fe40000100a00 */
        /* <DEDUP_REMOVED lines=84> */
[----:B------:R-:W-:Y:S02]  /*8020*/  IMAD.WIDE R208, R249, 0x2, R204 ;  /* 0x00000002f9d07825 */ /* 0x000fe400078e02cc */
[----:B------:R-:W-:Y:S02]  /*8030*/  STL.64 [R1+0x1f10], R16 ;  /* 0x001f101001007387 */ /* 0x000fe40000100a00 */
[----:B------:R-:W-:-:S02]  /*8040*/  IMAD.WIDE R120, R222, 0x2, R200 ;  /* 0x00000002de787825 */ /* 0x000fc400078e02c8 */
[----:B------:R-:W-:Y:S02]  /*8050*/  STL.64 [R1+0x1ee8], R22 ;  /* 0x001ee81601007387 */ /* 0x000fe40000100a00 */
[----:B------:R-:W-:Y:S02]  /*8060*/  IMAD.WIDE R198, R249, 0x2, R202 ;  /* 0x00000002f9c67825 */ /* 0x000fe400078e02ca */
[----:B------:R-:W-:Y:S02]  /*8070*/  STL.64 [R1+0x1ee0], R32 ;  /* 0x001ee02001007387 */ /* 0x000fe40000100a00 */
[--C-:B------:R-:W-:Y:S02]  /*8080*/  IMAD.WIDE R116, R223, 0x2, R200.reuse ;  /* 0x00000002df747825 */ /* 0x100fe400078e02c8 */
[----:B------:R-:W-:Y:S02]  /*8090*/  STL.64 [R1+0x1eb8], R26 ;  /* 0x001eb81a01007387 */ /* 0x000fe40000100a00 */
[----:B------:R-:W-:-:S02]  /*80a0*/  IMAD.WIDE R112, R224, 0x2, R200 ;  /* 0x00000002e0707825 */ /* 0x000fc400078e02c8 */
[----:B------:R-:W-:Y:S02]  /*80b0*/  STL.64 [R1+0x1eb0], R30 ;  /* 0x001eb01e01007387 */ /* 0x000fe40000100a00 */
[--C-:B------:R-:W-:Y:S02]  /*80c0*/  IMAD.WIDE R108, R225, 0x2, R200.reuse ;  /* 0x00000002e16c7825 */ /* 0x100fe400078e02c8 */
        /* <DEDUP_REMOVED lines=49> */
[----:B------:R-:W-:Y:S02]  /*83e0*/  IMAD.WIDE R212, R222, 0x2, R206 ;  /* 0x00000002ded47825 */ /* 0x000fe400078e02ce */
        /* <DEDUP_REMOVED lines=10> */
[----:B------:R-:W-:Y:S04]  /*8490*/  STL.64 [R1+0x1e68], R212 ;  /* 0x001e68d401007387 */ /* 0x000fe80000100a00 */
[----:B------:R-:W-:Y:S01]  /*84a0*/  STL.64 [R1+0x1e78], R194 ;  /* 0x001e78c201007387 */ /* 0x000fe20000100a00 */
[----:B------:R-:W-:-:S03]  /*84b0*/  IMAD.WIDE R210, R227, 0x2, R206 ;  /* 0x00000002e3d27825 */ /* 0x000fc600078e02ce */
[----:B------:R-:W-:Y:S04]  /*84c0*/  STL.64 [R1+0x1e60], R70 ;  /* 0x001e604601007387 */ /* 0x000fe80000100a00 */
[----:B------:R-:W-:Y:S04]  /*84d0*/  STL.64 [R1+0x1e58], R192 ;  /* 0x001e58c001007387 */ /* 0x000fe80000100a00 */
[----:B------:R-:W-:Y:S04]  /*84e0*/  STL [R1+0x28e8], R227 ;  /* 0x0028e8e301007387 */ /* 0x000fe80000100800 */
[----:B------:R-:W-:Y:S04]  /*84f0*/  STL.64 [R1+0x1e50], R134 ;  /* 0x001e508601007387 */ /* 0x000fe80000100a00 */
[----:B------:R-:W-:Y:S04]  /*8500*/  STL [R1+0x28ec], R227 ;  /* 0x0028ece301007387 */ /* 0x000fe80000100800 */
[----:B------:R-:W-:Y:S04]  /*8510*/  STL.64 [R1+0x1e48], R138 ;  /* 0x001e488a01007387 */ /* 0x000fe80000100a00 */
[----:B------:R-:W-:Y:S04]  /*8520*/  STL [R1+0x28f0], R227 ;  /* 0x0028f0e301007387 */ /* 0x000fe80000100800 */
[----:B------:R-:W-:Y:S04]  /*8530*/  STL.64 [R1+0x1e40], R210 ;  /* 0x001e40d201007387 */ /* 0x000fe80000100a00 */
[----:B------:R-:W-:Y:S04]  /*8540*/  STL [R1+0x28f4], R227 ;  /* 0x0028f4e301007387 */ /* 0x000fe80000100800 */
        /* <DEDUP_REMOVED lines=37> */
[----:B------:R-:W-:Y:S01]  /*87a0*/  STL [R1+0x298c], R227 ;  /* 0x00298ce301007387 */ /* 0x000fe20000100800 */
[----:B------:R-:W-:-:S03]  /*87b0*/  IMAD.WIDE R144, R228, 0x2, R206 ;  /* 0x00000002e4907825 */ /* 0x000fc600078e02ce */
[----:B------:R-:W-:Y:S04]  /*87c0*/  STL [R1+0x2990], R227 ;  /* 0x002990e301007387 */ /* 0x000fe80000100800 */
[----:B------:R-:W-:Y:S04]  /*87d0*/  STL [R1+0x2994], R227 ;  /* 0x002994e301007387 */ /* 0x000fe80000100800 */
[----:B------:R-:W-:Y:S01]  /*87e0*/  STL [R1+0x2998], R227 ;  /* 0x002998e301007387 */ /* 0x000fe20000100800 */
[----:B------:R-:W-:-:S03]  /*87f0*/  IMAD.WIDE R90, R229, 0x2, R206 ;  /* 0x00000002e55a7825 */ /* 0x000fc600078e02ce */
[----:B------:R-:W-:Y:S04]  /*8800*/  STL [R1+0x299c], R227 ;  /* 0x00299ce301007387 */ /* 0x000fe80000100800 */
[----:B------:R-:W-:Y:S01]  /*8810*/  STL [R1+0x29ac], R227 ;  /* 0x0029ace301007387 */ /* 0x000fe20000100800 */
[----:B------:R-:W-:-:S03]  /*8820*/  IMAD.WIDE R86, R230, 0x2, R206 ;  /* 0x00000002e6567825 */ /* 0x000fc600078e02ce */
[----:B------:R-:W-:Y:S01]  /*8830*/  STL [R1+0x29b8], R227 ;  /* 0x0029b8e301007387 */ /* 0x000fe20000100800 */
[----:B------:R-:W-:-:S03]  /*8840*/  IMAD.WIDE R82, R231, 0x2, R206 ;  /* 0x00000002e7527825 */ /* 0x000fc600078e02ce */
[----:B------:R-:W-:Y:S04]  /*8850*/  STL [R1+0x29a0], R228 ;  /* 0x0029a0e401007387 */ /* 0x000fe80000100800 */
[----:B------:R-:W-:Y:S04]  /*8860*/  STL [R1+0x29b4], R228 ;  /* 0x0029b4e401007387 */ /* 0x000fe80000100800 */
[----:B------:R-:W-:Y:S04]  /*8870*/  STL.64 [R1+0x1e38], R144 ;  /* 0x001e389001007387 */ /* 0x000fe80000100a00 */
[----:B------:R-:W-:Y:S04]  /*8880*/  STL [R1+0x29a8], R229 ;  /* 0x0029a8e501007387 */ /* 0x000fe80000100800 */
[----:B------:R-:W-:Y:S04]  /*8890*/  STL.64 [R1+0x2a30], R228 ;  /* 0x002a30e401007387 */ /* 0x000fe80000100a00 */
[----:B------:R-:W-:Y:S01]  /*88a0*/  STL.64 [R1+0x1e30], R90 ;  /* 0x001e305a01007387 */ /* 0x000fe20000100a00 */
[----:B------:R-:W-:-:S03]  /*88b0*/  IMAD.WIDE R76, R232, 0x2, R206 ;  /* 0x00000002e84c7825 */ /* 0x000fc600078e02ce */
[----:B------:R-:W-:Y:S01]  /*88c0*/  STL.64 [R1+0x2a40], R230 ;  /* 0x002a40e601007387 */ /* 0x000fe20000100a00 */
[----:B------:R-:W-:-:S03]  /*88d0*/  IMAD.WIDE R188, R233, 0x2, R206 ;  /* 0x00000002e9bc7825 */ /* 0x000fc600078e02ce */
[----:B------:R-:W-:Y:S04]  /*88e0*/  STL.64 [R1+0x1e28], R86 ;  /* 0x001e285601007387 */ /* 0x000fe80000100a00 */
[----:B------:R-:W-:Y:S04]  /*88f0*/  STL.64 [R1+0x1e20], R82 ;  /* 0x001e205201007387 */ /* 0x000fe80000100a00 */
[----:B------:R0:W-:Y:S01]  /*8900*/  STL.64 [R1+0x2a50], R232 ;  /* 0x002a50e801007387 */ /* 0x0001e20000100a00 */
[----:B------:R-:W-:Y:S02]  /*8910*/  PRMT R129, RZ, 0x7610, R129 ;  /* 0x00007610ff817816 */ /* 0x000fe40000000081 */
[----:B------:R-:W-:Y:S01]  /*8920*/  PRMT R128, RZ, 0x7610, R128 ;  /* 0x00007610ff807816 */ /* 0x000fe20000000080 */
[----:B------:R-:W3:Y:S01]  /*8930*/  @P1 LDG.E.U16 R131, desc[UR10][R202.64] ;  /* 0x0000000aca831981 */ /* 0x000ee2000c1e1500 */
[----:B------:R-:W-:-:S03]  /*8940*/  PRMT R126, RZ, 0x7610, R126 ;  /* 0x00007610ff7e7816 */ /* 0x000fc6000000007e */
[----:B------:R-:W3:Y:S04]  /*8950*/  @P1 LDG.E.U16 R130, desc[UR10][R200.64] ;  /* 0x0000000ac8821981 */ /* 0x000ee8000c1e1500 */
[----:B0-----:R-:W4:Y:S04]  /*8960*/  LDL.64 R232, [R1+0x2110] ;  /* 0x0021100001e87983 */ /* 0x001f280000100a00 */
[----:B------:R-:W2:Y:S04]  /*8970*/  @P1 LDG.E.U16 R129, desc[UR10][R206.64] ;  /* 0x0000000ace811981 */ /* 0x000ea8000c1e1500 */
[----:B------:R-:W2:Y:S04]  /*8980*/  @P1 LDG.E.U16 R127, desc[UR10][R214.64] ;  /* 0x0000000ad67f1981 */ /* 0x000ea8000c1e1500 */
[----:B------:R-:W2:Y:S01]  /*8990*/  @P1 LDG.E.U16 R126, desc[UR10][R120.64] ;  /* 0x0000000a787e1981 */ /* 0x000ea2000c1e1500 */
[----:B------:R-:W-:-:S03]  /*89a0*/  PRMT R124, RZ, 0x7610, R124 ;  /* 0x00007610ff7c7816 */ /* 0x000fc6000000007c */
[----:B------:R-:W2:Y:S04]  /*89b0*/  @P1 LDG.E.U16 R125, desc[UR10][R212.64] ;  /* 0x0000000ad47d1981 */ /* 0x000ea8000c1e1500 */
[----:B------:R-:W2:Y:S04]  /*89c0*/  @P1 LDG.E.U16 R124, desc[UR10][R118.64] ;  /* 0x0000000a767c1981 */ /* 0x000ea8000c1e1500 */
[----:B----4-:R-:W2:Y:S01]  /*89d0*/  @P1 LDG.E.U16 R128, desc[UR10][R232.64] ;  /* 0x0000000ae8801981 */ /* 0x010ea2000c1e1500 */
[----:B------:R-:W-:-:S03]  /*89e0*/  IMAD.WIDE R36, R234, 0x2, R206 ;  /* 0x00000002ea247825 */ /* 0x000fc600078e02ce */
[----:B------:R-:W-:Y:S01]  /*89f0*/  STL.64 [R1+0x1e18], R76 ;  /* 0x001e184c01007387 */ /* 0x000fe20000100a00 */
        /* <DEDUP_REMOVED lines=9> */
[----:B------:R-:W-:Y:S04]  /*8a90*/  STL.64 [R1+0x2a70], R236 ;  /* 0x002a70ec01007387 */ /* 0x000fe80000100a00 */
[----:B------:R-:W-:Y:S01]  /*8aa0*/  STL.64 [R1+0x1df8], R230 ;  /* 0x001df8e601007387 */ /* 0x000fe20000100a00 */
[----:B------:R-:W-:-:S03]  /*8ab0*/  PRMT R122, RZ, 0x7610, R122 ;  /* 0x00007610ff7a7816 */ /* 0x000fc6000000007a */
[----:B------:R-:W-:Y:S04]  /*8ac0*/  STL.64 [R1+0x1df0], R228 ;  /* 0x001df0e401007387 */ /* 0x000fe80000100a00 */
[----:B------:R-:W-:Y:S04]  /*8ad0*/  STL.64 [R1+0x2a80], R238 ;  /* 0x002a80ee01007387 */ /* 0x000fe80000100a00 */
[----:B------:R-:W-:Y:S04]  /*8ae0*/  STL.64 [R1+0x1de8], R224 ;  /* 0x001de8e001007387 */ /* 0x000fe80000100a00 */
[----:B------:R-:W-:Y:S04]  /*8af0*/  STL.64 [R1+0x2a90], R132 ;  /* 0x002a908401007387 */ /* 0x000fe80000100a00 */
[----:B------:R-:W-:Y:S04]  /*8b00*/  STL.64 [R1+0x1de0], R222 ;  /* 0x001de0de01007387 */ /* 0x000fe80000100a00 */
[----:B---3--:R-:W-:Y:S04]  /*8b10*/  STL.64 [R1+0x2aa0], R130 ;  /* 0x002aa08201007387 */ /* 0x008fe80000100a00 */
[----:B------:R-:W3:Y:S04]  /*8b20*/  @P1 LDG.E.U16 R122, desc[UR10][R116.64] ;  /* 0x0000000a747a1981 */ /* 0x000ee8000c1e1500 */
[----:B--2---:R-:W-:Y:S04]  /*8b30*/  STL.64 [R1+0x2ab0], R128 ;  /* 0x002ab08001007387 */ /* 0x004fe80000100a00 */
[----:B------:R-:W2:Y:S04]  /*8b40*/  LDL.LU.64 R214, [R1+0x2da0] ;  /* 0x002da00001d67983 */ /* 0x000ea80000300a00 */
[----:B------:R-:W4:Y:S04]  /*8b50*/  LDL.LU.64 R120, [R1+0x2d98] ;  /* 0x002d980001787983 */ /* 0x000f280000300a00 */
[----:B------:R-:W-:Y:S04]  /*8b60*/  STL.64 [R1+0x2ac0], R126 ;  /* 0x002ac07e01007387 */ /* 0x000fe80000100a00 */
[----:B------:R-:W2:Y:S04]  /*8b70*/  LDL.LU.64 R212, [R1+0x2d90] ;  /* 0x002d900001d47983 */ /* 0x000ea80000300a00 */
[----:B------:R-:W2:Y:S04]  /*8b80*/  LDL.LU.64 R118, [R1+0x2d88] ;  /* 0x002d880001767983 */ /* 0x000ea80000300a00 */
[----:B------:R-:W-:Y:S04]  /*8b90*/  STL.64 [R1+0x2ad0], R124 ;  /* 0x002ad07c01007387 */ /* 0x000fe80000100a00 */
[----:B------:R-:W2:Y:S04]  /*8ba0*/  LDL.LU.64 R250, [R1+0x2d80] ;  /* 0x002d800001fa7983 */ /* 0x000ea80000300a00 */
[----:B------:R-:W2:Y:S04]  /*8bb0*/  LDL.LU.64 R116, [R1+0x2d78] ;  /* 0x002d780001747983 */ /* 0x000ea80000300a00 */
[----:B---3--:R-:W-:Y:S04]  /*8bc0*/  STL.64 [R1+0x2ae0], R122 ;  /* 0x002ae07a01007387 */ /* 0x008fe80000100a00 */
[----:B----4-:R-:W3:Y:S04]  /*8bd0*/  @P1 LDG.E.U16 R121, desc[UR10][R70.64] ;  /* 0x0000000a46791981 */ /* 0x010ee8000c1e1500 */
[----:B------:R-:W3:Y:S01]  /*8be0*/  @P1 LDG.E.U16 R120, desc[UR10][R114.64] ;  /* 0x0000000a72781981 */ /* 0x000ee2000c1e1500 */
[----:B------:R-:W-:-:S02]  /*8bf0*/  IMAD R216, R216, 0x32, RZ ;  /* 0x00000032d8d87824 */ /* 0x000fc400078e02ff */
[----:B------:R-:W-:Y:S01]  /*8c00*/  IMAD R217, R217, 0x3a, RZ ;  /* 0x0000003ad9d97824 */ /* 0x000fe200078e02ff */
[----:B--2---:R-:W2:Y:S04]  /*8c10*/  @P1 LDG.E.U16 R212, desc[UR10][R198.64] ;  /* 0x0000000ac6d41981 */ /* 0x004ea8000c1e1500 */
[----:B------:R-:W4:Y:S04]  /*8c20*/  LDL.LU.64 R70, [R1+0x2d70] ;  /* 0x002d700001467983 */ /* 0x000f280000300a00 */
[----:B------:R-:W2:Y:S04]  /*8c30*/  LDL.LU.64 R114, [R1+0x2d68] ;  /* 0x002d680001727983 */ /* 0x000ea80000300a00 */
[----:B------:R-:W4:Y:S04]  /*8c40*/  @P1 LDG.E.U16 R119, desc[UR10][R190.64] ;  /* 0x0000000abe771981 */ /* 0x000f28000c1e1500 */
[----:B------:R-:W4:Y:S04]  /*8c50*/  @P1 LDG.E.U16 R118, desc[UR10][R112.64] ;  /* 0x0000000a70761981 */ /* 0x000f28000c1e1500 */
[----:B------:R-:W4:Y:S04]  /*8c60*/  @P1 LDG.E.U16 R117, desc[UR10][R192.64] ;  /* 0x0000000ac0751981 */ /* 0x000f28000c1e1500 */
[----:B------:R-:W4:Y:S04]  /*8c70*/  @P1 LDG.E.U16 R116, desc[UR10][R110.64] ;  /* 0x0000000a6e741981 */ /* 0x000f28000c1e1500 */
[----:B---3--:R-:W-:Y:S04]  /*8c80*/  STL.64 [R1+0x2af0], R120 ;  /* 0x002af07801007387 */ /* 0x008fe80000100a00 */
[----:B------:R-:W3:Y:S04]  /*8c90*/  LDL.LU.64 R190, [R1+0x2d60] ;  /* 0x002d600001be7983 */ /* 0x000ee80000300a00 */
[----:B------:R-:W3:Y:S04]  /*8ca0*/  LDL.LU.64 R112, [R1+0x2d58] ;  /* 0x002d580001707983 */ /* 0x000ee80000300a00 */
[----:B--2---:R-:W2:Y:S04]  /*8cb0*/  @P1 LDG.E.U16 R115, desc[UR10][R24.64] ;  /* 0x0000000a18731981 */ /* 0x004ea8000c1e1500 */
[----:B------:R-:W2:Y:S04]  /*8cc0*/  @P1 LDG.E.U16 R114, desc[UR10][R108.64] ;  /* 0x0000000a6c721981 */ /* 0x000ea8000c1e1500 */
[----:B----4-:R-:W-:Y:S04]  /*8cd0*/  STL.64 [R1+0x2b00], R118 ;  /* 0x002b007601007387 */ /* 0x010fe80000100a00 */
[----:B------:R-:W4:Y:S04]  /*8ce0*/  LDL.LU.64 R192, [R1+0x2d50] ;  /* 0x002d500001c07983 */ /* 0x000f280000300a00 */
[----:B------:R-:W4:Y:S04]  /*8cf0*/  LDL.LU.64 R110, [R1+0x2d48] ;  /* 0x002d4800016e7983 */ /* 0x000f280000300a00 */
[----:B------:R-:W-:Y:S04]  /*8d00*/  STL.64 [R1+0x2b10], R116 ;  /* 0x002b107401007387 */ /* 0x000fe80000100a00 */
[----:B------:R-:W4:Y:S04]  /*8d10*/  LDL.LU.64 R24, [R1+0x2d40] ;  /* 0x002d400001187983 */ /* 0x000f280000300a00 */
[----:B------:R-:W4:Y:S04]  /*8d20*/  LDL.LU.64 R108, [R1+0x2d38] ;  /* 0x002d3800016c7983 */ /* 0x000f280000300a00 */
[----:B---3--:R-:W3:Y:S04]  /*8d30*/  @P1 LDG.E.U16 R113, desc[UR10][R134.64] ;  /* 0x0000000a86711981 */ /* 0x008ee8000c1e1500 */
[----:B------:R-:W3:Y:S04]  /*8d40*/  @P1 LDG.E.U16 R112, desc[UR10][R106.64] ;  /* 0x0000000a6a701981 */ /* 0x000ee8000c1e1500 */
[----:B--2---:R-:W-:Y:S04]  /*8d50*/  STL.64 [R1+0x2b28], R114 ;  /* 0x002b287201007387 */ /* 0x004fe80000100a00 */
[----:B------:R-:W2:Y:S04]  /*8d60*/  LDL.LU.64 R134, [R1+0x2d30] ;  /* 0x002d300001867983 */ /* 0x000ea80000300a00 */
[----:B------:R-:W2:Y:S04]  /*8d70*/  LDL.LU.64 R106, [R1+0x2d28] ;  /* 0x002d2800016a7983 */ /* 0x000ea80000300a00 */
[----:B----4-:R-:W4:Y:S04]  /*8d80*/  @P1 LDG.E.U16 R111, desc[UR10][R136.64] ;  /* 0x0000000a886f1981 */ /* 0x010f28000c1e1500 */
[----:B------:R-:W4:Y:S04]  /*8d90*/  @P1 LDG.E.U16 R110, desc[UR10][R104.64] ;  /* 0x0000000a686e1981 */ /* 0x000f28000c1e1500 */
[----:B------:R-:W4:Y:S04]  /*8da0*/  @P1 LDG.E.U16 R109, desc[UR10][R138.64] ;  /* 0x0000000a8a6d1981 */ /* 0x000f28000c1e1500 */
[----:B------:R-:W4:Y:S04]  /*8db0*/  @P1 LDG.E.U16 R108, desc[UR10][R102.64] ;  /* 0x0000000a666c1981 */ /* 0x000f28000c1e1500 */
[----:B---3--:R0:W-:Y:S04]  /*8dc0*/  STL.64 [R1+0x2b38], R112 ;  /* 0x002b387001007387 */ /* 0x0081e80000100a00 */
[----:B------:R-:W3:Y:S04]  /*8dd0*/  LDL.LU.64 R136, [R1+0x2d20] ;  /* 0x002d200001887983 */ /* 0x000ee80000300a00 */
[----:B------:R-:W3:Y:S04]  /*8de0*/  LDL.LU.64 R104, [R1+0x2d18] ;  /* 0x002d180001687983 */ /* 0x000ee80000300a00 */
[----:B--2---:R-:W2:Y:S04]  /*8df0*/  @P1 LDG.E.U16 R107, desc[UR10][R140.64] ;  /* 0x0000000a8c6b1981 */ /* 0x004ea8000c1e1500 */
[----:B------:R-:W2:Y:S04]  /*8e00*/  @P1 LDG.E.U16 R106, desc[UR10][R100.64] ;  /* 0x0000000a646a1981 */ /* 0x000ea8000c1e1500 */
[----:B----4-:R-:W-:Y:S04]  /*8e10*/  STL.64 [R1+0x2b48], R110 ;  /* 0x002b486e01007387 */ /* 0x010fe80000100a00 */
[----:B------:R-:W4:Y:S04]  /*8e20*/  LDL.LU.64 R138, [R1+0x2d10] ;  /* 0x002d1000018a7983 */ /* 0x000f280000300a00 */
[----:B------:R-:W4:Y:S04]  /*8e30*/  LDL.LU.64 R102, [R1+0x2d08] ;  /* 0x002d080001667983 */ /* 0x000f280000300a00 */
[----:B------:R1:W-:Y:S04]  /*8e40*/  STL.64 [R1+0x2b50], R108 ;  /* 0x002b506c01007387 */ /* 0x0003e80000100a00 */
[----:B------:R-:W4:Y:S04]  /*8e50*/  LDL.LU.64 R140, [R1+0x2d00] ;  /* 0x002d0000018c7983 */ /* 0x000f280000300a00 */
[----:B------:R-:W4:Y:S01]  /*8e60*/  LDL.LU.64 R100, [R1+0x2cf8] ;  /* 0x002cf80001647983 */ /* 0x000f220000300a00 */
[----:B0-----:R-:W-:-:S03]  /*8e70*/  IMAD.WIDE R112, R215, 0x2, R204 ;  /* 0x00000002d7707825 */ /* 0x001fc600078e02cc */
[----:B------:R-:W4:Y:S01]  /*8e80*/  @P1 LDG.E.U16 R135, desc[UR10][R62.64] ;  /* 0x0000000a3e871981 */ /* 0x000f22000c1e1500 */
[----:B------:R-:W-:Y:S02]  /*8e90*/  IMAD R218, R218, 0x42, RZ ;  /* 0x00000042dada7824 */ /* 0x000fe400078e02ff */
[----:B------:R-:W-:-:S04]  /*8ea0*/  IMAD.WIDE R116, R216, 0x2, R202 ;  /* 0x00000002d8747825 */ /* 0x000fc800078e02ca */
[----:B------:R-:W-:Y:S02]  /*8eb0*/  IMAD R219, R219, 0x4a, RZ ;  /* 0x0000004adbdb7824 */ /* 0x000fe400078e02ff */
[----:B------:R-:W-:-:S04]  /*8ec0*/  IMAD.WIDE R120, R217, 0x2, R202 ;  /* 0x00000002d9787825 */ /* 0x000fc800078e02ca */
[----:B------:R-:W-:Y:S02]  /*8ed0*/  IMAD R220, R220, 0x52, RZ ;  /* 0x00000052dcdc7824 */ /* 0x000fe400078e02ff */
[----:B------:R-:W-:Y:S02]  /*8ee0*/  IMAD R226, R252, 0x5a, RZ ;  /* 0x0000005afce27824 */ /* 0x000fe400078e02ff */
[----:B------:R-:W-:Y:S02]  /*8ef0*/  IMAD R221, R70, 0x23, RZ ;  /* 0x0000002346dd7824 */ /* 0x000fe400078e02ff */
[----:B------:R-:W-:-:S04]  /*8f00*/  IMAD.WIDE R114, R215, 0x2, R200 ;  /* 0x00000002d7727825 */ /* 0x000fc800078e02c8 */
[----:B------:R-:W-:-:S04]  /*8f10*/  IMAD.WIDE R118, R216, 0x2, R206 ;  /* 0x00000002d8767825 */ /* 0x000fc800078e02ce */
[----:B------:R-:W-:Y:S01]  /*8f20*/  IMAD.WIDE R122, R217, 0x2, R206 ;  /* 0x00000002d97a7825 */ /* 0x000fe200078e02ce */
[----:B---3--:R-:W3:Y:S04]  /*8f30*/  @P1 LDG.E.U16 R136, desc[UR10][R194.64] ;  /* 0x0000000ac2881981 */ /* 0x008ee8000c1e1500 */
[----:B------:R-:W3:Y:S04]  /*8f40*/  @P1 LDG.E.U16 R105, desc[UR10][R210.64] ;  /* 0x0000000ad2691981 */ /* 0x000ee8000c1e1500 */
[----:B------:R-:W3:Y:S04]  /*8f50*/  @P1 LDG.E.U16 R104, desc[UR10][R98.64] ;  /* 0x0000000a62681981 */ /* 0x000ee8000c1e1500 */
[----:B--2---:R-:W-:Y:S04]  /*8f60*/  STL.64 [R1+0x2b60], R106 ;  /* 0x002b606a01007387 */ /* 0x004fe80000100a00 */
[----:B------:R-:W2:Y:S04]  /*8f70*/  LDL.LU.64 R210, [R1+0x2cf0] ;  /* 0x002cf00001d27983 */ /* 0x000ea80000300a00 */
[----:B------:R-:W2:Y:S04]  /*8f80*/  LDL.LU.64 R98, [R1+0x2ce8] ;  /* 0x002ce80001627983 */ /* 0x000ea80000300a00 */
[----:B----4-:R-:W4:Y:S04]  /*8f90*/  @P1 LDG.E.U16 R103, desc[UR10][R142.64] ;  /* 0x0000000a8e671981 */ /* 0x010f28000c1e1500 */
[----:B------:R-:W4:Y:S04]  /*8fa0*/  @P1 LDG.E.U16 R102, desc[UR10][R96.64] ;  /* 0x0000000a60661981 */ /* 0x000f28000c1e1500 */
[----:B------:R0:W4:Y:S04]  /*8fb0*/  @P1 LDG.E.U16 R139, desc[UR10][R28.64] ;  /* 0x0000000a1c8b1981 */ /* 0x000128000c1e1500 */
[----:B------:R-:W4:Y:S04]  /*8fc0*/  @P1 LDG.E.U16 R101, desc[UR10][R144.64] ;  /* 0x0000000a90651981 */ /* 0x000f28000c1e1500 */
[----:B------:R-:W4:Y:S01]  /*8fd0*/  @P1 LDG.E.U16 R100, desc[UR10][R94.64] ;  /* 0x0000000a5e641981 */ /* 0x000f22000c1e1500 */
[----:B-1----:R-:W-:-:S03]  /*8fe0*/  IMAD.WIDE R108, R214, 0x2, R202 ;  /* 0x00000002d66c7825 */ /* 0x002fc600078e02ca */
[----:B------:R1:W4:Y:S04]  /*8ff0*/  @P1 LDG.E.U16 R140, desc[UR10][R30.64] ;  /* 0x0000000a1e8c1981 */ /* 0x000328000c1e1500 */
[----:B------:R0:W4:Y:S04]  /*9000*/  @P1 LDG.E.U16 R137, desc[UR10][R208.64] ;  /* 0x0000000ad0891981 */ /* 0x000128000c1e1500 */
[----:B---3--:R3:W-:Y:S04]  /*9010*/  STL.64 [R1+0x2b68], R104 ;  /* 0x002b686801007387 */ /* 0x0087e80000100a00 */
[----:B------:R-:W3:Y:S04]  /*9020*/  LDL.LU.64 R142, [R1+0x2ce0] ;  /* 0x002ce000018e7983 */ /* 0x000ee80000300a00 */
[----:B------:R-:W3:Y:S04]  /*9030*/  LDL.LU.64 R96, [R1+0x2cd8] ;  /* 0x002cd80001607983 */ /* 0x000ee80000300a00 */
[----:B--2---:R-:W2:Y:S04]  /*9040*/  @P1 LDG.E.U16 R99, desc[UR10][R92.64] ;  /* 0x0000000a5c631981 */ /* 0x004ea8000c1e1500 */
[----:B------:R-:W2:Y:S04]  /*9050*/  @P1 LDG.E.U16 R98, desc[UR10][R146.64] ;  /* 0x0000000a92621981 */ /* 0x000ea8000c1e1500 */
[----:B----4-:R4:W-:Y:S04]  /*9060*/  STL.64 [R1+0x2b70], R102 ;  /* 0x002b706601007387 */ /* 0x0109e80000100a00 */
[----:B------:R-:W4:Y:S04]  /*9070*/  LDL.LU.64 R144, [R1+0x2cd0] ;  /* 0x002cd00001907983 */ /* 0x000f280000300a00 */
[----:B------:R-:W4:Y:S04]  /*9080*/  LDL.LU.64 R94, [R1+0x2cc8] ;  /* 0x002cc800015e7983 */ /* 0x000f280000300a00 */
[----:B------:R1:W-:Y:S04]  /*9090*/  STL.64 [R1+0x2b80], R100 ;  /* 0x002b806401007387 */ /* 0x0003e80000100a00 */
[----:B------:R-:W4:Y:S04]  /*90a0*/  LDL.LU.64 R92, [R1+0x2cc0] ;  /* 0x002cc000015c7983 */ /* 0x000f280000300a00 */
[----:B------:R-:W4:Y:S01]  /*90b0*/  LDL.LU.64 R146, [R1+0x2cb8] ;  /* 0x002cb80001927983 */ /* 0x000f220000300a00 */
[----:B0-----:R-:W-:-:S03]  /*90c0*/  IMAD.WIDE R28, R251, 0x2, R202 ;  /* 0x00000002fb1c7825 */ /* 0x001fc600078e02ca */
[----:B------:R-:W4:Y:S01]  /*90d0*/  @P1 LDG.E.U16 R211, desc[UR10][R26.64] ;  /* 0x0000000a1ad31981 */ /* 0x000f22000c1e1500 */
[----:B------:R-:W-:-:S04]  /*90e0*/  IMAD.WIDE R62, R218, 0x2, R204 ;  /* 0x00000002da3e7825 */ /* 0x000fc800078e02cc */
[----:B------:R-:W-:-:S04]  /*90f0*/  IMAD.WIDE R124, R218, 0x2, R202 ;  /* 0x00000002da7c7825 */ /* 0x000fc800078e02ca */
[----:B------:R-:W-:-:S04]  /*9100*/  IMAD.WIDE R128, R219, 0x2, R202 ;  /* 0x00000002db807825 */ /* 0x000fc800078e02ca */
[----:B------:R-:W-:-:S04]  /*9110*/  IMAD.WIDE R132, R220, 0x2, R202 ;  /* 0x00000002dc847825 */ /* 0x000fc800078e02ca */
[----:B------:R-:W-:-:S04]  /*9120*/  IMAD.WIDE R236, R226, 0x2, R202 ;  /* 0x00000002e2ec7825 */ /* 0x000fc800078e02ca */
[----:B------:R-:W-:-:S04]  /*9130*/  IMAD.WIDE R194, R221, 0x2, R204 ;  /* 0x00000002ddc27825 */ /* 0x000fc800078e02cc */
[----:B------:R-:W-:-:S04]  /*9140*/  IMAD.WIDE R198, R221, 0x2, R202 ;  /* 0x00000002ddc67825 */ /* 0x000fc800078e02ca */
[----:B---3--:R-:W-:-:S04]  /*9150*/  IMAD.WIDE R104, R213, 0x2, R200 ;  /* 0x00000002d5687825 */ /* 0x008fc800078e02c8 */
[----:B------:R-:W-:-:S04]  /*9160*/  IMAD.WIDE R110, R214, 0x2, R200 ;  /* 0x00000002d66e7825 */ /* 0x000fc800078e02c8 */
[----:B-1----:R-:W-:-:S04]  /*9170*/  IMAD.WIDE R30, R251, 0x2, R206 ;  /* 0x00000002fb1e7825 */ /* 0x002fc800078e02ce */
[----:B------:R-:W-:-:S04]  /*9180*/  IMAD.WIDE R208, R221, 0x2, R200 ;  /* 0x00000002ddd07825 */ /* 0x000fc800078e02c8 */
[----:B------:R-:W-:-:S04]  /*9190*/  IMAD.WIDE R106, R213, 0x2, R206 ;  /* 0x00000002d56a7825 */ /* 0x000fc800078e02ce */
[--C-:B------:R-:W-:Y:S01]  /*91a0*/  IMAD.WIDE R126, R218, 0x2, R206.reuse ;  /* 0x00000002da7e7825 */ /* 0x100fe200078e02ce */
[----:B------:R-:W3:Y:S03]  /*91b0*/  @P1 LDG.E.U16 R24, desc[UR10][R106.64] ;  /* 0x0000000a6a181981 */ /* 0x000ee6000c1e1500 */
[----:B------:R-:W-:-:S04]  /*91c0*/  IMAD.WIDE R130, R219, 0x2, R206 ;  /* 0x00000002db827825 */ /* 0x000fc800078e02ce */
[----:B------:R-:W-:-:S04]  /*91d0*/  IMAD.WIDE R238, R220, 0x2, R206 ;  /* 0x00000002dcee7825 */ /* 0x000fc800078e02ce */
[----:B------:R-:W-:Y:S01]  /*91e0*/  IMAD.WIDE R234, R226, 0x2, R206 ;  /* 0x00000002e2ea7825 */ /* 0x000fe200078e02ce */
[----:B------:R0:W3:Y:S04]  /*91f0*/  @P1 LDG.E.U16 R143, desc[UR10][R32.64] ;  /* 0x0000000a208f1981 */ /* 0x0000e8000c1e1500 */
[----:B------:R-:W3:Y:S04]  /*9200*/  @P1 LDG.E.U16 R97, desc[UR10][R90.64] ;  /* 0x0000000a5a611981 */ /* 0x000ee8000c1e1500 */
[----:B------:R-:W3:Y:S04]  /*9210*/  @P1 LDG.E.U16 R96, desc[UR10][R148.64] ;  /* 0x0000000a94601981 */ /* 0x000ee8000c1e1500 */
[----:B--2---:R1:W-:Y:S04]  /*9220*/  STL.64 [R1+0x2b88], R98 ;  /* 0x002b886201007387 */ /* 0x0043e80000100a00 */
[----:B------:R-:W2:Y:S04]  /*9230*/  LDL.LU.64 R90, [R1+0x2cb0] ;  /* 0x002cb000015a7983 */ /* 0x000ea80000300a00 */
[----:B------:R-:W3:Y:S04]  /*9240*/  LDL.LU.64 R148, [R1+0x2ca8] ;  /* 0x002ca80001947983 */ /* 0x000ee80000300a00 */
[----:B----4-:R-:W4:Y:S04]  /*9250*/  @P1 LDG.E.U16 R95, desc[UR10][R88.64] ;  /* 0x0000000a585f1981 */ /* 0x010f28000c1e1500 */
[----:B------:R-:W4:Y:S04]  /*9260*/  @P1 LDG.E.U16 R94, desc[UR10][R150.64] ;  /* 0x0000000a965e1981 */ /* 0x000f28000c1e1500 */
[----:B------:R-:W4:Y:S04]  /*9270*/  @P1 LDG.E.U16 R93, desc[UR10][R86.64] ;  /* 0x0000000a565d1981 */ /* 0x000f28000c1e1500 */
[----:B------:R-:W4:Y:S04]  /*9280*/  LDL.LU.64 R88, [R1+0x2ca0] ;  /* 0x002ca00001587983 */ /* 0x000f280000300a00 */
[----:B------:R-:W4:Y:S04]  /*9290*/  LDL.LU.64 R150, [R1+0x2c98] ;  /* 0x002c980001967983 */ /* 0x000f280000300a00 */
[----:B------:R-:W4:Y:S04]  /*92a0*/  LDL.LU.64 R86, [R1+0x2c90] ;  /* 0x002c900001567983 */ /* 0x000f280000300a00 */
[----:B------:R-:W4:Y:S01]  /*92b0*/  @P1 LDG.E.U16 R92, desc[UR10][R152.64] ;  /* 0x0000000a985c1981 */ /* 0x000f22000c1e1500 */
[----:B------:R-:W-:-:S03]  /*92c0*/  IMAD.WIDE R102, R213, 0x2, R202 ;  /* 0x00000002d5667825 */ /* 0x000fc600078e02ca */
[----:B------:R0:W4:Y:S04]  /*92d0*/  @P1 LDG.E.U16 R142, desc[UR10][R34.64] ;  /* 0x0000000a228e1981 */ /* 0x000128000c1e1500 */
[----:B------:R0:W4:Y:S04]  /*92e0*/  @P1 LDG.E.U16 R144, desc[UR10][R22.64] ;  /* 0x0000000a16901981 */ /* 0x000128000c1e1500 */
[----:B------:R-:W4:Y:S04]  /*92f0*/  LDL.LU.64 R152, [R1+0x2c88] ;  /* 0x002c880001987983 */ /* 0x000f280000300a00 */
[----:B------:R0:W4:Y:S01]  /*9300*/  @P1 LDG.E.U16 R147, desc[UR10][R16.64] ;  /* 0x0000000a10931981 */ /* 0x000122000c1e1500 */
[----:B------:R-:W-:-:S03]  /*9310*/  IMAD.WIDE R100, R250, 0x2, R206 ;  /* 0x00000002fa647825 */ /* 0x000fc600078e02ce */
[----:B------:R-:W4:Y:S04]  /*9320*/  @P1 LDG.E.U16 R146, desc[UR10][R18.64] ;  /* 0x0000000a12921981 */ /* 0x000f28000c1e1500 */
[----:B--2---:R-:W2:Y:S04]  /*9330*/  @P1 LDG.E.U16 R91, desc[UR10][R84.64] ;  /* 0x0000000a545b1981 */ /* 0x004ea8000c1e1500 */
[----:B------:R-:W2:Y:S01]  /*9340*/  @P1 LDG.E.U16 R90, desc[UR10][R154.64] ;  /* 0x0000000a9a5a1981 */ /* 0x000ea2000c1e1500 */
[----:B0-----:R-:W-:-:S03]  /*9350*/  IMAD.WIDE R32, R251, 0x2, R204 ;  /* 0x00000002fb207825 */ /* 0x001fc600078e02cc */
[----:B---3--:R0:W3:Y:S04]  /*9360*/  @P1 LDG.E.U16 R148, desc[UR10][R20.64] ;  /* 0x0000000a14941981 */ /* 0x0080e8000c1e1500 */
        /* <DEDUP_REMOVED lines=10> */
[----:B------:R-:W4:Y:S01]  /*9410*/  @P1 LDG.E.U16 R151, desc[UR10][R66.64] ;  /* 0x0000000a42971981 */ /* 0x000f22000c1e1500 */
[----:B------:R-:W-:-:S03]  /*9420*/  IMAD.WIDE R22, R214, 0x2, R204 ;  /* 0x00000002d6167825 */ /* 0x000fc600078e02cc */
[----:B------:R-:W4:Y:S04]  /*9430*/  @P1 LDG.E.U16 R150, desc[UR10][R68.64] ;  /* 0x0000000a44961981 */ /* 0x000f28000c1e1500 */
[----:B------:R-:W4:Y:S01]  /*9440*/  LDL.LU.64 R78, [R1+0x2c58] ;  /* 0x002c5800014e7983 */ /* 0x000f220000300a00 */
[----:B------:R-:W-:-:S03]  /*9450*/  IMAD.WIDE R16, R215, 0x2, R202 ;  /* 0x00000002d7107825 */ /* 0x000fc600078e02ca */
[----:B------:R-:W4:Y:S01]  /*9460*/  @P1 LDG.E.U16 R152, desc[UR10][R64.64] ;  /* 0x0000000a40981981 */ /* 0x000f22000c1e1500 */
[----:B------:R-:W-:-:S03]  /*9470*/  IMAD.WIDE R26, R251, 0x2, R200 ;  /* 0x00000002fb1a7825 */ /* 0x000fc600078e02c8 */
[----:B------:R-:W4:Y:S04]  /*9480*/  @P1 LDG.E.U16 R25, desc[UR10][R32.64] ;  /* 0x0000000a20191981 */ /* 0x000f28000c1e1500 */
[----:B--2---:R-:W2:Y:S04]  /*9490*/  @P1 LDG.E.U16 R85, desc[UR10][R76.64] ;  /* 0x0000000a4c551981 */ /* 0x004ea8000c1e1500 */
[----:B------:R-:W2:Y:S01]  /*94a0*/  @P1 LDG.E.U16 R84, desc[UR10][R186.64] ;  /* 0x0000000aba541981 */ /* 0x000ea2000c1e1500 */
[----:B0-----:R-:W-:-:S03]  /*94b0*/  IMAD.WIDE R20, R213, 0x2, R204 ;  /* 0x00000002d5147825 */ /* 0x001fc600078e02cc */
[----:B---3--:R-:W3:Y:S04]  /*94c0*/  @P1 LDG.E.U16 R155, desc[UR10][R58.64] ;  /* 0x0000000a3a9b1981 */ /* 0x008ee8000c1e1500 */
        /* <DEDUP_REMOVED lines=8> */
[----:B------:R0:W4:Y:S04]  /*9550*/  @P1 LDG.E.U16 R80, desc[UR10][R4.64] ;  /* 0x0000000a04501981 */ /* 0x000128000c1e1500 */
[----:B------:R1:W4:Y:S04]  /*9560*/  @P1 LDG.E.U16 R78, desc[UR10][R8.64] ;  /* 0x0000000a084e1981 */ /* 0x000328000c1e1500 */
[----:B------:R1:W4:Y:S01]  /*9570*/  @P1 LDG.E.U16 R79, desc[UR10][R6.64] ;  /* 0x0000000a064f1981 */ /* 0x000322000c1e1500 */
[----:B0-----:R-:W-:-:S03]  /*9580*/  IMAD.WIDE R4, R243, 0x2, R206 ;  /* 0x00000002f3047825 */ /* 0x001fc600078e02ce */
[----:B------:R-:W4:Y:S01]  /*9590*/  @P1 LDG.E.U16 R185, desc[UR10][R176.64] ;  /* 0x0000000ab0b91981 */ /* 0x000f22000c1e1500 */
[----:B-1----:R-:W-:-:S03]  /*95a0*/  IMAD.WIDE R8, R245, 0x2, R206 ;  /* 0x00000002f5087825 */ /* 0x002fc600078e02ce */
[----:B------:R-:W4:Y:S01]  /*95b0*/  @P1 LDG.E.U16 R154, desc[UR10][R60.64] ;  /* 0x0000000a3c9a1981 */ /* 0x000f22000c1e1500 */
[----:B------:R-:W-:-:S03]  /*95c0*/  IMAD.WIDE R6, R246, 0x2, R206 ;  /* 0x00000002f6067825 */ /* 0x000fc600078e02ce */
[----:B------:R-:W4:Y:S01]  /*95d0*/  @P1 LDG.E.U16 R149, desc[UR10][R8.64] ;  /* 0x0000000a08951981 */ /* 0x000f22000c1e1500 */
[----:B------:R-:W-:-:S03]  /*95e0*/  IMAD.WIDE R66, R217, 0x2, R204 ;  /* 0x00000002d9427825 */ /* 0x000fc600078e02cc */
[----:B------:R-:W4:Y:S01]  /*95f0*/  @P1 LDG.E.U16 R145, desc[UR10][R6.64] ;  /* 0x0000000a06911981 */ /* 0x000f22000c1e1500 */
[----:B------:R-:W-:-:S03]  /*9600*/  IMAD.WIDE R98, R250, 0x2, R200 ;  /* 0x00000002fa627825 */ /* 0x000fc600078e02c8 */
[----:B------:R-:W4:Y:S04]  /*9610*/  @P1 LDG.E.U16 R184, desc[UR10][R230.64] ;  /* 0x0000000ae6b81981 */ /* 0x000f28000c1e1500 */
[----:B--2---:R0:W2:Y:S04]  /*9620*/  @P1 LDG.E.U16 R77, desc[UR10][R36.64] ;  /* 0x0000000a244d1981 */ /* 0x0040a8000c1e1500 */
[----:B------:R1:W2:Y:S04]  /*9630*/  @P1 LDG.E.U16 R76, desc[UR10][R10.64] ;  /* 0x0000000a0a4c1981 */ /* 0x0002a8000c1e1500 */
[----:B---3--:R-:W3:Y:S01]  /*9640*/  @P1 LDG.E.U16 R187, desc[UR10][R180.64] ;  /* 0x0000000ab4bb1981 */ /* 0x008ee2000c1e1500 */
[----:B0-----:R-:W-:-:S03]  /*9650*/  IMAD.WIDE R36, R240, 0x2, R206 ;  /* 0x00000002f0247825 */ /* 0x001fc600078e02ce */
[----:B------:R-:W2:Y:S01]  /*9660*/  @P1 LDG.E.U16 R186, desc[UR10][R178.64] ;  /* 0x0000000ab2ba1981 */ /* 0x000ea2000c1e1500 */
[----:B-1----:R-:W-:-:S03]  /*9670*/  IMAD.WIDE R10, R244, 0x2, R206 ;  /* 0x00000002f40a7825 */ /* 0x002fc600078e02ce */
[----:B----4-:R0:W4:Y:S04]  /*9680*/  @P1 LDG.E.U16 R74, desc[UR10][R14.64] ;  /* 0x0000000a0e4a1981 */ /* 0x010128000c1e1500 */
[----:B------:R1:W2:Y:S04]  /*9690*/  @P1 LDG.E.U16 R75, desc[UR10][R12.64] ;  /* 0x0000000a0c4b1981 */ /* 0x0002a8000c1e1500 */
[----:B------:R-:W-:Y:S01]  /*96a0*/  STL.64 [R1+0x1dd8], R36 ;  /* 0x001dd82401007387 */ /* 0x000fe20000100a00 */
[----:B0-----:R-:W-:-:S03]  /*96b0*/  IMAD.WIDE R14, R241, 0x2, R206 ;  /* 0x00000002f10e7825 */ /* 0x001fc600078e02ce */
[----:B------:R-:W2:Y:S01]  /*96c0*/  @P1 LDG.E.U16 R188, desc[UR10][R182.64] ;  /* 0x0000000ab6bc1981 */ /* 0x000ea2000c1e1500 */
[----:B-1----:R-:W-:-:S03]  /*96d0*/  IMAD.WIDE R12, R242, 0x2, R206 ;  /* 0x00000002f20c7825 */ /* 0x002fc600078e02ce */
[----:B------:R-:W-:Y:S04]  /*96e0*/  STL.64 [R1+0x1dd0], R14 ;  /* 0x001dd00e01007387 */ /* 0x000fe80000100a00 */
[----:B------:R-:W-:Y:S04]  /*96f0*/  STL.64 [R1+0x1dc8], R12 ;  /* 0x001dc80c01007387 */ /* 0x000fe80000100a00 */
[----:B------:R-:W-:Y:S04]  /*9700*/  STL.64 [R1+0x1dc0], R4 ;  /* 0x001dc00401007387 */ /* 0x000fe80000100a00 */
[----:B------:R-:W-:Y:S04]  /*9710*/  STL.64 [R1+0x1db8], R10 ;  /* 0x001db80a01007387 */ /* 0x000fe80000100a00 */
[----:B------:R-:W2:Y:S04]  /*9720*/  LDL.LU.64 R182, [R1+0x2c28] ;  /* 0x002c280001b67983 */ /* 0x000ea80000300a00 */
[----:B------:R-:W-:Y:S04]  /*9730*/  STL.64 [R1+0x1db0], R8 ;  /* 0x001db00801007387 */ /* 0x000fe80000100a00 */
[----:B------:R-:W3:Y:S04]  /*9740*/  LDL.LU.64 R180, [R1+0x2c20] ;  /* 0x002c200001b47983 */ /* 0x000ee80000300a00 */
[----:B------:R-:W-:Y:S04]  /*9750*/  STL.64 [R1+0x1da8], R6 ;  /* 0x001da80601007387 */ /* 0x000fe80000100a00 */
[----:B------:R-:W4:Y:S04]  /*9760*/  LDL.LU.64 R178, [R1+0x2c18] ;  /* 0x002c180001b27983 */ /* 0x000f280000300a00 */
[----:B------:R0:W4:Y:S01]  /*9770*/  @P1 LDG.E.U16 R73, desc[UR10][R2.64] ;  /* 0x0000000a02491981 */ /* 0x000122000c1e1500 */
[----:B------:R-:W-:-:S03]  /*9780*/  IMAD.WIDE R58, R219, 0x2, R204 ;  /* 0x00000002db3a7825 */ /* 0x000fc600078e02cc */
[----:B------:R-:W4:Y:S01]  /*9790*/  @P1 LDG.E.U16 R153, desc[UR10][R10.64] ;  /* 0x0000000a0a991981 */ /* 0x000f22000c1e1500 */
[----:B0-----:R-:W-:-:S05]  /*97a0*/  IMAD.WIDE R2, R247, 0x2, R206 ;  /* 0x00000002f7027825 */ /* 0x001fca00078e02ce */
[----:B------:R0:W-:Y:S04]  /*97b0*/  STL.64 [R1+0x1da0], R2 ;  /* 0x001da00201007387 */ /* 0x0001e80000100a00 */
[----:B------:R-:W4:Y:S04]  /*97c0*/  LDL.LU.64 R176, [R1+0x2c10] ;  /* 0x002c100001b07983 */ /* 0x000f280000300a00 */
[----:B------:R0:W4:Y:S04]  /*97d0*/  @P1 LDG.E.U16 R141, desc[UR10][R2.64] ;  /* 0x0000000a028d1981 */ /* 0x000128000c1e1500 */
[----:B--2---:R-:W2:Y:S04]  /*97e0*/  @P1 LDG.E.U16 R183, desc[UR10][R156.64] ;  /* 0x0000000a9cb71981 */ /* 0x004ea8000c1e1500 */
[----:B------:R-:W2:Y:S04]  /*97f0*/  @P1 LDG.E.U16 R182, desc[UR10][R174.64] ;  /* 0x0000000aaeb61981 */ /* 0x000ea8000c1e1500 */
[----:B---3--:R-:W3:Y:S04]  /*9800*/  @P1 LDG.E.U16 R181, desc[UR10][R172.64] ;  /* 0x0000000aacb51981 */ /* 0x008ee8000c1e1500 */
[----:B------:R-:W2:Y:S04]  /*9810*/  LDL.LU.64 R156, [R1+0x2c08] ;  /* 0x002c0800019c7983 */ /* 0x000ea80000300a00 */
[----:B------:R-:W3:Y:S04]  /*9820*/  LDL.LU.64 R174, [R1+0x2c00] ;  /* 0x002c000001ae7983 */ /* 0x000ee80000300a00 */
[----:B------:R-:W3:Y:S04]  /*9830*/  LDL.LU.64 R172, [R1+0x2bf8] ;  /* 0x002bf80001ac7983 */ /* 0x000ee80000300a00 */
[----:B----4-:R-:W4:Y:S04]  /*9840*/  @P1 LDG.E.U16 R179, desc[UR10][R160.64] ;  /* 0x0000000aa0b31981 */ /* 0x010f28000c1e1500 */
[----:B------:R-:W4:Y:S04]  /*9850*/  @P1 LDG.E.U16 R178, desc[UR10][R170.64] ;  /* 0x0000000aaab21981 */ /* 0x000f28000c1e1500 */
[----:B------:R-:W4:Y:S04]  /*9860*/  @P1 LDG.E.U16 R180, desc[UR10][R228.64] ;  /* 0x0000000ae4b41981 */ /* 0x000f28000c1e1500 */
[----:B------:R-:W4:Y:S04]  /*9870*/  LDL.LU.64 R160, [R1+0x2bf0] ;  /* 0x002bf00001a07983 */ /* 0x000f280000300a00 */
[----:B------:R-:W4:Y:S04]  /*9880*/  LDL.LU.64 R170, [R1+0x2be8] ;  /* 0x002be80001aa7983 */ /* 0x000f280000300a00 */
[----:B------:R-:W4:Y:S04]  /*9890*/  @P1 LDG.E.U16 R177, desc[UR10][R168.64] ;  /* 0x0000000aa8b11981 */ /* 0x000f28000c1e1500 */
[----:B------:R-:W4:Y:S04]  /*98a0*/  @P1 LDG.E.U16 R176, desc[UR10][R224.64] ;  /* 0x0000000ae0b01981 */ /* 0x000f28000c1e1500 */
[----:B------:R-:W4:Y:S01]  /*98b0*/  LDL.LU.64 R168, [R1+0x2be0] ;  /* 0x002be00001a87983 */ /* 0x000f220000300a00 */
[----:B0-----:R-:W-:-:S05]  /*98c0*/  IMAD.WIDE R2, R249, 0x2, R206 ;  /* 0x00000002f9027825 */ /* 0x001fca00078e02ce */
[----:B------:R-:W4:Y:S01]  /*98d0*/  @P1 LDG.E.U16 R134, desc[UR10][R2.64] ;  /* 0x0000000a02861981 */ /* 0x000f22000c1e1500 */
[----:B------:R-:W-:-:S04]  /*98e0*/  IMAD.WIDE R68, R216, 0x2, R200 ;  /* 0x00000002d8447825 */ /* 0x000fc800078e02c8 */
[----:B------:R-:W-:-:S04]  /*98f0*/  IMAD.WIDE R64, R217, 0x2, R200 ;  /* 0x00000002d9407825 */ /* 0x000fc800078e02c8 */
[----:B------:R-:W-:-:S04]  /*9900*/  IMAD.WIDE R60, R218, 0x2, R200 ;  /* 0x00000002da3c7825 */ /* 0x000fc800078e02c8 */
[--C-:B------:R-:W-:Y:S01]  /*9910*/  IMAD.WIDE R18, R214, 0x2, R206.reuse ;  /* 0x00000002d6127825 */ /* 0x100fe200078e02ce */
[----:B--2---:R0:W2:Y:S04]  /*9920*/  @P1 LDG.E.U16 R156, desc[UR10][R4.64] ;  /* 0x0000000a049c1981 */ /* 0x0040a8000c1e1500 */
[----:B---3--:R-:W3:Y:S04]  /*9930*/  @P1 LDG.E.U16 R175, desc[UR10][R166.64] ;  /* 0x0000000aa6af1981 */ /* 0x008ee8000c1e1500 */
[----:B------:R-:W2:Y:S04]  /*9940*/  @P1 LDG.E.U16 R174, desc[UR10][R164.64] ;  /* 0x0000000aa4ae1981 */ /* 0x000ea8000c1e1500 */
[----:B------:R-:W2:Y:S04]  /*9950*/  @P1 LDG.E.U16 R173, desc[UR10][R162.64] ;  /* 0x0000000aa2ad1981 */ /* 0x000ea8000c1e1500 */
[----:B------:R-:W2:Y:S04]  /*9960*/  LDL.LU.64 R166, [R1+0x2bd8] ;  /* 0x002bd80001a67983 */ /* 0x000ea80000300a00 */
[----:B------:R-:W3:Y:S04]  /*9970*/  LDL.LU.64 R164, [R1+0x2bd0] ;  /* 0x002bd00001a47983 */ /* 0x000ee80000300a00 */
[----:B------:R-:W3:Y:S04]  /*9980*/  LDL.LU.64 R162, [R1+0x2bc8] ;  /* 0x002bc80001a27983 */ /* 0x000ee80000300a00 */
[----:B----4-:R-:W4:Y:S04]  /*9990*/  @P1 LDG.E.U16 R171, desc[UR10][R158.64] ;  /* 0x0000000a9eab1981 */ /* 0x010f28000c1e1500 */
[----:B------:R-:W4:Y:S04]  /*99a0*/  @P1 LDG.E.U16 R161, desc[UR10][R50.64] ;  /* 0x0000000a32a11981 */ /* 0x000f28000c1e1500 */
[----:B------:R-:W4:Y:S04]  /*99b0*/  @P1 LDG.E.U16 R172, desc[UR10][R222.64] ;  /* 0x0000000adeac1981 */ /* 0x000f28000c1e1500 */
[----:B------:R-:W4:Y:S01]  /*99c0*/  LDL.LU.64 R158, [R1+0x2bc0] ;  /* 0x002bc000019e7983 */ /* 0x000f220000300a00 */
[----:B0-----:R-:W-:-:S03]  /*99d0*/  IMAD.WIDE R4, R248, 0x2, R206 ;  /* 0x00000002f8047825 */ /* 0x001fc600078e02ce */
[----:B------:R0:W4:Y:S04]  /*99e0*/  @P1 LDG.E.U16 R168, desc[UR10][R36.64] ;  /* 0x0000000a24a81981 */ /* 0x000128000c1e1500 */
[----:B------:R-:W-:Y:S04]  /*99f0*/  STL.64 [R1+0x1d98], R4 ;  /* 0x001d980401007387 */ /* 0x000fe80000100a00 */
[----:B------:R1:W-:Y:S01]  /*9a00*/  STL.64 [R1+0x1c28], R2 ;  /* 0x001c280201007387 */ /* 0x0003e20000100a00 */
[----:B0-----:R-:W-:-:S03]  /*9a10*/  IMAD.WIDE R36, R250, 0x2, R204 ;  /* 0x00000002fa247825 */ /* 0x001fc600078e02cc */
[----:B------:R0:W-:Y:S04]  /*9a20*/  STL.64 [R1+0x1d90], R32 ;  /* 0x001d902001007387 */ /* 0x0001e80000100a00 */
[----:B------:R0:W-:Y:S04]  /*9a30*/  STL.64 [R1+0x1d88], R28 ;  /* 0x001d881c01007387 */ /* 0x0001e80000100a00 */
[----:B------:R-:W-:Y:S01]  /*9a40*/  STL.64 [R1+0x1d78], R36 ;  /* 0x001d782401007387 */ /* 0x000fe20000100a00 */
[----:B-1----:R-:W-:-:S03]  /*9a50*/  IMAD.WIDE R2, R216, 0x2, R204 ;  /* 0x00000002d8027825 */ /* 0x002fc600078e02cc */
[----:B------:R-:W-:Y:S04]  /*9a60*/  STL.64 [R1+0x1d70], R34 ;  /* 0x001d702201007387 */ /* 0x000fe80000100a00 */
[----:B------:R-:W-:Y:S04]  /*9a70*/  STL.64 [R1+0x1d60], R20 ;  /* 0x001d601401007387 */ /* 0x000fe80000100a00 */
[----:B------:R-:W-:Y:S04]  /*9a80*/  STL.64 [R1+0x1d58], R102 ;  /* 0x001d586601007387 */ /* 0x000fe80000100a00 */
[----:B------:R-:W-:Y:S04]  /*9a90*/  STL.64 [R1+0x1d48], R22 ;  /* 0x001d481601007387 */ /* 0x000fe80000100a00 */
[----:B------:R-:W-:Y:S04]  /*9aa0*/  STL.64 [R1+0x1d40], R108 ;  /* 0x001d406c01007387 */ /* 0x000fe80000100a00 */
[----:B------:R-:W-:Y:S04]  /*9ab0*/  STL.64 [R1+0x1d18], R112 ;  /* 0x001d187001007387 */ /* 0x000fe80000100a00 */
[----:B------:R-:W-:Y:S01]  /*9ac0*/  STL.64 [R1+0x1d10], R16 ;  /* 0x001d101001007387 */ /* 0x000fe20000100a00 */
[----:B------:R-:W-:-:S03]  /*9ad0*/  IMAD R225, R193, 0x62, RZ ;  /* 0x00000062c1e17824 */ /* 0x000fc600078e02ff */
[----:B------:R-:W-:Y:S04]  /*9ae0*/  STL.64 [R1+0x1d00], R2 ;  /* 0x001d000201007387 */ /* 0x000fe80000100a00 */
[----:B------:R-:W-:Y:S01]  /*9af0*/  STL.64 [R1+0x1cf8], R116 ;  /* 0x001cf87401007387 */ /* 0x000fe20000100a00 */
[----:B------:R-:W-:-:S03]  /*9b00*/  IMAD R224, R192, 0x6a, RZ ;  /* 0x0000006ac0e07824 */ /* 0x000fc600078e02ff */
[----:B------:R-:W-:Y:S01]  /*9b10*/  STL.64 [R1+0x1ce8], R66 ;  /* 0x001ce84201007387 */ /* 0x000fe20000100a00 */
[----:B------:R-:W-:-:S03]  /*9b20*/  IMAD.WIDE R50, R226, 0x2, R204 ;  /* 0x00000002e2327825 */ /* 0x000fc600078e02cc */
        /* <DEDUP_REMOVED lines=9> */
[----:B------:R-:W-:-:S03]  /*9bc0*/  IMAD.WIDE R8, R222, 0x2, R204 ;  /* 0x00000002de087825 */ /* 0x000fc600078e02cc */
[----:B------:R1:W4:Y:S04]  /*9bd0*/  @P1 LDG.E.U16 R169, desc[UR10][R38.64] ;  /* 0x0000000a26a91981 */ /* 0x000328000c1e1500 */
[----:B------:R0:W4:Y:S04]  /*9be0*/  @P1 LDG.E.U16 R138, desc[UR10][R4.64] ;  /* 0x0000000a048a1981 */ /* 0x000128000c1e1500 */
[----:B------:R0:W4:Y:S01]  /*9bf0*/  @P1 LDG.E.U16 R160, desc[UR10][R12.64] ;  /* 0x0000000a0ca01981 */ /* 0x000122000c1e1500 */
[----:B-1----:R-:W-:-:S03]  /*9c00*/  IMAD.WIDE R38, R223, 0x2, R204 ;  /* 0x00000002df267825 */ /* 0x002fc600078e02cc */
[----:B------:R1:W4:Y:S01]  /*9c10*/  @P1 LDG.E.U16 R157, desc[UR10][R56.64] ;  /* 0x0000000a389d1981 */ /* 0x000322000c1e1500 */
[----:B0-----:R-:W-:-:S03]  /*9c20*/  IMAD.WIDE R4, R223, 0x2, R202 ;  /* 0x00000002df047825 */ /* 0x001fc600078e02ca */
[----:B------:R-:W4:Y:S01]  /*9c30*/  @P1 LDG.E.U16 R170, desc[UR10][R196.64] ;  /* 0x0000000ac4aa1981 */ /* 0x000f22000c1e1500 */
[----:B------:R-:W-:-:S04]  /*9c40*/  IMAD.WIDE R12, R222, 0x2, R202 ;  /* 0x00000002de0c7825 */ /* 0x000fc800078e02ca */
[----:B-1----:R-:W-:-:S04]  /*9c50*/  IMAD.WIDE R56, R219, 0x2, R200 ;  /* 0x00000002db387825 */ /* 0x002fc800078e02c8 */
[----:B------:R-:W-:-:S04]  /*9c60*/  IMAD.WIDE R6, R223, 0x2, R200 ;  /* 0x00000002df067825 */ /* 0x000fc800078e02c8 */
[----:B------:R-:W-:-:S04]  /*9c70*/  IMAD.WIDE R10, R222, 0x2, R200 ;  /* 0x00000002de0a7825 */ /* 0x000fc800078e02c8 */
[----:B------:R-:W-:Y:S01]  /*9c80*/  IMAD.WIDE R230, R225, 0x2, R206 ;  /* 0x00000002e1e67825 */ /* 0x000fe200078e02ce */
[----:B--2---:R0:W2:Y:S04]  /*9c90*/  @P1 LDG.E.U16 R166, desc[UR10][R42.64] ;  /* 0x0000000a2aa61981 */ /* 0x0040a8000c1e1500 */
[----:B---3--:R1:W3:Y:S04]  /*9ca0*/  @P1 LDG.E.U16 R164, desc[UR10][R14.64] ;  /* 0x0000000a0ea41981 */ /* 0x0082e8000c1e1500 */
[----:B------:R1:W2:Y:S01]  /*9cb0*/  @P1 LDG.E.U16 R163, desc[UR10][R46.64] ;  /* 0x0000000a2ea31981 */ /* 0x0002a2000c1e1500 */
[----:B0-----:R-:W-:-:S03]  /*9cc0*/  IMAD.WIDE R42, R224, 0x2, R204 ;  /* 0x00000002e02a7825 */ /* 0x001fc600078e02cc */
[----:B------:R-:W2:Y:S01]  /*9cd0*/  @P1 LDG.E.U16 R162, desc[UR10][R48.64] ;  /* 0x0000000a30a21981 */ /* 0x000ea2000c1e1500 */
[----:B-1----:R-:W-:-:S03]  /*9ce0*/  IMAD R14, R71, 0x1b, RZ ;  /* 0x0000001b470e7824 */ /* 0x002fc600078e02ff */
[----:B------:R-:W2:Y:S01]  /*9cf0*/  @P1 LDG.E.U16 R165, desc[UR10][R44.64] ;  /* 0x0000000a2ca51981 */ /* 0x000ea2000c1e1500 */
[----:B------:R-:W-:-:S03]  /*9d00*/  IMAD.WIDE R46, R225, 0x2, R204 ;  /* 0x00000002e12e7825 */ /* 0x000fc600078e02cc */
[----:B------:R-:W2:Y:S04]  /*9d10*/  @P1 LDG.E.U16 R167, desc[UR10][R40.64] ;  /* 0x0000000a28a71981 */ /* 0x000ea8000c1e1500 */
[----:B----4-:R0:W4:Y:S04]  /*9d20*/  @P1 LDG.E.U16 R158, desc[UR10][R54.64] ;  /* 0x0000000a369e1981 */ /* 0x010128000c1e1500 */
[----:B------:R1:W2:Y:S01]  /*9d30*/  @P1 LDG.E.U16 R159, desc[UR10][R52.64] ;  /* 0x0000000a349f1981 */ /* 0x0002a2000c1e1500 */
[----:B0-----:R-:W-:-:S05]  /*9d40*/  IMAD.WIDE R54, R220, 0x2, R204 ;  /* 0x00000002dc367825 */ /* 0x001fca00078e02cc */
[----:B------:R-:W-:Y:S04]  /*9d50*/  STL.64 [R1+0x1ca0], R54 ;  /* 0x001ca03601007387 */ /* 0x000fe80000100a00 */
[----:B------:R-:W-:Y:S04]  /*9d60*/  STL.64 [R1+0x1c98], R132 ;  /* 0x001c988401007387 */ /* 0x000fe80000100a00 */
[----:B------:R-:W-:Y:S04]  /*9d70*/  STL.64 [R1+0x1c88], R50 ;  /* 0x001c883201007387 */ /* 0x000fe80000100a00 */
[----:B------:R-:W-:Y:S01]  /*9d80*/  STL.64 [R1+0x1c80], R236 ;  /* 0x001c80ec01007387 */ /* 0x000fe20000100a00 */
[----:B------:R-:W-:-:S03]  /*9d90*/  IMAD.WIDE R70, R14, 0x2, R204 ;  /* 0x000000020e467825 */ /* 0x000fc600078e02cc */
[----:B------:R-:W-:Y:S01]  /*9da0*/  STL.64 [R1+0x1c70], R46 ;  /* 0x001c702e01007387 */ /* 0x000fe20000100a00 */
[----:B------:R-:W-:-:S03]  /*9db0*/  IMAD.WIDE R190, R14, 0x2, R202 ;  /* 0x000000020ebe7825 */ /* 0x000fc600078e02ca */
        /* <DEDUP_REMOVED lines=12> */
[----:B-1----:R-:W-:-:S03]  /*9e80*/  IMAD.WIDE R52, R220, 0x2, R200 ;  /* 0x00000002dc347825 */ /* 0x002fc600078e02c8 */
[----:B------:R-:W-:Y:S01]  /*9e90*/  STL.64 [R1+0x1d68], R98 ;  /* 0x001d686201007387 */ /* 0x000fe20000100a00 */
[----:B------:R-:W-:-:S03]  /*9ea0*/  IMAD.WIDE R48, R226, 0x2, R200 ;  /* 0x00000002e2307825 */ /* 0x000fc600078e02c8 */
[----:B------:R-:W-:Y:S01]  /*9eb0*/  STL.64 [R1+0x1d50], R104 ;  /* 0x001d506801007387 */ /* 0x000fe20000100a00 */
[----:B------:R-:W-:-:S03]  /*9ec0*/  IMAD.WIDE R44, R225, 0x2, R200 ;  /* 0x00000002e12c7825 */ /* 0x000fc600078e02c8 */
[----:B------:R-:W-:Y:S01]  /*9ed0*/  STL.64 [R1+0x1d38], R110 ;  /* 0x001d386e01007387 */ /* 0x000fe20000100a00 */
[----:B------:R-:W-:-:S03]  /*9ee0*/  IMAD.WIDE R40, R224, 0x2, R200 ;  /* 0x00000002e0287825 */ /* 0x000fc600078e02c8 */
[----:B------:R-:W-:Y:S04]  /*9ef0*/  STL.64 [R1+0x1d08], R114 ;  /* 0x001d087201007387 */ /* 0x000fe80000100a00 */
[----:B------:R-:W-:Y:S04]  /*9f00*/  STL.64 [R1+0x1cf0], R68 ;  /* 0x001cf04401007387 */ /* 0x000fe80000100a00 */
[----:B------:R-:W-:Y:S01]  /*9f10*/  STL.64 [R1+0x1cd8], R64 ;  /* 0x001cd84001007387 */ /* 0x000fe20000100a00 */
[----:B------:R-:W-:-:S03]  /*9f20*/  IMAD.WIDE R192, R14, 0x2, R200 ;  /* 0x000000020ec07825 */ /* 0x000fc600078e02c8 */
[----:B------:R-:W-:Y:S04]  /*9f30*/  STL.64 [R1+0x1cc0], R60 ;  /* 0x001cc03c01007387 */ /* 0x000fe80000100a00 */
[----:B------:R-:W-:Y:S04]  /*9f40*/  STL.64 [R1+0x1ca8], R56 ;  /* 0x001ca83801007387 */ /* 0x000fe80000100a00 */
[----:B------:R-:W-:Y:S04]  /*9f50*/  STL.64 [R1+0x1c90], R52 ;  /* 0x001c903401007387 */ /* 0x000fe80000100a00 */
[----:B------:R-:W-:Y:S04]  /*9f60*/  STL.64 [R1+0x1c78], R48 ;  /* 0x001c783001007387 */ /* 0x000fe80000100a00 */
[----:B------:R-:W-:Y:S04]  /*9f70*/  STL.64 [R1+0x1c60], R44 ;  /* 0x001c602c01007387 */ /* 0x000fe80000100a00 */
[----:B------:R-:W-:Y:S01]  /*9f80*/  STL.64 [R1+0x1c48], R40 ;  /* 0x001c482801007387 */ /* 0x000fe20000100a00 */
[----:B------:R-:W-:-:S03]  /*9f90*/  IMAD.WIDE R14, R215, 0x2, R206 ;  /* 0x00000002d70e7825 */ /* 0x000fc600078e02ce */
[----:B------:R-:W-:Y:S04]  /*9fa0*/  STL.64 [R1+0x1c30], R6 ;  /* 0x001c300601007387 */ /* 0x000fe80000100a00 */
[----:B------:R-:W-:Y:S04]  /*9fb0*/  STL.64 [R1+0x1c10], R10 ;  /* 0x001c100a01007387 */ /* 0x000fe80000100a00 */
[----:B------:R-:W-:Y:S04]  /*9fc0*/  STL.64 [R1+0x2118], R192 ;  /* 0x002118c001007387 */ /* 0x000fe80000100a00 */
[----:B------:R1:W-:Y:S04]  /*9fd0*/  STL.64 [R1+0x1c08], R30 ;  /* 0x001c081e01007387 */ /* 0x0003e80000100a00 */
[----:B------:R-:W-:Y:S04]  /*9fe0*/  STL.64 [R1+0x1d20], R208 ;  /* 0x001d20d001007387 */ /* 0x000fe80000100a00 */
[----:B------:R0:W-:Y:S04]  /*9ff0*/  STL.64 [R1+0x1c00], R100 ;  /* 0x001c006401007387 */ /* 0x0001e80000100a00 */
        /* <DEDUP_REMOVED lines=10> */
[----:B------:R-:W2:Y:S01]  /*a0a0*/  LDL.LU.64 R32, [R1+0x2bb8] ;  /* 0x002bb80001207983 */ /* 0x000ea20000300a00 */
[----:B------:R-:W-:-:S05]  /*a0b0*/  IMAD.WIDE R196, R224, 0x2, R206 ;  /* 0x00000002e0c47825 */ /* 0x000fca00078e02ce */
[----:B------:R0:W-:Y:S04]  /*a0c0*/  STL.64 [R1+0x1ba0], R196 ;  /* 0x001ba0c401007387 */ /* 0x0001e80000100a00 */
[----:B--2---:R-:W2:Y:S01]  /*a0d0*/  @P1 LDG.E.U16 R33, desc[UR10][R28.64] ;  /* 0x0000000a1c211981 */ /* 0x004ea2000c1e1500 */
[----:B------:R-:W-:-:S03]  /*a0e0*/  IMAD.WIDE R216, R223, 0x2, R206 ;  /* 0x00000002dfd87825 */ /* 0x000fc600078e02ce */
[----:B------:R-:W2:Y:S04]  /*a0f0*/  @P1 LDG.E.U16 R32, desc[UR10][R110.64] ;  /* 0x0000000a6e201981 */ /* 0x000ea8000c1e1500 */
[----:B------:R-:W2:Y:S04]  /*a100*/  LDL.LU.64 R28, [R1+0x2bb0] ;  /* 0x002bb000011c7983 */ /* 0x000ea80000300a00 */
[----:B------:R0:W-:Y:S04]  /*a110*/  STL.64 [R1+0x1b98], R216 ;  /* 0x001b98d801007387 */ /* 0x0001e80000100a00 */
[----:B--2---:R-:W2:Y:S01]  /*a120*/  @P1 LDG.E.U16 R29, desc[UR10][R26.64] ;  /* 0x0000000a1a1d1981 */ /* 0x004ea2000c1e1500 */
[----:B------:R-:W-:-:S03]  /*a130*/  IMAD.WIDE R214, R222, 0x2, R206 ;  /* 0x00000002ded67825 */ /* 0x000fc600078e02ce */
[----:B------:R-:W2:Y:S04]  /*a140*/  @P1 LDG.E.U16 R28, desc[UR10][R100.64] ;  /* 0x0000000a641c1981 */ /* 0x000ea8000c1e1500 */
[----:B0-----:R-:W2:Y:S04]  /*a150*/  LDL.LU.64 R26, [R1+0x2ba8] ;  /* 0x002ba800011a7983 */ /* 0x001ea80000300a00 */
[----:B------:R0:W-:Y:S04]  /*a160*/  STL.64 [R1+0x1b90], R214 ;  /* 0x001b90d601007387 */ /* 0x0001e80000100a00 */
[----:B--2---:R-:W2:Y:S04]  /*a170*/  @P1 LDG.E.U16 R26, desc[UR10][R30.64] ;  /* 0x0000000a1e1a1981 */ /* 0x004ea8000c1e1500 */
[----:B------:R-:W2:Y:S04]  /*a180*/  @P1 LDG.E.U16 R27, desc[UR10][R104.64] ;  /* 0x0000000a681b1981 */ /* 0x000ea8000c1e1500 */
[----:B-1----:R-:W2:Y:S04]  /*a190*/  LDL.LU.64 R30, [R1+0x2ba0] ;  /* 0x002ba000011e7983 */ /* 0x002ea80000300a00 */
[----:B--2---:R-:W2:Y:S04]  /*a1a0*/  @P1 LDG.E.U16 R31, desc[UR10][R36.64] ;  /* 0x0000000a241f1981 */ /* 0x004ea8000c1e1500 */
[----:B------:R-:W2:Y:S04]  /*a1b0*/  @P1 LDG.E.U16 R30, desc[UR10][R20.64] ;  /* 0x0000000a141e1981 */ /* 0x000ea8000c1e1500 */
[----:B------:R-:W2:Y:S04]  /*a1c0*/  LDL.LU.64 R36, [R1+0x2b98] ;  /* 0x002b980001247983 */ /* 0x000ea80000300a00 */
[----:B--2---:R-:W2:Y:S04]  /*a1d0*/  @P1 LDG.E.U16 R36, desc[UR10][R34.64] ;  /* 0x0000000a22241981 */ /* 0x004ea8000c1e1500 */
[----:B------:R1:W2:Y:S04]  /*a1e0*/  @P1 LDG.E.U16 R37, desc[UR10][R216.64] ;  /* 0x0000000ad8251981 */ /* 0x0002a8000c1e1500 */
[----:B------:R-:W2:Y:S04]  /*a1f0*/  LDL.LU.64 R34, [R1+0x2b90] ;  /* 0x002b900001227983 */ /* 0x000ea80000300a00 */
[----:B--2---:R-:W2:Y:S04]  /*a200*/  @P1 LDG.E.U16 R35, desc[UR10][R98.64] ;  /* 0x0000000a62231981 */ /* 0x004ea8000c1e1500 */
[----:B------:R-:W2:Y:S04]  /*a210*/  @P1 LDG.E.U16 R34, desc[UR10][R22.64] ;  /* 0x0000000a16221981 */ /* 0x000ea8000c1e1500 */
[----:B------:R-:W2:Y:S04]  /*a220*/  LDL.LU.64 R98, [R1+0x2b88] ;  /* 0x002b880001627983 */ /* 0x000ea80000300a00 */
[----:B------:R-:W2:Y:S04]  /*a230*/  LDL.LU.64 R100, [R1+0x2b80] ;  /* 0x002b800001647983 */ /* 0x000ea80000300a00 */
[----:B------:R-:W2:Y:S04]  /*a240*/  LDL.LU.64 R20, [R1+0x2b78] ;  /* 0x002b780001147983 */ /* 0x000ea80000300a00 */
[----:B--2---:R-:W2:Y:S04]  /*a250*/  @P1 LDG.E.U16 R21, desc[UR10][R102.64] ;  /* 0x0000000a66151981 */ /* 0x004ea8000c1e1500 */
[----:B------:R-:W2:Y:S04]  /*a260*/  @P1 LDG.E.U16 R20, desc[UR10][R68.64] ;  /* 0x0000000a44141981 */ /* 0x000ea8000c1e1500 */
[----:B------:R-:W2:Y:S04]  /*a270*/  LDL.LU.64 R102, [R1+0x2b70] ;  /* 0x002b700001667983 */ /* 0x000ea80000300a00 */
        /* <DEDUP_REMOVED lines=19> */
[----:B--2---:R-:W2:Y:S04]  /*a3b0*/  @P1 LDG.E.U16 R3, desc[UR10][R116.64] ;  /* 0x0000000a74031981 */ /* 0x004ea8000c1e1500 */
        /* <DEDUP_REMOVED lines=65> */
[----:B------:R-:W3:Y:S04]  /*a7d0*/  LDL.LU.64 R6, [R1+0x2a08] ;  /* 0x002a080001067983 */ /* 0x000ee80000300a00 */
[----:B--2---:R-:W2:Y:S01]  /*a7e0*/  @P1 LDG.E.U16 R4, desc[UR10][R8.64] ;  /* 0x0000000a08041981 */ /* 0x004ea2000c1e1500 */
[----:B-1----:R-:W-:-:S03]  /*a7f0*/  IMAD.WIDE R216, R221, 0x2, R206 ;  /* 0x00000002ddd87825 */ /* 0x002fc600078e02ce */
[----:B---3--:R-:W3:Y:S01]  /*a800*/  @P1 LDG.E.U16 R7, desc[UR10][R198.64] ;  /* 0x0000000ac6071981 */ /* 0x008ee2000c1e1500 */
[----:B------:R-:W1:Y:S03]  /*a810*/  S2R R213, SR_CTAID.Y ;  /* 0x0000000000d57919 */ /* 0x000e660000002600 */
[----:B------:R-:W2:Y:S04]  /*a820*/  LDL.LU.64 R8, [R1+0x2a00] ;  /* 0x002a000001087983 */ /* 0x000ea80000300a00 */
[----:B------:R-:W3:Y:S01]  /*a830*/  LDL.LU.64 R12, [R1+0x29f8] ;  /* 0x0029f800010c7983 */ /* 0x000ee20000300a00 */
[----:B------:R-:W-:-:S04]  /*a840*/  @!UP0 UIADD3 UR4, UPT, UPT, -UR12, 0x100000, URZ ;  /* 0x001000000c048890 */ /* 0x000fc8000fffe1ff */
[----:B------:R-:W-:Y:S02]  /*a850*/  @!UP0 USHF.L.U32 UR5, UR4, 0xb, URZ ;  /* 0x0000000b04058899 */ /* 0x000fe400080006ff */
[----:B------:R-:W-:Y:S01]  /*a860*/  @!UP0 USHF.L.U32 UR4, UR4, 0x1, URZ ;  /* 0x0000000104048899 */ /* 0x000fe200080006ff */
[----:B------:R-:W-:Y:S01]  /*a870*/  VOTEU.ALL UP1, P0 ;  /* 0x0000000000ff7886 */ /* 0x000fe20000020000 */
[----:B------:R-:W4:Y:S04]  /*a880*/  @P1 LDG.E.U16 R6, desc[UR10][R208.64] ;  /* 0x0000000ad0061981 */ /* 0x000f28000c1e1500 */
[----:B------:R-:W4:Y:S06]  /*a890*/  @P1 LDG.E.U16 R5, desc[UR10][R216.64] ;  /* 0x0000000ad8051981 */ /* 0x000f2c000c1e1500 */
[----:B------:R0:W0:Y:S01]  /*a8a0*/  @!UP1 SYNCS.EXCH.64 URZ, [UR9+0x70008], UR4 ;  /* 0x0700080409ff95b2 */ /* 0x0000220008000100 */
[----:B--2---:R-:W2:Y:S04]  /*a8b0*/  @P1 LDG.E.U16 R9, desc[UR10][R192.64] ;  /* 0x0000000ac0091981 */ /* 0x004ea8000c1e1500 */
[----:B---3--:R-:W3:Y:S04]  /*a8c0*/  @P1 LDG.E.U16 R13, desc[UR10][R10.64] ;  /* 0x0000000a0a0d1981 */ /* 0x008ee8000c1e1500 */
[----:B------:R-:W2:Y:S04]  /*a8d0*/  @P1 LDG.E.U16 R8, desc[UR10][R194.64] ;  /* 0x0000000ac2081981 */ /* 0x000ea8000c1e1500 */
[----:B------:R0:W2:Y:S04]  /*a8e0*/  @P1 LDG.E.U16 R12, desc[UR10][R214.64] ;  /* 0x0000000ad60c1981 */ /* 0x0000a8000c1e1500 */
[----:B------:R-:W2:Y:S04]  /*a8f0*/  LDL.LU.64 R10, [R1+0x29f0] ;  /* 0x0029f000010a7983 */ /* 0x000ea80000300a00 */
[----:B------:R-:W-:Y:S01]  /*a900*/  STL.64 [R1+0x1bc0], R216 ;  /* 0x001bc0d801007387 */ /* 0x000fe20000100a00 */
[----:B0-----:R-:W0:Y:S08]  /*a910*/  LDC R215, c[0x0][0x3d4] ;  /* 0x0000f500ffd77b82 */ /* 0x001e300000000800 */
[----:B------:R-:W1:Y:S01]  /*a920*/  LDC R214, c[0x0][0x3d0] ;  /* 0x0000f400ffd67b82 */ /* 0x000e620000000800 */
[----:B--2---:R2:W2:Y:S04]  /*a930*/  @P1 LDG.E.U16 R11, desc[UR10][R70.64] ;  /* 0x0000000a460b1981 */ /* 0x0044a8000c1e1500 */
[----:B------:R-:W2:Y:S04]  /*a940*/  @P1 LDG.E.U16 R10, desc[UR10][R190.64] ;  /* 0x0000000abe0a1981 */ /* 0x000ea8000c1e1500 */
[----:B------:R-:W2:Y:S04]  /*a950*/  LDL.LU.64 R70, [R1+0x29e8] ;  /* 0x0029e80001467983 */ /* 0x000ea80000300a00 */
[----:B------:R-:W2:Y:S04]  /*a960*/  LDL.LU.64 R190, [R1+0x29e0] ;  /* 0x0029e00001be7983 */ /* 0x000ea80000300a00 */
[----:B------:R-:W2:Y:S04]  /*a970*/  LDL.LU.64 R192, [R1+0x29d8] ;  /* 0x0029d80001c07983 */ /* 0x000ea80000300a00 */
[----:B------:R-:W2:Y:S04]  /*a980*/  LDL.LU.64 R194, [R1+0x29d0] ;  /* 0x0029d00001c27983 */ /* 0x000ea80000300a00 */
[----:B------:R-:W2:Y:S01]  /*a990*/  LDL.LU.64 R198, [R1+0x29c8] ;  /* 0x0029c80001c67983 */ /* 0x000ea20000300a00 */
[----:B0-----:R-:W-:-:S02]  /*a9a0*/  IMAD R0, R0, R215, RZ ;  /* 0x000000d700007224 */ /* 0x001fc400078e02ff */
[----:B-1----:R-:W-:Y:S01]  /*a9b0*/  IMAD R214, R213, R214, RZ ;  /* 0x000000d6d5d67224 */ /* 0x002fe200078e02ff */
[----:B------:R-:W3:Y:S01]  /*a9c0*/  LDL.LU.64 R208, [R1+0x29c0] ;  /* 0x0029c00001d07983 */ /* 0x000ee20000300a00 */
[----:B------:R-:W-:-:S03]  /*a9d0*/  IMAD.SHL.U32 R213, R0, 0x2, RZ ;  /* 0x0000000200d57824 */ /* 0x000fc600078e00ff */
[----:B------:R-:W-:-:S04]  /*a9e0*/  SHF.L.U32 R215, R214, 0x1, RZ ;  /* 0x00000001d6d77819 */ /* 0x000fc800000006ff */
[----:B------:R-:W-:Y:S02]  /*a9f0*/  IADD3 R196, P2, P3, R213, R196, R215 ;  /* 0x000000c4d5c47210 */ /* 0x000fe40007b5e0d7 */
[----:B------:R-:W-:Y:S01]  /*aa00*/  LOP3.LUT R215, R2, 0x40, RZ, 0xc0, !PT ;  /* 0x0000004002d77812 */ /* 0x000fe200078ec0ff */
[----:B------:R-:W-:-:S04]  /*aa10*/  IMAD.HI R213, R0, 0x2, RZ ;  /* 0x0000000200d57827 */ /* 0x000fc800078e02ff */
[----:B--2---:R-:W-:-:S05]  /*aa20*/  IMAD R0, R215, 0x100, R198 ;  /* 0x00000100d7007824 */ /* 0x004fca00078e02c6 */
[----:B------:R0:W-:Y:S02]  /*aa30*/  STS.U16 [R0+UR9+0x3c00], R76 ;  /* 0x003c004c00007988 */ /* 0x0001e40008000409 */
[----:B0-----:R-:W0:Y:S02]  /*aa40*/  LDC R76, c[0x0][0x3c4] ;  /* 0x0000f100ff4c7b82 */ /* 0x001e240000000800 */
[----:B------:R1:W-:Y:S04]  /*aa50*/  STS.U16 [R0+UR9+0xb800], R79 ;  /* 0x00b8004f00007988 */ /* 0x0003e80008000409 */
[----:B------:R-:W-:Y:S04]  /*aa60*/  STS.U16 [R0+UR9+0xbc00], R75 ;  /* 0x00bc004b00007988 */ /* 0x000fe80008000409 */
[----:B------:R2:W-:Y:S01]  /*aa70*/  STS.U16 [R0+UR9+0x13c00], R74 ;  /* 0x013c004a00007988 */ /* 0x0005e20008000409 */
[----:B-1----:R-:W-:Y:S01]  /*aa80*/  PRMT R79, RZ, 0x7610, R79 ;  /* 0x00007610ff4f7816 */ /* 0x002fe2000000004f */
[----:B0-----:R-:W-:-:S04]  /*aa90*/  IMAD R76, R76, 0x3, RZ ;  /* 0x000000034c4c7824 */ /* 0x001fc800078e02ff */
[----:B--2---:R-:W-:-:S05]  /*aaa0*/  IMAD.WIDE R74, R76, 0x2, R204 ;  /* 0x000000024c4a7825 */ /* 0x004fca00078e02cc */
[----:B------:R0:W2:Y:S04]  /*aab0*/  @P1 LDG.E.U16 R79, desc[UR10][R74.64] ;  /* 0x0000000a4a4f1981 */ /* 0x0000a8000c1e1500 */
[----:B------:R1:W-:Y:S02]  /*aac0*/  STS.U16 [R0+UR9+0x1b400], R81 ;  /* 0x01b4005100007988 */ /* 0x0003e40008000409 */
[----:B-1----:R-:W1:Y:S01]  /*aad0*/  LDC R81, c[0x0][0x3c4] ;  /* 0x0000f100ff517b82 */ /* 0x002e620000000800 */
[C---:B------:R-:W-:Y:S01]  /*aae0*/  LOP3.LUT R217, R2.reuse, 0xf, RZ, 0xc0, !PT ;  /* 0x0000000f02d97812 */ /* 0x040fe200078ec0ff */
[----:B------:R0:W-:Y:S01]  /*aaf0*/  STS.U16 [R0+UR9+0x1b800], R77 ;  /* 0x01b8004d00007988 */ /* 0x0001e20008000409 */
[----:B------:R-:W-:Y:S01]  /*ab00*/  LOP3.LUT R216, R2, 0x60, RZ, 0xc0, !PT ;  /* 0x0000006002d87812 */ /* 0x000fe200078ec0ff */
[----:B------:R-:W-:-:S02]  /*ab10*/  IMAD.HI R214, R214, 0x2, RZ ;  /* 0x00000002d6d67827 */ /* 0x000fc400078e02ff */
[----:B------:R3:W-:Y:S01]  /*ab20*/  STS.U16 [R0+UR9+0x3800], R80 ;  /* 0x0038005000007988 */ /* 0x0007e20008000409 */
[----:B------:R-:W-:Y:S02]  /*ab30*/  LEA.HI R2, R216, R217, RZ, 0x1f ;  /* 0x000000d9d8027211 */ /* 0x000fe400078ff8ff */
[C---:B0-----:R-:W-:Y:S01]  /*ab40*/  LOP3.LUT R77, R0.reuse, 0x10, RZ, 0x3c, !PT ;  /* 0x00000010004d7812 */ /* 0x041fe200078e3cff */
[----:B------:R-:W-:Y:S01]  /*ab50*/  STS.U16 [R0+UR9+0x400], R210 ;  /* 0x000400d200007988 */ /* 0x000fe20008000409 */
[----:B---3--:R-:W-:-:S03]  /*ab60*/  LOP3.LUT R80, R0, 0x20, RZ, 0x3c, !PT ;  /* 0x0000002000507812 */ /* 0x008fc600078e3cff */
[----:B------:R-:W-:Y:S01]  /*ab70*/  STS.U16 [R0+UR9+0x8400], R209 ;  /* 0x008400d100007988 */ /* 0x000fe20008000409 */
[----:B------:R-:W-:-:S03]  /*ab80*/  IADD3.X R197, PT, PT, R213, R197, R214, P2, P3 ;  /* 0x000000c5d5c57210 */ /* 0x000fc600017e64d6 */
[----:B------:R-:W-:Y:S04]  /*ab90*/  STS.U16 [R0+UR9+0x10400], R208 ;  /* 0x010400d000007988 */ /* 0x000fe80008000409 */
[----:B------:R-:W-:Y:S04]  /*aba0*/  STS.U16 [R0+UR9+0x18400], R199 ;  /* 0x018400c700007988 */ /* 0x000fe80008000409 */
[----:B------:R-:W-:Y:S04]  /*abb0*/  STS.U16 [R0+UR9], R132 ;  /* 0x0000008400007988 */ /* 0x000fe80008000409 */
        /* <DEDUP_REMOVED lines=115> */
[----:B------:R-:W-:Y:S01]  /*b2f0*/  STS.U16 [R77+UR9+0x1bc80], R134 ;  /* 0x01bc80864d007988 */ /* 0x000fe20008000409 */
[----:B-1----:R-:W-:-:S03]  /*b300*/  SHF.L.U32 R81, R81, 0x2, RZ ;  /* 0x0000000251517819 */ /* 0x002fc600000006ff */
[----:B------:R0:W-:Y:S04]  /*b310*/  STS.U16 [R80+UR9+0x8100], R70 ;  /* 0x0081004650007988 */ /* 0x0001e80008000409 */
[----:B------:R1:W-:Y:S01]  /*b320*/  STL [R1+0x134], R2 ;  /* 0x0001340201007387 */ /* 0x0003e20000100800 */
[----:B0-----:R-:W-:-:S03]  /*b330*/  PRMT R70, RZ, 0x7610, R70 ;  /* 0x00007610ff467816 */ /* 0x001fc60000000046 */
[----:B------:R0:W-:Y:S04]  /*b340*/  STS.U16 [R80+UR9+0x10100], R72 ;  /* 0x0101004850007988 */ /* 0x0001e80008000409 */
[----:B-1----:R-:W3:Y:S01]  /*b350*/  LDL.LU R2, [R1+0x29bc] ;  /* 0x0029bc0001027983 */ /* 0x002ee20000300800 */
[----:B------:R-:W-:-:S03]  /*b360*/  IMAD.WIDE R74, R76, 0x2, R206 ;  /* 0x000000024c4a7825 */ /* 0x000fc600078e02ce */
[----:B------:R-:W-:Y:S01]  /*b370*/  STL [R1+0x2160], R196 ;  /* 0x002160c401007387 */ /* 0x000fe20000100800 */
[----:B0-----:R-:W-:-:S03]  /*b380*/  IMAD.WIDE R72, R76, 0x2, R200 ;  /* 0x000000024c487825 */ /* 0x001fc600078e02c8 */
[----:B------:R-:W-:Y:S04]  /*b390*/  STL [R1+0x215c], R197 ;  /* 0x00215cc501007387 */ /* 0x000fe80000100800 */
[----:B------:R-:W-:Y:S04]  /*b3a0*/  STS.U16 [R80+UR9+0x18100], R71 ;  /* 0x0181004750007988 */ /* 0x000fe80008000409 */
[----:B------:R0:W-:Y:S04]  /*b3b0*/  STL.S16 [R1+0x130], R70 ;  /* 0x0001304601007387 */ /* 0x0001e80000100600 */
[----:B--2---:R1:W-:Y:S01]  /*b3c0*/  STL [R1+0xc0], R79 ;  /* 0x0000c04f01007387 */ /* 0x0043e20000100800 */
[----:B0-----:R-:W-:-:S04]  /*b3d0*/  IMAD.WIDE R70, R76, 0x2, R202 ;  /* 0x000000024c467825 */ /* 0x001fc800078e02ca */
[----:B------:R-:W-:-:S04]  /*b3e0*/  IMAD.WIDE R76, R81, 0x2, R204 ;  /* 0x00000002514c7825 */ /* 0x000fc800078e02cc */
[----:B-1----:R-:W-:Y:S02]  /*b3f0*/  IMAD.WIDE R78, R81, 0x2, R202 ;  /* 0x00000002514e7825 */ /* 0x002fe400078e02ca */
[----:B------:R-:W2:Y:S01]  /*b400*/  LDL R81, [R1+0x130] ;  /* 0x0001300001517983 */ /* 0x000ea20000100800 */
[----:B------:R-:W-:-:S06]  /*b410*/  PRMT R227, RZ, 0x7610, R227 ;  /* 0x00007610ffe37816 */ /* 0x000fcc00000000e3 */
[----:B------:R-:W4:Y:S01]  /*b420*/  @P1 LDG.E.U16 R227, desc[UR10][R72.64] ;  /* 0x0000000a48e31981 */ /* 0x000f22000c1e1500 */
[----:B------:R-:W-:Y:S02]  /*b430*/  PRMT R228, RZ, 0x7610, R228 ;  /* 0x00007610ffe47816 */ /* 0x000fe400000000e4 */
[----:B------:R-:W-:-:S04]  /*b440*/  PRMT R82, RZ, 0x7610, R82 ;  /* 0x00007610ff527816 */ /* 0x000fc80000000052 */
[----:B------:R-:W4:Y:S04]  /*b450*/  @P1 LDG.E.U16 R228, desc[UR10][R74.64] ;  /* 0x0000000a4ae41981 */ /* 0x000f28000c1e1500 */
[----:B------:R-:W4:Y:S04]  /*b460*/  @P1 LDG.E.U16 R82, desc[UR10][R78.64] ;  /* 0x0000000a4e521981 */ /* 0x000f28000c1e1500 */
[----:B--2---:R-:W2:Y:S01]  /*b470*/  @P1 LDG.E.U16 R81, desc[UR10][R70.64] ;  /* 0x0000000a46511981 */ /* 0x004ea2000c1e1500 */
[----:B---3--:R-:W-:-:S06]  /*b480*/  PRMT R2, RZ, 0x7610, R2 ;  /* 0x00007610ff027816 */ /* 0x008fcc0000000002 */
[----:B------:R-:W3:Y:S04]  /*b490*/  @P1 LDG.E.U16 R2, desc[UR10][R76.64] ;  /* 0x0000000a4c021981 */ /* 0x000ee8000c1e1500 */
[----:B--2---:R0:W-:Y:S04]  /*b4a0*/  @P1 STL [R1+0x130], R81 ;  /* 0x0001305101001387 */ /* 0x0041e80000100800 */
[----:B----4-:R1:W-:Y:S01]  /*b4b0*/  STL [R1+0xbc], R227 ;  /* 0x0000bce301007387 */ /* 0x0103e20000100800 */
[----:B0-----:R-:W0:Y:S03]  /*b4c0*/  LDC R81, c[0x0][0x3c4] ;  /* 0x0000f100ff517b82 */ /* 0x001e260000000800 */
[----:B-1----:R-:W2:Y:S04]  /*b4d0*/  LDL.LU R227, [R1+0x29b8] ;  /* 0x0029b80001e37983 */ /* 0x002ea80000300800 */
[----:B------:R1:W-:Y:S04]  /*b4e0*/  STL [R1+0xb8], R228 ;  /* 0x0000b8e401007387 */ /* 0x0003e80000100800 */
[----:B-1----:R-:W4:Y:S04]  /*b4f0*/  LDL.LU R228, [R1+0x29b4] ;  /* 0x0029b40001e47983 */ /* 0x002f280000300800 */
[----:B---3--:R1:W-:Y:S04]  /*b500*/  STL [R1+0x12c], R2 ;  /* 0x00012c0201007387 */ /* 0x0083e80000100800 */
[----:B-1----:R-:W3:Y:S04]  /*b510*/  LDL.LU R2, [R1+0x29b0] ;  /* 0x0029b00001027983 */ /* 0x002ee80000300800 */
[----:B------:R1:W-:Y:S02]  /*b520*/  STL [R1+0x128], R82 ;  /* 0x0001285201007387 */ /* 0x0003e40000100800 */
[----:B-1----:R-:W1:Y:S01]  /*b530*/  LDC R82, c[0x0][0x3c4] ;  /* 0x0000f100ff527b82 */ /* 0x002e620000000800 */
[----:B0-----:R-:W-:Y:S01]  /*b540*/  IMAD.SHL.U32 R81, R81, 0x4, RZ ;  /* 0x0000000451517824 */ /* 0x001fe200078e00ff */
[----:B------:R-:W-:-:S02]  /*b550*/  PRMT R74, RZ, 0x7610, R74 ;  /* 0x00007610ff4a7816 */ /* 0x000fc4000000004a */
[----:B------:R-:W-:Y:S01]  /*b560*/  PRMT R83, RZ, 0x7610, R83 ;  /* 0x00007610ff537816 */ /* 0x000fe20000000053 */
[C---:B------:R-:W-:Y:S02]  /*b570*/  IMAD.WIDE R70, R81.reuse, 0x2, R200 ;  /* 0x0000000251467825 */ /* 0x040fe400078e02c8 */
[----:B------:R0:W-:Y:S02]  /*b580*/  STL.S16 [R1+0x124], R74 ;  /* 0x0001244a01007387 */ /* 0x0001e40000100600 */
[----:B------:R-:W-:Y:S01]  /*b590*/  IMAD.WIDE R72, R81, 0x2, R206 ;  /* 0x0000000251487825 */ /* 0x000fe200078e02ce */
[----:B------:R-:W-:Y:S02]  /*b5a0*/  MOV R81, R74 ;  /* 0x0000004a00517202 */ /* 0x000fe40000000f00 */
[----:B------:R-:W-:-:S04]  /*b5b0*/  PRMT R79, RZ, 0x7610, R79 ;  /* 0x00007610ff4f7816 */ /* 0x000fc8000000004f */
[----:B------:R0:W3:Y:S01]  /*b5c0*/  @P1 LDG.E.U16 R81, desc[UR10][R70.64] ;  /* 0x0000000a46511981 */ /* 0x0000e2000c1e1500 */
[----:B-1----:R-:W-:-:S04]  /*b5d0*/  IMAD R78, R82, 0x5, RZ ;  /* 0x00000005524e7824 */ /* 0x002fc800078e02ff */
[----:B0-----:R-:W-:-:S05]  /*b5e0*/  IMAD.WIDE R74, R78, 0x2, R204 ;  /* 0x000000024e4a7825 */ /* 0x001fca00078e02cc */
[----:B------:R-:W3:Y:S01]  /*b5f0*/  @P1 LDG.E.U16 R83, desc[UR10][R74.64] ;  /* 0x0000000a4a531981 */ /* 0x000ee2000c1e1500 */
[----:B------:R-:W-:-:S05]  /*b600*/  IMAD.WIDE R76, R78, 0x2, R202 ;  /* 0x000000024e4c7825 */ /* 0x000fca00078e02ca */
[----:B------:R-:W3:Y:S01]  /*b610*/  @P1 LDG.E.U16 R79, desc[UR10][R76.64] ;  /* 0x0000000a4c4f1981 */ /* 0x000ee2000c1e1500 */
[----:B--2---:R-:W-:-:S06]  /*b620*/  PRMT R227, RZ, 0x7610, R227 ;  /* 0x00007610ffe37816 */ /* 0x004fcc00000000e3 */
[----:B------:R0:W2:Y:S01]  /*b630*/  @P1 LDG.E.U16 R227, desc[UR10][R72.64] ;  /* 0x0000000a48e31981 */ /* 0x0000a2000c1e1500 */
[----:B------:R-:W-:Y:S01]  /*b640*/  PRMT R70, RZ, 0x7610, R70 ;  /* 0x00007610ff467816 */ /* 0x000fe20000000046 */
[C---:B0-----:R-:W-:Y:S02]  /*b650*/  IMAD.WIDE R72, R78.reuse, 0x2, R206 ;  /* 0x000000024e487825 */ /* 0x041fe400078e02ce */
[----:B--2---:R0:W-:Y:S04]  /*b660*/  STL [R1+0x120], R227 ;  /* 0x000120e301007387 */ /* 0x0041e80000100800 */
[----:B0-----:R-:W2:Y:S04]  /*b670*/  LDL.LU R227, [R1+0x29ac] ;  /* 0x0029ac0001e37983 */ /* 0x001ea80000300800 */
[----:B---3--:R0:W-:Y:S02]  /*b680*/  STL [R1+0x11c], R83 ;  /* 0x00011c5301007387 */ /* 0x0081e40000100800 */
[----:B0-----:R-:W0:Y:S02]  /*b690*/  LDC R83, c[0x0][0x3c4] ;  /* 0x0000f100ff537b82 */ /* 0x001e240000000800 */
[----:B------:R1:W-:Y:S04]  /*b6a0*/  STL.S16 [R1+0x114], R70 ;  /* 0x0001144601007387 */ /* 0x0003e80000100600 */
[----:B------:R0:W-:Y:S04]  /*b6b0*/  @P1 STL [R1+0x124], R81 ;  /* 0x0001245101001387 */ /* 0x0001e80000100800 */
[----:B------:R3:W-:Y:S01]  /*b6c0*/  STL [R1+0x118], R79 ;  /* 0x0001184f01007387 */ /* 0x0007e20000100800 */
[----:B-1----:R-:W-:-:S04]  /*b6d0*/  IMAD.WIDE R70, R78, 0x2, R200 ;  /* 0x000000024e467825 */ /* 0x002fc800078e02c8 */
[----:B0-----:R-:W-:-:S04]  /*b6e0*/  IMAD R81, R83, 0x6, RZ ;  /* 0x0000000653517824 */ /* 0x001fc800078e02ff */
[----:B------:R-:W-:-:S04]  /*b6f0*/  IMAD.WIDE R74, R81, 0x2, R204 ;  /* 0x00000002514a7825 */ /* 0x000fc800078e02cc */
[----:B------:R-:W-:-:S04]  /*b700*/  IMAD.WIDE R76, R81, 0x2, R202 ;  /* 0x00000002514c7825 */ /* 0x000fc800078e02ca */
[----:B---3--:R-:W-:Y:S02]  /*b710*/  IMAD.WIDE R78, R81, 0x2, R200 ;  /* 0x00000002514e7825 */ /* 0x008fe400078e02c8 */
[----:B------:R-:W3:Y:S01]  /*b720*/  LDL R81, [R1+0x114] ;  /* 0x0001140001517983 */ /* 0x000ee20000100800 */
[----:B------:R-:W-:Y:S02]  /*b730*/  PRMT R229, RZ, 0x7610, R229 ;  /* 0x00007610ffe57816 */ /* 0x000fe400000000e5 */
[----:B------:R-:W-:-:S04]  /*b740*/  PRMT R2, RZ, 0x7610, R2 ;  /* 0x00007610ff027816 */ /* 0x000fc80000000002 */
[----:B------:R-:W2:Y:S04]  /*b750*/  @P1 LDG.E.U16 R229, desc[UR10][R72.64] ;  /* 0x0000000a48e51981 */ /* 0x000ea8000c1e1500 */
[----:B------:R-:W2:Y:S04]  /*b760*/  @P1 LDG.E.U16 R2, desc[UR10][R74.64] ;  /* 0x0000000a4a021981 */ /* 0x000ea8000c1e1500 */
[----:B---3--:R-:W3:Y:S01]  /*b770*/  @P1 LDG.E.U16 R81, desc[UR10][R70.64] ;  /* 0x0000000a46511981 */ /* 0x008ee2000c1e1500 */
[----:B----4-:R-:W-:Y:S02]  /*b780*/  PRMT R228, RZ, 0x7610, R228 ;  /* 0x00007610ffe47816 */ /* 0x010fe400000000e4 */
[----:B------:R-:W-:-:S04]  /*b790*/  PRMT R82, RZ, 0x7610, R82 ;  /* 0x00007610ff527816 */ /* 0x000fc80000000052 */
[----:B------:R-:W4:Y:S04]  /*b7a0*/  @P1 LDG.E.U16 R228, desc[UR10][R76.64] ;  /* 0x0000000a4ce41981 */ /* 0x000f28000c1e1500 */
[----:B------:R-:W4:Y:S01]  /*b7b0*/  @P1 LDG.E.U16 R82, desc[UR10][R78.64] ;  /* 0x0000000a4e521981 */ /* 0x000f22000c1e1500 */
[----:B--2---:R-:W-:-:S03]  /*b7c0*/  PRMT R227, RZ, 0x7610, R227 ;  /* 0x00007610ffe37816 */ /* 0x004fc600000000e3 */
[----:B---3--:R0:W-:Y:S02]  /*b7d0*/  @P1 STL [R1+0x114], R81 ;  /* 0x0001145101001387 */ /* 0x0081e40000100800 */
[----:B0-----:R-:W0:Y:S02]  /*b7e0*/  LDC R81, c[0x0][0x3c4] ;  /* 0x0000f100ff517b82 */ /* 0x001e240000000800 */
[----:B------:R1:W-:Y:S04]  /*b7f0*/  STL [R1+0x110], R229 ;  /* 0x000110e501007387 */ /* 0x0003e80000100800 */
[----:B-1----:R-:W2:Y:S04]  /*b800*/  LDL.LU R229, [R1+0x29a8] ;  /* 0x0029a80001e57983 */ /* 0x002ea80000300800 */
[----:B------:R1:W-:Y:S01]  /*b810*/  STL [R1+0x10c], R2 ;  /* 0x00010c0201007387 */ /* 0x0003e20000100800 */
[----:B0-----:R-:W-:-:S03]  /*b820*/  IMAD R81, R81, 0x6, RZ ;  /* 0x0000000651517824 */ /* 0x001fc600078e02ff */
[----:B-1----:R-:W3:Y:S01]  /*b830*/  LDL.LU R2, [R1+0x29a4] ;  /* 0x0029a40001027983 */ /* 0x002ee20000300800 */
[----:B------:R-:W-:-:S05]  /*b840*/  IMAD.WIDE R70, R81, 0x2, R206 ;  /* 0x0000000251467825 */ /* 0x000fca00078e02ce */
[----:B------:R-:W2:Y:S04]  /*b850*/  @P1 LDG.E.U16 R227, desc[UR10][R70.64] ;  /* 0x0000000a46e31981 */ /* 0x000ea8000c1e1500 */
[----:B----4-:R0:W-:Y:S04]  /*b860*/  STL [R1+0x108], R228 ;  /* 0x000108e401007387 */ /* 0x0101e80000100800 */
[----:B0-----:R-:W4:Y:S04]  /*b870*/  LDL.LU R228, [R1+0x29a0] ;  /* 0x0029a00001e47983 */ /* 0x001f280000300800 */
[----:B------:R0:W-:Y:S02]  /*b880*/  STL [R1+0xfc], R82 ;  /* 0x0000fc5201007387 */ /* 0x0001e40000100800 */
[----:B0-----:R-:W0:Y:S01]  /*b890*/  LDC R82, c[0x0][0x3c4] ;  /* 0x0000f100ff527b82 */ /* 0x001e220000000800 */
[----:B------:R-:W-:-:S02]  /*b8a0*/  PRMT R196, RZ, 0x7610, R196 ;  /* 0x00007610ffc47816 */ /* 0x000fc400000000c4 */
[----:B------:R-:W-:Y:S02]  /*b8b0*/  PRMT R197, RZ, 0x7610, R197 ;  /* 0x00007610ffc57816 */ /* 0x000fe400000000c5 */
[----:B------:R-:W-:Y:S01]  /*b8c0*/  PRMT R198, RZ, 0x7610, R198 ;  /* 0x00007610ffc67816 */ /* 0x000fe200000000c6 */
[----:B0-----:R-:W-:-:S04]  /*b8d0*/  IMAD R78, R82, 0x7, RZ ;  /* 0x00000007524e7824 */ /* 0x001fc800078e02ff */
[----:B------:R-:W-:-:S04]  /*b8e0*/  IMAD.WIDE R72, R78, 0x2, R204 ;  /* 0x000000024e487825 */ /* 0x000fc800078e02cc */
[C---:B------:R-:W-:Y:S01]  /*b8f0*/  IMAD.WIDE R74, R78.reuse, 0x2, R202 ;  /* 0x000000024e4a7825 */ /* 0x040fe200078e02ca */
[----:B------:R-:W4:Y:S03]  /*b900*/  @P1 LDG.E.U16 R196, desc[UR10][R72.64] ;  /* 0x0000000a48c41981 */ /* 0x000f26000c1e1500 */
[C---:B------:R-:W-:Y:S01]  /*b910*/  IMAD.WIDE R76, R78.reuse, 0x2, R200 ;  /* 0x000000024e4c7825 */ /* 0x040fe200078e02c8 */
[----:B------:R-:W4:Y:S03]  /*b920*/  @P1 LDG.E.U16 R197, desc[UR10][R74.64] ;  /* 0x0000000a4ac51981 */ /* 0x000f26000c1e1500 */
[----:B------:R-:W-:-:S05]  /*b930*/  IMAD.WIDE R78, R78, 0x2, R206 ;  /* 0x000000024e4e7825 */ /* 0x000fca00078e02ce */
[----:B------:R-:W4:Y:S01]  /*b940*/  @P1 LDG.E.U16 R198, desc[UR10][R78.64] ;  /* 0x0000000a4ec61981 */ /* 0x000f22000c1e1500 */
[----:B---3--:R-:W-:-:S06]  /*b950*/  PRMT R2, RZ, 0x7610, R2 ;  /* 0x00007610ff027816 */ /* 0x008fcc0000000002 */
[----:B------:R-:W3:Y:S04]  /*b960*/  @P1 LDG.E.U16 R2, desc[UR10][R76.64] ;  /* 0x0000000a4c021981 */ /* 0x000ee8000c1e1500 */
[----:B--2---:R0:W-:Y:S04]  /*b970*/  STL [R1+0xf8], R227 ;  /* 0x0000f8e301007387 */ /* 0x0041e80000100800 */
[----:B0-----:R-:W2:Y:S04]  /*b980*/  LDL.LU R227, [R1+0x299c] ;  /* 0x00299c0001e37983 */ /* 0x001ea80000300800 */
[----:B----4-:R-:W-:Y:S04]  /*b990*/  STL [R1+0x2170], R196 ;  /* 0x002170c401007387 */ /* 0x010fe80000100800 */
[----:B------:R-:W-:Y:S04]  /*b9a0*/  STL [R1+0x216c], R197 ;  /* 0x00216cc501007387 */ /* 0x000fe80000100800 */
[----:B---3--:R-:W-:Y:S04]  /*b9b0*/  STL [R1+0x2168], R2 ;  /* 0x0021680201007387 */ /* 0x008fe80000100800 */
[----:B------:R-:W-:Y:S04]  /*b9c0*/  STL [R1+0x2164], R198 ;  /* 0x002164c601007387 */ /* 0x000fe80000100800 */
[----:B------:R-:W-:Y:S01]  /*b9d0*/  STL [R1+0x2198], R0 ;  /* 0x0021980001007387 */ /* 0x000fe20000100800 */
[----:B--2---:R-:W-:-:S05]  /*b9e0*/  PRMT R227, RZ, 0x7610, R227 ;  /* 0x00007610ffe37816 */ /* 0x004fca00000000e3 */
[----:B------:R0:W-:Y:S04]  /*b9f0*/  STL.S16 [R1+0xb4], R227 ;  /* 0x0000b4e301007387 */ /* 0x0001e80000100600 */
[----:B0-----:R-:W2:Y:S02]  /*ba00*/  LDL.LU R227, [R1+0x2998] ;  /* 0x0029980001e37983 */ /* 0x001ea40000300800 */
        /* <DEDUP_REMOVED lines=104> */
[----:B0-----:R-:W2:Y:S01]  /*c090*/  LDL.LU R227, [R1+0x290c] ;  /* 0x00290c0001e37983 */ /* 0x001ea20000300800 */
[----:B------:R-:W-:Y:S02]  /*c0a0*/  PRMT R196, RZ, 0x7610, R196 ;  /* 0x00007610ffc47816 */ /* 0x000fe400000000c4 */
[----:B------:R-:W-:Y:S01]  /*c0b0*/  PRMT R197, RZ, 0x7610, R197 ;  /* 0x00007610ffc57816 */ /* 0x000fe200000000c5 */
[----:B------:R0:W-:Y:S01]  /*c0c0*/  STS.U16 [R80+UR9+0x9900], R3 ;  /* 0x0099000350007988 */ /* 0x0001e20008000409 */
[----:B------:R-:W-:-:S03]  /*c0d0*/  PRMT R2, RZ, 0x7610, R2 ;  /* 0x00007610ff027816 */ /* 0x000fc60000000002 */
[----:B------:R-:W-:Y:S01]  /*c0e0*/  STL.64 [R1+0x2400], R196 ;  /* 0x002400c401007387 */ /* 0x000fe20000100a00 */
[----:B0-----:R-:W-:-:S05]  /*c0f0*/  LOP3.LUT R3, R0, 0x30, RZ, 0x3c, !PT ;  /* 0x0000003000037812 */ /* 0x001fca00078e3cff */
[----:B------:R-:W-:Y:S01]  /*c100*/  STL.64 [R1+0x2408], R2 ;  /* 0x0024080201007387 */ /* 0x000fe20000100a00 */
        /* <DEDUP_REMOVED lines=26> */
[----:B------:R-:W-:Y:S01]  /*c2b0*/  STS.U16 [R80+UR9+0x100], R133 ;  /* 0x0001008550007988 */ /* 0x000fe20008000409 */
[----:B------:R-:W-:-:S03]  /*c2c0*/  PRMT R196, RZ, 0x7610, R196 ;  /* 0x00007610ffc47816 */ /* 0x000fc600000000c4 */
[----:B------:R-:W-:Y:S01]  /*c2d0*/  STS.U16 [R80+UR9+0x500], R25 ;  /* 0x0005001950007988 */ /* 0x000fe20008000409 */
[----:B------:R-:W-:-:S03]  /*c2e0*/  PRMT R2, RZ, 0x7610, R2 ;  /* 0x00007610ff027816 */ /* 0x000fc60000000002 */
        /* <DEDUP_REMOVED lines=43> */
[----:B--2---:R-:W-:-:S05]  /*c5a0*/  PRMT R227, RZ, 0x7610, R227 ;  /* 0x00007610ffe37816 */ /* 0x004fca00000000e3 */
[----:B------:R0:W-:Y:S04]  /*c5b0*/  STL.S16 [R1+0x18], R227 ;  /* 0x000018e301007387 */ /* 0x0001e80000100600 */
[----:B0-----:R-:W2:Y:S04]  /*c5c0*/  LDL.LU R227, [R1+0x28e8] ;  /* 0x0028e80001e37983 */ /* 0x001ea80000300800 */
        /* <DEDUP_REMOVED lines=22> */
[----:B------:R1:W-:Y:S01]  /*c730*/  STS.U16 [R3+UR9+0x19180], R5 ;  /* 0x0191800503007988 */ /* 0x0003e20008000409 */
[----:B0-----:R-:W-:-:S03]  /*c740*/  PRMT R4, RZ, 0x7610, R4 ;  /* 0x00007610ff047816 */ /* 0x001fc60000000004 */
[----:B------:R0:W-:Y:S01]  /*c750*/  STL [R1+0x2598], R0 ;  /* 0x0025980001007387 */ /* 0x0001e20000100800 */
[----:B-1----:R-:W-:-:S03]  /*c760*/  PRMT R3, RZ, 0x7610, R3 ;  /* 0x00007610ff037816 */ /* 0x002fc60000000003 */
[----:B------:R1:W-:Y:S01]  /*c770*/  STL.S16 [R1+0x14], R197 ;  /* 0x000014c501007387 */ /* 0x0003e20000100600 */
[----:B------:R-:W-:Y:S02]  /*c780*/  PRMT R5, RZ, 0x7610, R5 ;  /* 0x00007610ff057816 */ /* 0x000fe40000000005 */
[----:B0-----:R-:W-:Y:S01]  /*c790*/  PRMT R0, RZ, 0x7610, R0 ;  /* 0x00007610ff007816 */ /* 0x001fe20000000000 */
[----:B------:R0:W-:Y:S01]  /*c7a0*/  STL.S16 [R1+0xc], R196 ;  /* 0x00000cc401007387 */ /* 0x0001e20000100600 */
[----:B------:R-:W-:Y:S02]  /*c7b0*/  PRMT R6, RZ, 0x7610, R6 ;  /* 0x00007610ff067816 */ /* 0x000fe40000000006 */
[----:B------:R-:W-:Y:S01]  /*c7c0*/  PRMT R7, RZ, 0x7610, R7 ;  /* 0x00007610ff077816 */ /* 0x000fe20000000007 */
[----:B------:R-:W-:Y:S01]  /*c7d0*/  STL.S16 [R1+0x8], R3 ;  /* 0x0000080301007387 */ /* 0x000fe20000100600 */
[----:B------:R-:W-:Y:S01]  /*c7e0*/  PRMT R8, RZ, 0x7610, R8 ;  /* 0x00007610ff087816 */ /* 0x000fe20000000008 */
[----:B-1----:R-:W1:Y:S02]  /*c7f0*/  LDC R197, c[0x0][0x3c4] ;  /* 0x0000f100ffc57b82 */ /* 0x002e640000000800 */
[----:B------:R-:W-:Y:S01]  /*c800*/  STL.S16 [R1+0x4], R2 ;  /* 0x0000040201007387 */ /* 0x000fe20000100600 */
[----:B------:R-:W-:-:S03]  /*c810*/  PRMT R9, RZ, 0x7610, R9 ;  /* 0x00007610ff097816 */ /* 0x000fc60000000009 */
[----:B------:R3:W-:Y:S01]  /*c820*/  STL [R1+0x25a8], R252 ;  /* 0x0025a8fc01007387 */ /* 0x0007e20000100800 */
[----:B------:R-:W-:Y:S01]  /*c830*/  PRMT R10, RZ, 0x7610, R10 ;  /* 0x00007610ff0a7816 */ /* 0x000fe2000000000a */
[----:B0-----:R-:W0:Y:S01]  /*c840*/  LDC R196, c[0x0][0x3c4] ;  /* 0x0000f100ffc47b82 */ /* 0x001e220000000800 */
[----:B------:R-:W-:Y:S01]  /*c850*/  PRMT R11, RZ, 0x7610, R11 ;  /* 0x00007610ff0b7816 */ /* 0x000fe2000000000b */
[----:B------:R4:W-:Y:S01]  /*c860*/  STL.S16 [R1], R0 ;  /* 0x0000000001007387 */ /* 0x0009e20000100600 */
[----:B------:R-:W-:-:S03]  /*c870*/  PRMT R13, RZ, 0x7610, R13 ;  /* 0x00007610ff0d7816 */ /* 0x000fc6000000000d */
[----:B------:R4:W-:Y:S01]  /*c880*/  STL [R1+0x25b8], R4 ;  /* 0x0025b80401007387 */ /* 0x0009e20000100800 */
[----:B------:R-:W-:Y:S01]  /*c890*/  PRMT R12, RZ, 0x7610, R12 ;  /* 0x00007610ff0c7816 */ /* 0x000fe2000000000c */
[----:B---3--:R-:W3:Y:S02]  /*c8a0*/  LDC R252, c[0x0][0x3c4] ;  /* 0x0000f100fffc7b82 */ /* 0x008ee40000000800 */
[----:B------:R-:W-:Y:S01]  /*c8b0*/  STL [R1+0x28a8], R5 ;  /* 0x0028a80501007387 */ /* 0x000fe20000100800 */
[----:B------:R-:W-:Y:S02]  /*c8c0*/  PRMT R14, RZ, 0x7610, R14 ;  /* 0x00007610ff0e7816 */ /* 0x000fe4000000000e */
[----:B------:R-:W-:Y:S01]  /*c8d0*/  PRMT R15, RZ, 0x7610, R15 ;  /* 0x00007610ff0f7816 */ /* 0x000fe2000000000f */
[----:B------:R0:W-:Y:S01]  /*c8e0*/  STL.64 [R1+0x2768], R6 ;  /* 0x0027680601007387 */ /* 0x0001e20000100a00 */
[----:B------:R-:W-:Y:S01]  /*c8f0*/  PRMT R16, RZ, 0x7610, R16 ;  /* 0x00007610ff107816 */ /* 0x000fe20000000010 */
[----:B----4-:R-:W4:Y:S01]  /*c900*/  LDC R0, c[0x0][0x3c4] ;  /* 0x0000f100ff007b82 */ /* 0x010f220000000800 */
[----:B------:R-:W-:Y:S01]  /*c910*/  PRMT R17, RZ, 0x7610, R17 ;  /* 0x00007610ff117816 */ /* 0x000fe20000000011 */
[----:B------:R-:W-:Y:S01]  /*c920*/  STL [R1+0x28b8], R8 ;  /* 0x0028b80801007387 */ /* 0x000fe20000100800 */
[----:B------:R-:W-:-:S02]  /*c930*/  PRMT R18, RZ, 0x7610, R18 ;  /* 0x00007610ff127816 */ /* 0x000fc40000000012 */
[----:B------:R-:W-:Y:S01]  /*c940*/  PRMT R19, RZ, 0x7610, R19 ;  /* 0x00007610ff137816 */ /* 0x000fe20000000013 */
[----:B------:R-:W-:Y:S01]  /*c950*/  STL [R1+0x2620], R9 ;  /* 0x0026200901007387 */ /* 0x000fe20000100800 */
[----:B------:R-:W-:Y:S01]  /*c960*/  PRMT R20, RZ, 0x7610, R20 ;  /* 0x00007610ff147816 */ /* 0x000fe20000000014 */
[----:B------:R-:W1:Y:S02]  /*c970*/  LDC R2, c[0x0][0x3c4] ;  /* 0x0000f100ff027b82 */ /* 0x000e640000000800 */
[----:B------:R-:W-:Y:S01]  /*c980*/  STL.64 [R1+0x2600], R10 ;  /* 0x0026000a01007387 */ /* 0x000fe20000100a00 */
[----:B------:R-:W-:-:S03]  /*c990*/  PRMT R21, RZ, 0x7610, R21 ;  /* 0x00007610ff157816 */ /* 0x000fc60000000015 */
[----:B------:R-:W-:Y:S01]  /*c9a0*/  STL [R1+0x25c8], R13 ;  /* 0x0025c80d01007387 */ /* 0x000fe20000100800 */
[----:B------:R-:W-:Y:S01]  /*c9b0*/  PRMT R22, RZ, 0x7610, R22 ;  /* 0x00007610ff167816 */ /* 0x000fe20000000016 */
[----:B------:R-:W1:Y:S01]  /*c9c0*/  LDC R4, c[0x0][0x3c4] ;  /* 0x0000f100ff047b82 */ /* 0x000e620000000800 */
[----:B------:R-:W-:Y:S01]  /*c9d0*/  PRMT R23, RZ, 0x7610, R23 ;  /* 0x00007610ff177816 */ /* 0x000fe20000000017 */
[----:B------:R-:W-:Y:S01]  /*c9e0*/  STL [R1+0x2658], R12 ;  /* 0x0026580c01007387 */ /* 0x000fe20000100800 */
[----:B------:R-:W-:Y:S02]  /*c9f0*/  PRMT R24, RZ, 0x7610, R24 ;  /* 0x00007610ff187816 */ /* 0x000fe40000000018 */
[----:B------:R-:W-:Y:S01]  /*ca00*/  PRMT R25, RZ, 0x7610, R25 ;  /* 0x00007610ff197816 */ /* 0x000fe20000000019 */
[----:B------:R3:W-:Y:S01]  /*ca10*/  STL.64 [R1+0x2450], R14 ;  /* 0x0024500e01007387 */ /* 0x0007e20000100a00 */
[----:B------:R-:W-:Y:S01]  /*ca20*/  PRMT R26, RZ, 0x7610, R26 ;  /* 0x00007610ff1a7816 */ /* 0x000fe2000000001a */
[----:B------:R-:W1:Y:S01]  /*ca30*/  LDC R3, c[0x0][0x3c4] ;  /* 0x0000f100ff037b82 */ /* 0x000e620000000800 */
[----:B------:R-:W-:Y:S01]  /*ca40*/  PRMT R27, RZ, 0x7610, R27 ;  /* 0x00007610ff1b7816 */ /* 0x000fe2000000001b */
[----:B------:R-:W-:Y:S01]  /*ca50*/  STL.64 [R1+0x2440], R16 ;  /* 0x0024401001007387 */ /* 0x000fe20000100a00 */
[----:B------:R-:W-:-:S02]  /*ca60*/  PRMT R28, RZ, 0x7610, R28 ;  /* 0x00007610ff1c7816 */ /* 0x000fc4000000001c */
[----:B------:R-:W-:Y:S01]  /*ca70*/  PRMT R29, RZ, 0x7610, R29 ;  /* 0x00007610ff1d7816 */ /* 0x000fe2000000001d */
[----:B------:R-:W-:Y:S01]  /*ca80*/  STL.64 [R1+0x22e8], R18 ;  /* 0x0022e81201007387 */ /* 0x000fe20000100a00 */
[----:B------:R-:W-:Y:S01]  /*ca90*/  PRMT R30, RZ, 0x7610, R30 ;  /* 0x00007610ff1e7816 */ /* 0x000fe2000000001e */
[----:B0-----:R-:W0:Y:S01]  /*caa0*/  LDC R7, c[0x0][0x3c4] ;  /* 0x0000f100ff077b82 */ /* 0x001e220000000800 */
[----:B------:R-:W-:Y:S01]  /*cab0*/  PRMT R31, RZ, 0x7610, R31 ;  /* 0x00007610ff1f7816 */ /* 0x000fe2000000001f */
[----:B------:R-:W-:Y:S01]  /*cac0*/  STL [R1+0x25d8], R20 ;  /* 0x0025d81401007387 */ /* 0x000fe20000100800 */
[----:B------:R-:W-:Y:S02]  /*cad0*/  PRMT R32, RZ, 0x7610, R32 ;  /* 0x00007610ff207816 */ /* 0x000fe40000000020 */
[----:B------:R-:W-:Y:S01]  /*cae0*/  PRMT R33, RZ, 0x7610, R33 ;  /* 0x00007610ff217816 */ /* 0x000fe20000000021 */
[----:B------:R-:W-:Y:S01]  /*caf0*/  STL [R1+0x2830], R21 ;  /* 0x0028301501007387 */ /* 0x000fe20000100800 */
[----:B------:R-:W-:Y:S01]  /*cb00*/  PRMT R34, RZ, 0x7610, R34 ;  /* 0x00007610ff227816 */ /* 0x000fe20000000022 */
[----:B---3--:R-:W3:Y:S01]  /*cb10*/  LDC R14, c[0x0][0x3c4] ;  /* 0x0000f100ff0e7b82 */ /* 0x008ee20000000800 */
[----:B------:R-:W-:Y:S01]  /*cb20*/  PRMT R35, RZ, 0x7610, R35 ;  /* 0x00007610ff237816 */ /* 0x000fe20000000023 */
[----:B------:R-:W-:Y:S01]  /*cb30*/  STL.64 [R1+0x2828], R22 ;  /* 0x0028281601007387 */ /* 0x000fe20000100a00 */
[----:B------:R-:W-:-:S02]  /*cb40*/  PRMT R36, RZ, 0x7610, R36 ;  /* 0x00007610ff247816 */ /* 0x000fc40000000024 */
        /* <DEDUP_REMOVED lines=106> */
[----:B------:R4:W-:Y:S01]  /*d1f0*/  STL.64 [R1+0x23d8], R94 ;  /* 0x0023d85e01007387 */ /* 0x0009e20000100a00 */
        /* <DEDUP_REMOVED lines=63> */
[----:B------:R-:W-:Y:S01]  /*d5f0*/  PRMT R150, RZ, 0x7610, R150 ;  /* 0x00007610ff967816 */ /* 0x000fe20000000096 */
[----:B----4-:R-:W-:Y:S01]  /*d600*/  IMAD R94, R0, 0x1f, RZ ;  /* 0x0000001f005e7824 */ /* 0x010fe200078e02ff */
[----:B------:R-:W-:Y:S01]  /*d610*/  PRMT R151, RZ, 0x7610, R151 ;  /* 0x00007610ff977816 */ /* 0x000fe20000000097 */
[----:B------:R-:W-:Y:S01]  /*d620*/  STL.64 [R1+0x2268], R138 ;  /* 0x0022688a01007387 */ /* 0x000fe20000100a00 */
[----:B------:R-:W-:Y:S01]  /*d630*/  PRMT R152, RZ, 0x7610, R152 ;  /* 0x00007610ff987816 */ /* 0x000fe20000000098 */
[----:B------:R-:W4:Y:S01]  /*d640*/  LDC R0, c[0x0][0x3c4] ;  /* 0x0000f100ff007b82 */ /* 0x000f220000000800 */
        /* <DEDUP_REMOVED lines=76> */
[----:B------:R4:W-:Y:S01]  /*db10*/  STL.64 [R1+0x24d8], R190 ;  /* 0x0024d8be01007387 */ /* 0x0009e20000100a00 */
[----:B------:R-:W-:Y:S02]  /*db20*/  PRMT R214, RZ, 0x7610, R214 ;  /* 0x00007610ffd67816 */ /* 0x000fe400000000d6 */
[----:B------:R-:W-:Y:S01]  /*db30*/  PRMT R215, RZ, 0x7610, R215 ;  /* 0x00007610ffd77816 */ /* 0x000fe200000000d7 */
[----:B------:R-:W-:Y:S01]  /*db40*/  STL.64 [R1+0x24e0], R192 ;  /* 0x0024e0c001007387 */ /* 0x000fe20000100a00 */
[----:B------:R-:W-:Y:S02]  /*db50*/  PRMT R216, RZ, 0x7610, R216 ;  /* 0x00007610ffd87816 */ /* 0x000fe400000000d8 */
[----:B------:R-:W-:Y:S02]  /*db60*/  PRMT R217, RZ, 0x7610, R217 ;  /* 0x00007610ffd97816 */ /* 0x000fe400000000d9 */
[----:B------:R-:W-:-:S02]  /*db70*/  PRMT R218, RZ, 0x7610, R218 ;  /* 0x00007610ffda7816 */ /* 0x000fc400000000da */
[----:B------:R-:W-:Y:S01]  /*db80*/  PRMT R219, RZ, 0x7610, R219 ;  /* 0x00007610ffdb7816 */ /* 0x000fe200000000db */
[----:B----4-:R-:W-:Y:S01]  /*db90*/  IMAD R191, R0, 0x25, RZ ;  /* 0x0000002500bf7824 */ /* 0x010fe200078e02ff */
[----:B------:R-:W-:Y:S01]  /*dba0*/  PRMT R220, RZ, 0x7610, R220 ;  /* 0x00007610ffdc7816 */ /* 0x000fe200000000dc */
[----:B------:R-:W4:Y:S01]  /*dbb0*/  LDC R0, c[0x0][0x3c4] ;  /* 0x0000f100ff007b82 */ /* 0x000f220000000800 */
        /* <DEDUP_REMOVED lines=10> */
[----:B--2---:R-:W-:Y:S01]  /*dc60*/  PRMT R227, RZ, 0x7610, R227 ;  /* 0x00007610ffe37816 */ /* 0x004fe200000000e3 */
        /* <DEDUP_REMOVED lines=13> */
[----:B----4-:R-:W-:Y:S01]  /*dd40*/  IMAD R167, R0, 0x2b, RZ ;  /* 0x0000002b00a77824 */ /* 0x010fe200078e02ff */
[----:B------:R-:W-:Y:S01]  /*dd50*/  PRMT R236, RZ, 0x7610, R236 ;  /* 0x00007610ffec7816 */ /* 0x000fe200000000ec */
[----:B------:R-:W4:Y:S01]  /*dd60*/  LDC R0, c[0x0][0x3c4] ;  /* 0x0000f100ff007b82 */ /* 0x000f220000000800 */
[----:B------:R-:W-:Y:S02]  /*dd70*/  PRMT R237, RZ, 0x7610, R237 ;  /* 0x00007610ffed7816 */ /* 0x000fe400000000ed */
[----:B------:R-:W-:Y:S02]  /*dd80*/  PRMT R238, RZ, 0x7610, R238 ;  /* 0x00007610ffee7816 */ /* 0x000fe400000000ee */
[----:B------:R-:W-:Y:S02]  /*dd90*/  PRMT R239, RZ, 0x7610, R239 ;  /* 0x00007610ffef7816 */ /* 0x000fe400000000ef */
[----:B------:R-:W-:-:S02]  /*dda0*/  PRMT R240, RZ, 0x7610, R240 ;  /* 0x00007610fff07816 */ /* 0x000fc400000000f0 */
[----:B------:R-:W-:Y:S01]  /*ddb0*/  PRMT R241, RZ, 0x7610, R241 ;  /* 0x00007610fff17816 */ /* 0x000fe200000000f1 */
[----:B--2---:R-:W-:Y:S01]  /*ddc0*/  IMAD R221, R252, 0x1d, RZ ;  /* 0x0000001dfcdd7824 */ /* 0x004fe200078e02ff */
[----:B------:R-:W-:Y:S01]  /*ddd0*/  PRMT R242, RZ, 0x7610, R242 ;  /* 0x00007610fff27816 */ /* 0x000fe200000000f2 */
[----:B------:R-:W2:Y:S01]  /*dde0*/  LDC R252, c[0x0][0x3c4] ;  /* 0x0000f100fffc7b82 */ /* 0x000ea20000000800 */
[----:B-1----:R-:W-:Y:S01]  /*ddf0*/  IMAD R111, R197, 0xd, RZ ;  /* 0x0000000dc56f7824 */ /* 0x002fe200078e02ff */
[----:B------:R-:W-:Y:S01]  /*de00*/  STL.64 [R1+0x24f8], R222 ;  /* 0x0024f8de01007387 */ /* 0x000fe20000100a00 */
[----:B------:R-:W-:Y:S01]  /*de10*/  PRMT R243, RZ, 0x7610, R243 ;  /* 0x00007610fff37816 */ /* 0x000fe200000000f3 */
[----:B------:R-:W-:Y:S01]  /*de20*/  IMAD R19, R2, 0xb, RZ ;  /* 0x0000000b02137824 */ /* 0x000fe200078e02ff */
[----:B------:R-:W-:Y:S02]  /*de30*/  PRMT R244, RZ, 0x7610, R244 ;  /* 0x00007610fff47816 */ /* 0x000fe400000000f4 */
[----:B------:R-:W-:Y:S01]  /*de40*/  PRMT R245, RZ, 0x7610, R245 ;  /* 0x00007610fff57816 */ /* 0x000fe200000000f5 */
[----:B------:R-:W1:Y:S01]  /*de50*/  LDC R15, c[0x0][0x3c4] ;  /* 0x0000f100ff0f7b82 */ /* 0x000e620000000800 */
[----:B----4-:R-:W-:-:S07]  /*de60*/  IMAD R194, R0, 0x2e, RZ ;  /* 0x0000002e00c27824 */ /* 0x010fce00078e02ff */
[----:B------:R-:W4:Y:S01]  /*de70*/  LDC R0, c[0x0][0x3c4] ;  /* 0x0000f100ff007b82 */ /* 0x000f220000000800 */
[----:B--2---:R-:W-:-:S07]  /*de80*/  IMAD R195, R252, 0x24, RZ ;  /* 0x00000024fcc37824 */ /* 0x004fce00078e02ff */
[----:B------:R-:W2:Y:S08]  /*de90*/  LDC R197, c[0x0][0x3c4] ;  /* 0x0000f100ffc57b82 */ /* 0x000eb00000000800 */
[----:B------:R-:W0:Y:S01]  /*dea0*/  LDC R252, c[0x0][0x3c4] ;  /* 0x0000f100fffc7b82 */ /* 0x000e220000000800 */
[----:B----4-:R-:W-:Y:S01]  /*deb0*/  IMAD R217, R0, 0x33, RZ ;  /* 0x0000003300d97824 */ /* 0x010fe200078e02ff */
[----:B------:R-:W-:-:S06]  /*dec0*/  PRMT R246, RZ, 0x7610, R246 ;  /* 0x00007610fff67816 */ /* 0x000fcc00000000f6 */
[----:B------:R-:W4:Y:S01]  /*ded0*/  LDC R0, c[0x0][0x3c4] ;  /* 0x0000f100ff007b82 */ /* 0x000f220000000800 */
[----:B------:R-:W-:Y:S02]  /*dee0*/  PRMT R247, RZ, 0x7610, R247 ;  /* 0x00007610fff77816 */ /* 0x000fe400000000f7 */
[----:B------:R-:W-:Y:S02]  /*def0*/  PRMT R248, RZ, 0x7610, R248 ;  /* 0x00007610fff87816 */ /* 0x000fe400000000f8 */
[----:B------:R-:W-:Y:S02]  /*df00*/  PRMT R249, RZ, 0x7610, R249 ;  /* 0x00007610fff97816 */ /* 0x000fe400000000f9 */
[----:B------:R-:W-:Y:S02]  /*df10*/  PRMT R250, RZ, 0x7610, R250 ;  /* 0x00007610fffa7816 */ /* 0x000fe400000000fa */
[----:B------:R-:W-:Y:S01]  /*df20*/  PRMT R251, RZ, 0x7610, R251 ;  /* 0x00007610fffb7816 */ /* 0x000fe200000000fb */
[----:B------:R-:W-:Y:S01]  /*df30*/  IMAD R95, R4, 0x1e, RZ ;  /* 0x0000001e045f7824 */ /* 0x000fe200078e02ff */
[----:B------:R-:W-:Y:S01]  /*df40*/  STL.64 [R1+0x2360], R224 ;  /* 0x002360e001007387 */ /* 0x000fe20000100a00 */
[----:B------:R-:W-:Y:S01]  /*df50*/  IMAD.WIDE R100, R19, 0x2, R204 ;  /* 0x0000000213647825 */ /* 0x000fe200078e02cc */
[----:B------:R-:W1:Y:S03]  /*df60*/  LDC R4, c[0x0][0x3c4] ;  /* 0x0000f100ff047b82 */ /* 0x000e660000000800 */
[----:B0-----:R-:W-:-:S05]  /*df70*/  IMAD R182, R252, 0x27, RZ ;  /* 0x00000027fcb67824 */ /* 0x001fca00078e02ff */
[----:B------:R-:W0:Y:S01]  /*df80*/  LDC R252, c[0x0][0x3c4] ;  /* 0x0000f100fffc7b82 */ /* 0x000e220000000800 */
[----:B------:R-:W-:Y:S04]  /*df90*/  STL.64 [R1+0x2368], R226 ;  /* 0x002368e201007387 */ /* 0x000fe80000100a00 */
[----:B------:R-:W-:Y:S01]  /*dfa0*/  STL.64 [R1+0x2208], R228 ;  /* 0x002208e401007387 */ /* 0x000fe20000100a00 */
[----:B------:R-:W-:Y:S02]  /*dfb0*/  IMAD R6, R3, 0x17, RZ ;  /* 0x0000001703067824 */ /* 0x000fe400078e02ff */
[----:B------:R-:W-:Y:S01]  /*dfc0*/  IMAD.WIDE R116, R94, 0x2, R202 ;  /* 0x000000025e747825 */ /* 0x000fe200078e02ca */
[----:B------:R-:W-:Y:S01]  /*dfd0*/  STL.64 [R1+0x2200], R230 ;  /* 0x002200e601007387 */ /* 0x000fe20000100a00 */
[----:B------:R-:W1:Y:S03]  /*dfe0*/  LDC R51, c[0x0][0x3c4] ;  /* 0x0000f100ff337b82 */ /* 0x000e660000000800 */
[----:B------:R-:W-:Y:S04]  /*dff0*/  STL.64 [R1+0x2780], R232 ;  /* 0x002780e801007387 */ /* 0x000fe80000100a00 */
[----:B------:R-:W-:Y:S01]  /*e000*/  STL.64 [R1+0x2790], R234 ;  /* 0x002790ea01007387 */ /* 0x000fe20000100a00 */
[----:B------:R-:W1:Y:S03]  /*e010*/  LDC R53, c[0x0][0x3c4] ;  /* 0x0000f100ff357b82 */ /* 0x000e660000000800 */
[----:B------:R-:W-:Y:S04]  /*e020*/  STL.64 [R1+0x2628], R236 ;  /* 0x002628ec01007387 */ /* 0x000fe80000100a00 */
[----:B------:R-:W-:Y:S01]  /*e030*/  STL.64 [R1+0x2610], R238 ;  /* 0x002610ee01007387 */ /* 0x000fe20000100a00 */
[----:B0-----:R-:W-:Y:S01]  /*e040*/  IMAD R166, R252, 0x2c, RZ ;  /* 0x0000002cfca67824 */ /* 0x001fe200078e02ff */
[----:B------:R-:W0:Y:S02]  /*e050*/  LDC R50, c[0x0][0x3c4] ;  /* 0x0000f100ff327b82 */ /* 0x000e240000000800 */
[----:B------:R2:W-:Y:S06]  /*e060*/  STL.64 [R1+0x2470], R240 ;  /* 0x002470f001007387 */ /* 0x0005ec0000100a00 */
[----:B------:R-:W0:Y:S01]  /*e070*/  LDC R252, c[0x0][0x3c4] ;  /* 0x0000f100fffc7b82 */ /* 0x000e220000000800 */
[----:B--2---:R-:W-:-:S07]  /*e080*/  IMAD R241, R196, 0xc, RZ ;  /* 0x0000000cc4f17824 */ /* 0x004fce00078e02ff */
[----:B------:R-:W2:Y:S01]  /*e090*/  LDC R196, c[0x0][0x3c4] ;  /* 0x0000f100ffc47b82 */ /* 0x000ea20000000800 */
[----:B----4-:R-:W-:-:S07]  /*e0a0*/  IMAD R98, R0, 0x36, RZ ;  /* 0x0000003600627824 */ /* 0x010fce00078e02ff */
[----:B------:R-:W4:Y:S01]  /*e0b0*/  LDC R0, c[0x0][0x3c4] ;  /* 0x0000f100ff007b82 */ /* 0x000f220000000800 */
[----:B------:R-:W-:Y:S01]  /*e0c0*/  STL.64 [R1+0x2468], R242 ;  /* 0x002468f201007387 */ /* 0x000fe20000100a00 */
[----:B------:R-:W-:-:S03]  /*e0d0*/  IMAD.WIDE R104, R19, 0x2, R202 ;  /* 0x0000000213687825 */ /* 0x000fc600078e02ca */
[----:B------:R-:W-:Y:S01]  /*e0e0*/  STL.64 [R1+0x22f0], R244 ;  /* 0x0022f0f401007387 */ /* 0x000fe20000100a00 */
[----:B------:R-:W-:Y:S02]  /*e0f0*/  IMAD.WIDE R18, R241, 0x2, R204 ;  /* 0x00000002f1127825 */ /* 0x000fe400078e02cc */
[----:B------:R-:W1:Y:S01]  /*e100*/  LDC R55, c[0x0][0x3c4] ;  /* 0x0000f100ff377b82 */ /* 0x000e620000000800 */
[----:B------:R-:W-:Y:S01]  /*e110*/  STL.64 [R1+0x22f8], R246 ;  /* 0x0022f8f601007387 */ /* 0x000fe20000100a00 */
[----:B------:R-:W-:-:S03]  /*e120*/  IMAD R240, R197, 0xf, RZ ;  /* 0x0000000fc5f07824 */ /* 0x000fc600078e02ff */
[----:B------:R-:W-:Y:S03]  /*e130*/  STL.64 [R1+0x21e8], R248 ;  /* 0x0021e8f801007387 */ /* 0x000fe60000100a00 */
[----:B------:R-:W1:Y:S01]  /*e140*/  LDC R197, c[0x0][0x3c4] ;  /* 0x0000f100ffc57b82 */ /* 0x000e620000000800 */
[----:B------:R-:W-:Y:S01]  /*e150*/  STL.64 [R1+0x21d8], R250 ;  /* 0x0021d8fa01007387 */ /* 0x000fe20000100a00 */
[----:B--2---:R-:W-:-:S03]  /*e160*/  IMAD R110, R196, 0xe, RZ ;  /* 0x0000000ec46e7824 */ /* 0x004fc600078e02ff */
[----:B------:R-:W-:Y:S01]  /*e170*/  STL.64 [R1+0x1af0], R100 ;  /* 0x001af06401007387 */ /* 0x000fe20000100a00 */
[----:B0-----:R-:W-:Y:S02]  /*e180*/  IMAD R220, R252, 0x2f, RZ ;  /* 0x0000002ffcdc7824 */ /* 0x001fe400078e02ff */
[----:B------:R-:W0:Y:S01]  /*e190*/  LDC R196, c[0x0][0x3c4] ;  /* 0x0000f100ffc47b82 */ /* 0x000e220000000800 */
[----:B------:R2:W-:Y:S01]  /*e1a0*/  STL.64 [R1+0x1ad8], R18 ;  /* 0x001ad81201007387 */ /* 0x0005e20000100a00 */
[----:B------:R-:W-:-:S03]  /*e1b0*/  IMAD.WIDE R108, R241, 0x2, R202 ;  /* 0x00000002f16c7825 */ /* 0x000fc600078e02ca */
[----:B------:R-:W-:Y:S03]  /*e1c0*/  STL.64 [R1+0x28a0], R100 ;  /* 0x0028a06401007387 */ /* 0x000fe60000100a00 */
[----:B------:R-:W0:Y:S01]  /*e1d0*/  LDC R252, c[0x0][0x3c4] ;  /* 0x0000f100fffc7b82 */ /* 0x000e220000000800 */
[----:B------:R-:W-:Y:S01]  /*e1e0*/  STL.64 [R1+0x1ae8], R104 ;  /* 0x001ae86801007387 */ /* 0x000fe20000100a00 */
[----:B--2---:R-:W-:-:S03]  /*e1f0*/  IMAD.WIDE R18, R111, 0x2, R204 ;  /* 0x000000026f127825 */ /* 0x004fc600078e02cc */
[----:B------:R-:W-:Y:S03]  /*e200*/  STL.64 [R1+0x28b0], R104 ;  /* 0x0028b06801007387 */ /* 0x000fe60000100a00 */
[----:B------:R-:W2:Y:S01]  /*e210*/  LDC R46, c[0x0][0x3c4] ;  /* 0x0000f100ff2e7b82 */ /* 0x000ea20000000800 */
[----:B------:R1:W-:Y:S01]  /*e220*/  STL.64 [R1+0x1ac0], R18 ;  /* 0x001ac01201007387 */ /* 0x0003e20000100a00 */
[----:B----4-:R-:W-:Y:S02]  /*e230*/  IMAD R22, R0, 0x3b, RZ ;  /* 0x0000003b00167824 */ /* 0x010fe400078e02ff */
[--C-:B------:R-:W-:Y:S01]  /*e240*/  IMAD.WIDE R86, R111, 0x2, R202.reuse ;  /* 0x000000026f567825 */ /* 0x100fe200078e02ca */
[----:B------:R-:W-:Y:S03]  /*e250*/  STL.64 [R1+0x1ad0], R108 ;  /* 0x001ad06c01007387 */ /* 0x000fe60000100a00 */
[----:B------:R-:W4:Y:S01]  /*e260*/  LDC R0, c[0x0][0x3c4] ;  /* 0x0000f100ff007b82 */ /* 0x000f220000000800 */
[C---:B------:R-:W-:Y:S01]  /*e270*/  IMAD.WIDE R24, R110.reuse, 0x2, R202 ;  /* 0x000000026e187825 */ /* 0x040fe200078e02ca */
[----:B------:R-:W-:Y:S03]  /*e280*/  STL.64 [R1+0x2738], R108 ;  /* 0x0027386c01007387 */ /* 0x000fe60000100a00 */
[----:B-1----:R-:W-:-:S03]  /*e290*/  IMAD.WIDE R18, R110, 0x2, R204 ;  /* 0x000000026e127825 */ /* 0x002fc600078e02cc */
[----:B------:R-:W1:Y:S02]  /*e2a0*/  LDC R47, c[0x0][0x3c4] ;  /* 0x0000f100ff2f7b82 */ /* 0x000e640000000800 */
[----:B------:R0:W-:Y:S01]  /*e2b0*/  STL.64 [R1+0x1aa8], R18 ;  /* 0x001aa81201007387 */ /* 0x0001e20000100a00 */
[----:B---3--:R-:W-:-:S03]  /*e2c0*/  IMAD R101, R14, 0x13, RZ ;  /* 0x000000130e657824 */ /* 0x008fc600078e02ff */
[----:B------:R-:W-:Y:S01]  /*e2d0*/  STL.64 [R1+0x1ab8], R86 ;  /* 0x001ab85601007387 */ /* 0x000fe20000100a00 */
[C---:B------:R-:W-:Y:S01]  /*e2e0*/  IMAD.WIDE R112, R240.reuse, 0x2, R202 ;  /* 0x00000002f0707825 */ /* 0x040fe200078e02ca */
[----:B------:R-:W3:Y:S02]  /*e2f0*/  LDC R30, c[0x0][0x3c4] ;  /* 0x0000f100ff1e7b82 */ /* 0x000ee40000000800 */
[----:B------:R0:W-:Y:S02]  /*e300*/  STL.64 [R1+0x1aa0], R24 ;  /* 0x001aa01801007387 */ /* 0x0001e40000100a00 */
[----:B0-----:R-:W-:-:S04]  /*e310*/  IMAD.WIDE R18, R240, 0x2, R204 ;  /* 0x00000002f0127825 */ /* 0x001fc800078e02cc */
[----:B------:R-:W0:Y:S01]  /*e320*/  LDC R31, c[0x0][0x3c4] ;  /* 0x0000f100ff1f7b82 */ /* 0x000e220000000800 */
[----:B------:R2:W-:Y:S01]  /*e330*/  STL.64 [R1+0x1a90], R18 ;  /* 0x001a901201007387 */ /* 0x0005e20000100a00 */
[----:B------:R-:W-:-:S03]  /*e340*/  IMAD.WIDE R24, R101, 0x2, R204 ;  /* 0x0000000265187825 */ /* 0x000fc600078e02cc */
[----:B------:R4:W-:Y:S03]  /*e350*/  STL.64 [R1+0x2720], R86 ;  /* 0x0027205601007387 */ /* 0x0009e60000100a00 */
[----:B------:R-:W0:Y:S01]  /*e360*/  LDC R26, c[0x0][0x3c4] ;  /* 0x0000f100ff1a7b82 */ /* 0x000e220000000800 */
[----:B------:R-:W-:Y:S01]  /*e370*/  IMAD R197, R197, 0x15, RZ ;  /* 0x00000015c5c57824 */ /* 0x000fe200078e02ff */
[----:B------:R1:W-:Y:S01]  /*e380*/  STL.64 [R1+0x1a78], R24 ;  /* 0x001a781801007387 */ /* 0x0003e20000100a00 */
[----:B--2---:R-:W-:-:S05]  /*e390*/  IMAD.WIDE R18, R101, 0x2, R202 ;  /* 0x0000000265127825 */ /* 0x004fca00078e02ca */
[----:B------:R-:W2:Y:S01]  /*e3a0*/  LDC R27, c[0x0][0x3c4] ;  /* 0x0000f100ff1b7b82 */ /* 0x000ea20000000800 */
[----:B----4-:R-:W-:Y:S01]  /*e3b0*/  IMAD R87, R15, 0x14, RZ ;  /* 0x000000140f577824 */ /* 0x010fe200078e02ff */
[----:B------:R-:W-:Y:S03]  /*e3c0*/  STL.64 [R1+0x1a88], R112 ;  /* 0x001a887001007387 */ /* 0x000fe60000100a00 */
[C---:B------:R-:W-:Y:S01]  /*e3d0*/  IMAD.WIDE R14, R87.reuse, 0x2, R204 ;  /* 0x00000002570e7825 */ /* 0x040fe200078e02cc */
[----:B------:R4:W-:Y:S02]  /*e3e0*/  STL.64 [R1+0x1a70], R18 ;  /* 0x001a701201007387 */ /* 0x0009e40000100a00 */
[----:B------:R-:W0:Y:S01]  /*e3f0*/  LDC R12, c[0x0][0x3c4] ;  /* 0x0000f100ff0c7b82 */ /* 0x000e220000000800 */
[----:B-1----:R-:W-:Y:S01]  /*e400*/  IMAD.WIDE R24, R87, 0x2, R202 ;  /* 0x0000000257187825 */ /* 0x002fe200078e02ca */
[----:B------:R-:W-:Y:S03]  /*e410*/  STL.64 [R1+0x2570], R112 ;  /* 0x0025707001007387 */ /* 0x000fe60000100a00 */
[----:B------:R-:W-:Y:S01]  /*e420*/  IMAD R196, R196, 0x16, RZ ;  /* 0x00000016c4c47824 */ /* 0x000fe200078e02ff */
[----:B------:R1:W-:Y:S01]  /*e430*/  STL.64 [R1+0x1a60], R14 ;  /* 0x001a600e01007387 */ /* 0x0003e20000100a00 */
[----:B------:R-:W-:Y:S01]  /*e440*/  IMAD R99, R252, 0x35, RZ ;  /* 0x00000035fc637824 */ /* 0x000fe200078e02ff */
[----:B------:R-:W0:Y:S01]  /*e450*/  LDC R13, c[0x0][0x3c4] ;  /* 0x0000f100ff0d7b82 */ /* 0x000e220000000800 */
[C---:B----4-:R-:W-:Y:S01]  /*e460*/  IMAD.WIDE R18, R197.reuse, 0x2, R204 ;  /* 0x00000002c5127825 */ /* 0x050fe200078e02cc */
[----:B------:R4:W-:Y:S06]  /*e470*/  STL.64 [R1+0x1a58], R24 ;  /* 0x001a581801007387 */ /* 0x0009ec0000100a00 */
[----:B------:R-:W0:Y:S01]  /*e480*/  LDC R252, c[0x0][0x3c4] ;  /* 0x0000f100fffc7b82 */ /* 0x000e220000000800 */
[----:B-1----:R-:W-:Y:S01]  /*e490*/  IMAD.WIDE R14, R197, 0x2, R202 ;  /* 0x00000002c50e7825 */ /* 0x002fe200078e02ca */
[----:B------:R1:W-:Y:S03]  /*e4a0*/  STL.64 [R1+0x1a48], R18 ;  /* 0x001a481201007387 */ /* 0x0003e60000100a00 */
[----:B------:R-:W-:-:S03]  /*e4b0*/  IMAD.WIDE R198, R196, 0x2, R204 ;  /* 0x00000002c4c67825 */ /* 0x000fc600078e02cc */
[----:B------:R-:W0:Y:S01]  /*e4c0*/  LDC R5, c[0x0][0x3c4] ;  /* 0x0000f100ff057b82 */ /* 0x000e220000000800 */
[----:B----4-:R-:W-:Y:S01]  /*e4d0*/  IMAD.WIDE R24, R196, 0x2, R202 ;  /* 0x00000002c4187825 */ /* 0x010fe200078e02ca */
[----:B------:R4:W-:Y:S03]  /*e4e0*/  STL.64 [R1+0x1a40], R14 ;  /* 0x001a400e01007387 */ /* 0x0009e60000100a00 */
[----:B-1----:R-:W-:Y:S01]  /*e4f0*/  IMAD.WIDE R18, R6, 0x2, R204 ;  /* 0x0000000206127825 */ /* 0x002fe200078e02cc */
[----:B------:R-:W-:Y:S02]  /*e500*/  STL.64 [R1+0x1a28], R24 ;  /* 0x001a281801007387 */ /* 0x000fe40000100a00 */
[----:B------:R-:W1:Y:S01]  /*e510*/  LDC R145, c[0x0][0x3c4] ;  /* 0x0000f100ff917b82 */ /* 0x000e620000000800 */
[----:B------:R-:W-:Y:S01]  /*e520*/  IMAD R44, R0, 0x43, RZ ;  /* 0x00000043002c7824 */ /* 0x000fe200078e02ff */
[----:B------:R-:W-:Y:S01]  /*e530*/  STL.64 [R1+0x1a30], R198 ;  /* 0x001a30c601007387 */ /* 0x000fe20000100a00 */
[----:B----4-:R-:W-:-:S03]  /*e540*/  IMAD.WIDE R14, R6, 0x2, R202 ;  /* 0x00000002060e7825 */ /* 0x010fc600078e02ca */
[----:B------:R-:W-:Y:S02]  /*e550*/  STL.64 [R1+0x1a18], R18 ;  /* 0x001a181201007387 */ /* 0x000fe40000100a00 */
[----:B------:R-:W4:Y:S02]  /*e560*/  LDC R0, c[0x0][0x3c4] ;  /* 0x0000f100ff007b82 */ /* 0x000f240000000800 */
[----:B------:R2:W-:Y:S04]  /*e570*/  STL.64 [R1+0x2418], R198 ;  /* 0x002418c601007387 */ /* 0x0005e80000100a00 */
[----:B------:R3:W-:Y:S01]  /*e580*/  STL.64 [R1+0x1a10], R14 ;  /* 0x001a100e01007387 */ /* 0x0007e20000100a00 */
[----:B------:R-:W-:Y:S01]  /*e590*/  IMAD R183, R4, 0x26, RZ ;  /* 0x0000002604b77824 */ /* 0x000fe200078e02ff */
[----:B------:R-:W1:Y:S01]  /*e5a0*/  LDC R21, c[0x0][0x3c4] ;  /* 0x0000f100ff157b82 */ /* 0x000e620000000800 */
[----:B--2---:R-:W-:-:S07]  /*e5b0*/  IMAD R199, R7, 0x1c, RZ ;  /* 0x0000001c07c77824 */ /* 0x004fce00078e02ff */
[----:B------:R-:W2:Y:S01]  /*e5c0*/  LDC R4, c[0x0][0x3c4] ;  /* 0x0000f100ff047b82 */ /* 0x000ea20000000800 */
[----:B---3--:R-:W-:-:S04]  /*e5d0*/  IMAD.WIDE R14, R199, 0x2, R204 ;  /* 0x00000002c70e7825 */ /* 0x008fc800078e02cc */
[----:B------:R-:W-:Y:S01]  /*e5e0*/  IMAD.WIDE R18, R199, 0x2, R202 ;  /* 0x00000002c7127825 */ /* 0x000fe200078e02ca */
[----:B------:R3:W-:Y:S02]  /*e5f0*/  STL.64 [R1+0x1a00], R14 ;  /* 0x001a000e01007387 */ /* 0x0007e40000100a00 */
[----:B------:R-:W1:Y:S01]  /*e600*/  LDC R16, c[0x0][0x3c4] ;  /* 0x0000f100ff107b82 */ /* 0x000e620000000800 */
[C---:B------:R-:W-:Y:S01]  /*e610*/  IMAD.WIDE R6, R221.reuse, 0x2, R204 ;  /* 0x00000002dd067825 */ /* 0x040fe200078e02cc */
[----:B------:R3:W-:Y:S03]  /*e620*/  STL.64 [R1+0x19f8], R18 ;  /* 0x0019f81201007387 */ /* 0x0007e60000100a00 */
[----:B0-----:R-:W-:Y:S01]  /*e630*/  IMAD R23, R252, 0x37, RZ ;  /* 0x00000037fc177824 */ /* 0x001fe200078e02ff */
[----:B------:R0:W-:Y:S02]  /*e640*/  STL.64 [R1+0x19e8], R6 ;  /* 0x0019e80601007387 */ /* 0x0001e40000100a00 */
[----:B------:R-:W1:Y:S01]  /*e650*/  LDC R252, c[0x0][0x3c4] ;  /* 0x0000f100fffc7b82 */ /* 0x000e620000000800 */
[----:B---3--:R-:W-:-:S04]  /*e660*/  IMAD.WIDE R14, R221, 0x2, R202 ;  /* 0x00000002dd0e7825 */ /* 0x008fc800078e02ca */
[C---:B------:R-:W-:Y:S01]  /*e670*/  IMAD.WIDE R18, R95.reuse, 0x2, R204 ;  /* 0x000000025f127825 */ /* 0x040fe200078e02cc */
[----:B------:R3:W-:Y:S02]  /*e680*/  STL.64 [R1+0x19e0], R14 ;  /* 0x0019e00e01007387 */ /* 0x0007e40000100a00 */
[----:B------:R-:W1:Y:S01]  /*e690*/  LDC R10, c[0x0][0x3c4] ;  /* 0x0000f100ff0a7b82 */ /* 0x000e620000000800 */
[----:B0-----:R-:W-:Y:S01]  /*e6a0*/  IMAD.WIDE R6, R95, 0x2, R202 ;  /* 0x000000025f067825 */ /* 0x001fe200078e02ca */
[----:B------:R0:W-:Y:S03]  /*e6b0*/  STL.64 [R1+0x19d0], R18 ;  /* 0x0019d01201007387 */ /* 0x0001e60000100a00 */
[----:B----4-:R-:W-:Y:S01]  /*e6c0*/  IMAD R84, R0, 0x47, RZ ;  /* 0x0000004700547824 */ /* 0x010fe200078e02ff */
[----:B------:R4:W-:Y:S02]  /*e6d0*/  STL.64 [R1+0x19c8], R6 ;  /* 0x0019c80601007387 */ /* 0x0009e40000100a00 */
[----:B------:R-:W1:Y:S01]  /*e6e0*/  LDC R0, c[0x0][0x3c4] ;  /* 0x0000f100ff007b82 */ /* 0x000e620000000800 */
[----:B---3--:R-:W-:-:S04]  /*e6f0*/  IMAD.WIDE R14, R94, 0x2, R204 ;  /* 0x000000025e0e7825 */ /* 0x008fc800078e02cc */
[C---:B0-----:R-:W-:Y:S01]  /*e700*/  IMAD.WIDE R18, R195.reuse, 0x2, R202 ;  /* 0x00000002c3127825 */ /* 0x041fe200078e02ca */
[----:B------:R0:W-:Y:S02]  /*e710*/  STL.64 [R1+0x19b8], R14 ;  /* 0x0019b80e01007387 */ /* 0x0001e40000100a00 */
[----:B------:R-:W3:Y:S01]  /*e720*/  LDC R11, c[0x0][0x3c4] ;  /* 0x0000f100ff0b7b82 */ /* 0x000ee20000000800 */
[--C-:B----4-:R-:W-:Y:S01]  /*e730*/  IMAD.WIDE R6, R195, 0x2, R204.reuse ;  /* 0x00000002c3067825 */ /* 0x110fe200078e02cc */
[----:B------:R-:W-:Y:S04]  /*e740*/  STL.64 [R1+0x19b0], R116 ;  /* 0x0019b07401007387 */ /* 0x000fe80000100a00 */
[----:B------:R-:W-:Y:S01]  /*e750*/  STL.64 [R1+0x1998], R18 ;  /* 0x0019981201007387 */ /* 0x000fe20000100a00 */
[--C-:B------:R-:W-:Y:S01]  /*e760*/  IMAD.WIDE R212, R167, 0x2, R204.reuse ;  /* 0x00000002a7d47825 */ /* 0x100fe200078e02cc */
[----:B------:R-:W4:Y:S03]  /*e770*/  LDC R17, c[0x0][0x3c4] ;  /* 0x0000f100ff117b82 */ /* 0x000f260000000800 */
[--C-:B0-----:R-:W-:Y:S01]  /*e780*/  IMAD.WIDE R14, R191, 0x2, R204.reuse ;  /* 0x00000002bf0e7825 */ /* 0x101fe200078e02cc */
[----:B------:R-:W-:Y:S04]  /*e790*/  STL.64 [R1+0x19a0], R6 ;  /* 0x0019a00601007387 */ /* 0x000fe80000100a00 */
[----:B------:R-:W-:Y:S01]  /*e7a0*/  STL.64 [R1+0x1988], R14 ;  /* 0x0019880e01007387 */ /* 0x000fe20000100a00 */
[----:B------:R-:W-:Y:S01]  /*e7b0*/  IMAD.WIDE R188, R166, 0x2, R204 ;  /* 0x00000002a6bc7825 */ /* 0x000fe200078e02cc */
[----:B------:R-:W0:Y:S02]  /*e7c0*/  LDC R9, c[0x0][0x3c4] ;  /* 0x0000f100ff097b82 */ /* 0x000e240000000800 */
[----:B------:R2:W-:Y:S01]  /*e7d0*/  STL.64 [R1+0x2770], R6 ;  /* 0x0027700601007387 */ /* 0x0005e20000100a00 */
[----:B------:R-:W-:-:S03]  /*e7e0*/  IMAD.WIDE R24, R183, 0x2, R202 ;  /* 0x00000002b7187825 */ /* 0x000fc600078e02ca */
[----:B------:R-:W-:Y:S01]  /*e7f0*/  STL.64 [R1+0x2420], R116 ;  /* 0x0024207401007387 */ /* 0x000fe20000100a00 */
[--C-:B------:R-:W-:Y:S01]  /*e800*/  IMAD.WIDE R186, R166, 0x2, R202.reuse ;  /* 0x00000002a6ba7825 */ /* 0x100fe200078e02ca */
[----:B------:R-:W0:Y:S03]  /*e810*/  LDC R86, c[0x0][0x3c4] ;  /* 0x0000f100ff567b82 */ /* 0x000e260000000800 */
[----:B--2---:R-:W-:-:S04]  /*e820*/  IMAD.WIDE R6, R191, 0x2, R202 ;  /* 0x00000002bf067825 */ /* 0x004fc800078e02ca */
[----:B------:R-:W-:Y:S01]  /*e830*/  IMAD.WIDE R14, R183, 0x2, R204 ;  /* 0x00000002b70e7825 */ /* 0x000fe200078e02cc */
[----:B------:R2:W-:Y:S03]  /*e840*/  STL.64 [R1+0x1980], R6 ;  /* 0x0019800601007387 */ /* 0x0005e60000100a00 */
[----:B------:R-:W-:Y:S01]  /*e850*/  IMAD R190, R4, 0x2d, RZ ;  /* 0x0000002d04be7824 */ /* 0x000fe200078e02ff */
[----:B------:R-:W-:Y:S01]  /*e860*/  STL.64 [R1+0x1968], R24 ;  /* 0x0019681801007387 */ /* 0x000fe20000100a00 */
[----:B------:R-:W0:Y:S01]  /*e870*/  LDC R4, c[0x0][0x3c4] ;  /* 0x0000f100ff047b82 */ /* 0x000e220000000800 */
[----:B-1----:R-:W-:Y:S02]  /*e880*/  IMAD R45, R252, 0x3f, RZ ;  /* 0x0000003ffc2d7824 */ /* 0x002fe400078e02ff */
[----:B------:R-:W-:Y:S01]  /*e890*/  STL.64 [R1+0x1970], R14 ;  /* 0x0019700e01007387 */ /* 0x000fe20000100a00 */
[----:B--2---:R-:W-:-:S04]  /*e8a0*/  IMAD.WIDE R6, R182, 0x2, R202 ;  /* 0x00000002b6067825 */ /* 0x004fc800078e02ca */
[----:B------:R-:W1:Y:S01]  /*e8b0*/  LDC R252, c[0x0][0x3c4] ;  /* 0x0000f100fffc7b82 */ /* 0x000e620000000800 */
[----:B------:R-:W-:Y:S01]  /*e8c0*/  STL.64 [R1+0x2458], R14 ;  /* 0x0024580e01007387 */ /* 0x000fe20000100a00 */
[----:B------:R-:W-:-:S03]  /*e8d0*/  IMAD.WIDE R18, R182, 0x2, R204 ;  /* 0x00000002b6127825 */ /* 0x000fc600078e02cc */
[----:B------:R2:W-:Y:S01]  /*e8e0*/  STL.64 [R1+0x1950], R6 ;  /* 0x0019500601007387 */ /* 0x0005e20000100a00 */
[----:B------:R-:W-:-:S03]  /*e8f0*/  IMAD R66, R0, 0x4c, RZ ;  /* 0x0000004c00427824 */ /* 0x000fc600078e02ff */
[----:B------:R-:W-:Y:S01]  /*e900*/  STL.64 [R1+0x1958], R18 ;  /* 0x0019581201007387 */ /* 0x000fe20000100a00 */
[----:B------:R-:W0:Y:S03]  /*e910*/  LDC R0, c[0x0][0x3c4] ;  /* 0x0000f100ff007b82 */ /* 0x000e260000000800 */
[----:B------:R-:W-:Y:S01]  /*e920*/  STL.64 [R1+0x2300], R18 ;  /* 0x0023001201007387 */ /* 0x000fe20000100a00 */
[----:B--2---:R-:W-:-:S04]  /*e930*/  IMAD.WIDE R6, R167, 0x2, R202 ;  /* 0x00000002a7067825 */ /* 0x004fc800078e02ca */
[C---:B------:R-:W-:Y:S01]  /*e940*/  IMAD.WIDE R14, R190.reuse, 0x2, R204 ;  /* 0x00000002be0e7825 */ /* 0x040fe200078e02cc */
[----:B------:R2:W-:Y:S04]  /*e950*/  STL.64 [R1+0x1938], R6 ;  /* 0x0019380601007387 */ /* 0x0005e80000100a00 */
        /* <DEDUP_REMOVED lines=8> */
[----:B--2---:R-:W-:-:S03]  /*e9e0*/  IMAD.WIDE R14, R194, 0x2, R202 ;  /* 0x00000002c20e7825 */ /* 0x004fc600078e02ca */
[----:B------:R-:W-:Y:S04]  /*e9f0*/  STL.64 [R1+0x1920], R186 ;  /* 0x001920ba01007387 */ /* 0x000fe80000100a00 */
[----:B------:R-:W-:Y:S01]  /*ea00*/  STL.64 [R1+0x26c8], R186 ;  /* 0x0026c8ba01007387 */ /* 0x000fe20000100a00 */
[----:B0-----:R-:W-:-:S03]  /*ea10*/  IMAD.WIDE R6, R220, 0x2, R202 ;  /* 0x00000002dc067825 */ /* 0x001fc600078e02ca */
[----:B------:R-:W-:Y:S04]  /*ea20*/  STL.64 [R1+0x18f0], R14 ;  /* 0x0018f00e01007387 */ /* 0x000fe80000100a00 */
[----:B------:R-:W-:Y:S01]  /*ea30*/  STL.64 [R1+0x18f8], R224 ;  /* 0x0018f8e001007387 */ /* 0x000fe20000100a00 */
[----:B------:R-:W-:-:S03]  /*ea40*/  IMAD.WIDE R38, R220, 0x2, R204 ;  /* 0x00000002dc267825 */ /* 0x000fc600078e02cc */
[----:B------:R-:W-:Y:S01]  /*ea50*/  STL.64 [R1+0x2388], R224 ;  /* 0x002388e001007387 */ /* 0x000fe20000100a00 */
[----:B------:R-:W-:Y:S02]  /*ea60*/  IMAD R216, R4, 0x34, RZ ;  /* 0x0000003404d87824 */ /* 0x000fe400078e02ff */
[----:B-1----:R-:W-:Y:S01]  /*ea70*/  IMAD R85, R252, 0x46, RZ ;  /* 0x00000046fc557824 */ /* 0x002fe200078e02ff */
[----:B------:R0:W-:Y:S01]  /*ea80*/  STL.64 [R1+0x18d8], R6 ;  /* 0x0018d80601007387 */ /* 0x0001e20000100a00 */
[----:B------:R-:W1:Y:S01]  /*ea90*/  LDC R252, c[0x0][0x3c4] ;  /* 0x0000f100fffc7b82 */ /* 0x000e620000000800 */
[----:B------:R-:W-:Y:S02]  /*eaa0*/  IMAD.WIDE R24, R217, 0x2, R202 ;  /* 0x00000002d9187825 */ /* 0x000fe400078e02ca */
[----:B------:R-:W-:Y:S02]  /*eab0*/  STL.64 [R1+0x18e0], R38 ;  /* 0x0018e02601007387 */ /* 0x000fe40000100a00 */
[----:B------:R-:W-:-:S03]  /*eac0*/  IMAD.WIDE R32, R99, 0x2, R204 ;  /* 0x0000000263207825 */ /* 0x000fc600078e02cc */
[----:B------:R-:W2:Y:S01]  /*ead0*/  LDC R4, c[0x0][0x3c4] ;  /* 0x0000f100ff047b82 */ /* 0x000ea20000000800 */
[----:B0-----:R-:W-:-:S05]  /*eae0*/  IMAD.WIDE R6, R217, 0x2, R204 ;  /* 0x00000002d9067825 */ /* 0x001fca00078e02cc */
[----:B------:R0:W-:Y:S01]  /*eaf0*/  STL.64 [R1+0x18c8], R6 ;  /* 0x0018c80601007387 */ /* 0x0001e20000100a00 */
[----:B------:R-:W-:-:S03]  /*eb00*/  IMAD.WIDE R28, R216, 0x2, R202 ;  /* 0x00000002d81c7825 */ /* 0x000fc600078e02ca */
[----:B------:R-:W-:Y:S01]  /*eb10*/  STL.64 [R1+0x22d8], R38 ;  /* 0x0022d82601007387 */ /* 0x000fe20000100a00 */
[----:B------:R-:W-:Y:S02]  /*eb20*/  IMAD R233, R0, 0x4f, RZ ;  /* 0x0000004f00e97824 */ /* 0x000fe400078e02ff */
[----:B------:R-:W-:Y:S01]  /*eb30*/  IMAD.WIDE R222, R99, 0x2, R202 ;  /* 0x0000000263de7825 */ /* 0x000fe200078e02ca */
[----:B------:R-:W-:Y:S01]  /*eb40*/  STL.64 [R1+0x18c0], R24 ;  /* 0x0018c01801007387 */ /* 0x000fe20000100a00 */
[----:B------:R-:W1:Y:S02]  /*eb50*/  LDC R0, c[0x0][0x3c4] ;  /* 0x0000f100ff007b82 */ /* 0x000e640000000800 */
[--C-:B0-----:R-:W-:Y:S01]  /*eb60*/  IMAD.WIDE R6, R216, 0x2, R204.reuse ;  /* 0x00000002d8067825 */ /* 0x101fe200078e02cc */
[----:B------:R-:W-:Y:S04]  /*eb70*/  STL.64 [R1+0x28c0], R24 ;  /* 0x0028c01801007387 */ /* 0x000fe80000100a00 */
[----:B------:R0:W-:Y:S01]  /*eb80*/  STL.64 [R1+0x18b0], R6 ;  /* 0x0018b00601007387 */ /* 0x0001e20000100a00 */
[----:B------:R-:W-:-:S03]  /*eb90*/  IMAD.WIDE R34, R98, 0x2, R204 ;  /* 0x0000000262227825 */ /* 0x000fc600078e02cc */
[----:B------:R-:W-:Y:S01]  /*eba0*/  STL.64 [R1+0x18a8], R28 ;  /* 0x0018a81c01007387 */ /* 0x000fe20000100a00 */
[----:B------:R-:W-:-:S03]  /*ebb0*/  IMAD.WIDE R36, R98, 0x2, R202 ;  /* 0x0000000262247825 */ /* 0x000fc600078e02ca */
[----:B------:R-:W-:Y:S04]  /*ebc0*/  STL.64 [R1+0x26e0], R28 ;  /* 0x0026e01c01007387 */ /* 0x000fe80000100a00 */
[----:B------:R-:W-:Y:S01]  /*ebd0*/  STL.64 [R1+0x1898], R32 ;  /* 0x0018982001007387 */ /* 0x000fe20000100a00 */
[----:B0-----:R-:W-:-:S03]  /*ebe0*/  IMAD.WIDE R6, R23, 0x2, R202 ;  /* 0x0000000217067825 */ /* 0x001fc600078e02ca */
[----:B------:R-:W-:Y:S01]  /*ebf0*/  STL.64 [R1+0x2528], R32 ;  /* 0x0025282001007387 */ /* 0x000fe20000100a00 */
[----:B------:R-:W-:-:S03]  /*ec00*/  IMAD.WIDE R42, R22, 0x2, R204 ;  /* 0x00000002162a7825 */ /* 0x000fc600078e02cc */
[----:B------:R-:W-:Y:S04]  /*ec10*/  STL.64 [R1+0x1890], R222 ;  /* 0x001890de01007387 */ /* 0x000fe80000100a00 */
[----:B------:R0:W-:Y:S01]  /*ec20*/  STL.64 [R1+0x2520], R222 ;  /* 0x002520de01007387 */ /* 0x0001e20000100a00 */
[----:B------:R-:W-:-:S03]  /*ec30*/  IMAD.WIDE R58, R23, 0x2, R204 ;  /* 0x00000002173a7825 */ /* 0x000fc600078e02cc */
[----:B------:R-:W-:Y:S04]  /*ec40*/  STL.64 [R1+0x1880], R34 ;  /* 0x0018802201007387 */ /* 0x000fe80000100a00 */
[----:B------:R-:W-:Y:S01]  /*ec50*/  STL.64 [R1+0x23a8], R34 ;  /* 0x0023a82201007387 */ /* 0x000fe20000100a00 */
[----:B------:R-:W-:-:S03]  /*ec60*/  IMAD.WIDE R40, R22, 0x2, R202 ;  /* 0x0000000216287825 */ /* 0x000fc600078e02ca */
[----:B------:R-:W-:Y:S04]  /*ec70*/  STL.64 [R1+0x1860], R6 ;  /* 0x0018600601007387 */ /* 0x000fe80000100a00 */
[----:B------:R-:W-:Y:S04]  /*ec80*/  STL.64 [R1+0x1878], R36 ;  /* 0x0018782401007387 */ /* 0x000fe80000100a00 */
[----:B------:R-:W-:Y:S04]  /*ec90*/  STL.64 [R1+0x23b8], R36 ;  /* 0x0023b82401007387 */ /* 0x000fe80000100a00 */
[----:B------:R-:W-:Y:S04]  /*eca0*/  STL.64 [R1+0x1850], R42 ;  /* 0x0018502a01007387 */ /* 0x000fe80000100a00 */
[----:B------:R-:W-:Y:S01]  /*ecb0*/  STL [R1+0x28d8], R42 ;  /* 0x0028d82a01007387 */ /* 0x000fe20000100800 */
[----:B------:R-:W-:-:S03]  /*ecc0*/  IMAD R48, R51, 0x3c, RZ ;  /* 0x0000003c33307824 */ /* 0x000fc600078e02ff */
[----:B------:R-:W-:Y:S01]  /*ecd0*/  STL [R1+0x28c8], R43 ;  /* 0x0028c82b01007387 */ /* 0x000fe20000100800 */
[----:B-1----:R-:W-:Y:S02]  /*ece0*/  IMAD R67, R252, 0x4b, RZ ;  /* 0x0000004bfc437824 */ /* 0x002fe400078e02ff */
[----:B------:R-:W1:Y:S01]  /*ecf0*/  LDC R252, c[0x0][0x3c4] ;  /* 0x0000f100fffc7b82 */ /* 0x000e620000000800 */
[----:B------:R-:W-:Y:S04]  /*ed00*/  STL.64 [R1+0x1868], R58 ;  /* 0x0018683a01007387 */ /* 0x000fe80000100a00 */
[----:B------:R-:W-:Y:S04]  /*ed10*/  STL.64 [R1+0x22b8], R58 ;  /* 0x0022b83a01007387 */ /* 0x000fe80000100a00 */
[----:B------:R-:W-:Y:S01]  /*ed20*/  STL.64 [R1+0x1848], R40 ;  /* 0x0018482801007387 */ /* 0x000fe20000100a00 */
[----:B------:R-:W-:-:S03]  /*ed30*/  IMAD.WIDE R48, R48, 0x2, R204 ;  /* 0x0000000230307825 */ /* 0x000fc600078e02cc */
[----:B------:R2:W-:Y:S01]  /*ed40*/  STL.64 [R1+0x28d0], R40 ;  /* 0x0028d02801007387 */ /* 0x0005e20000100a00 */
[----:B------:R-:W-:Y:S02]  /*ed50*/  IMAD R186, R53, 0x3e, RZ ;  /* 0x0000003e35ba7824 */ /* 0x000fe400078e02ff */
[----:B0-----:R-:W-:Y:S01]  /*ed60*/  IMAD R222, R50, 0x3d, RZ ;  /* 0x0000003d32de7824 */ /* 0x001fe200078e02ff */
[----:B------:R-:W-:Y:S01]  /*ed70*/  STL.64 [R1+0x1838], R48 ;  /* 0x0018383001007387 */ /* 0x000fe20000100a00 */
[----:B------:R-:W-:Y:S02]  /*ed80*/  IMAD R244, R0, 0x56, RZ ;  /* 0x0000005600f47824 */ /* 0x000fe400078e02ff */
[----:B--2---:R-:W-:Y:S01]  /*ed90*/  IMAD R41, R51, 0x3c, RZ ;  /* 0x0000003c33297824 */ /* 0x004fe200078e02ff */
[----:B------:R-:W0:Y:S01]  /*eda0*/  LDC R0, c[0x0][0x3c4] ;  /* 0x0000f100ff007b82 */ /* 0x000e220000000800 */
[----:B------:R-:W-:-:S04]  /*edb0*/  IMAD.WIDE R6, R186, 0x2, R204 ;  /* 0x00000002ba067825 */ /* 0x000fc800078e02cc */
[----:B------:R-:W-:Y:S01]  /*edc0*/  IMAD.WIDE R188, R41, 0x2, R202 ;  /* 0x0000000229bc7825 */ /* 0x000fe200078e02ca */
[----:B------:R-:W-:Y:S03]  /*edd0*/  STL.64 [R1+0x26f0], R48 ;  /* 0x0026f03001007387 */ /* 0x000fe60000100a00 */
[C---:B------:R-:W-:Y:S01]  /*ede0*/  IMAD.WIDE R50, R222.reuse, 0x2, R204 ;  /* 0x00000002de327825 */ /* 0x040fe200078e02cc */
[----:B------:R-:W-:Y:S03]  /*edf0*/  STL.64 [R1+0x1830], R188 ;  /* 0x001830bc01007387 */ /* 0x000fe60000100a00 */
[--C-:B------:R-:W-:Y:S01]  /*ee00*/  IMAD.WIDE R52, R222, 0x2, R202.reuse ;  /* 0x00000002de347825 */ /* 0x100fe200078e02ca */
[----:B------:R-:W-:Y:S03]  /*ee10*/  STL.64 [R1+0x2700], R188 ;  /* 0x002700bc01007387 */ /* 0x000fe60000100a00 */
[----:B------:R-:W-:Y:S01]  /*ee20*/  IMAD.WIDE R56, R186, 0x2, R202 ;  /* 0x00000002ba387825 */ /* 0x000fe200078e02ca */
[----:B------:R2:W-:Y:S04]  /*ee30*/  STL.64 [R1+0x1808], R6 ;  /* 0x0018080601007387 */ /* 0x0005e80000100a00 */
[----:B------:R-:W-:Y:S01]  /*ee40*/  STL.64 [R1+0x1820], R50 ;  /* 0x0018203201007387 */ /* 0x000fe20000100a00 */
[----:B------:R-:W-:-:S03]  /*ee50*/  IMAD.WIDE R60, R44, 0x2, R204 ;  /* 0x000000022c3c7825 */ /* 0x000fc600078e02cc */
[----:B------:R-:W-:Y:S01]  /*ee60*/  STL.64 [R1+0x2548], R50 ;  /* 0x0025483201007387 */ /* 0x000fe20000100a00 */
[----:B------:R-:W-:Y:S02]  /*ee70*/  IMAD R187, R55, 0x44, RZ ;  /* 0x0000004437bb7824 */ /* 0x000fe400078e02ff */
[C---:B--2---:R-:W-:Y:S01]  /*ee80*/  IMAD.WIDE R6, R45.reuse, 0x2, R202 ;  /* 0x000000022d067825 */ /* 0x044fe200078e02ca */
[----:B------:R-:W-:Y:S03]  /*ee90*/  STL.64 [R1+0x1818], R52 ;  /* 0x0018183401007387 */ /* 0x000fe60000100a00 */
[----:B------:R-:W-:Y:S01]  /*eea0*/  IMAD.WIDE R78, R45, 0x2, R204 ;  /* 0x000000022d4e7825 */ /* 0x000fe200078e02cc */
[----:B------:R-:W-:Y:S03]  /*eeb0*/  STL.64 [R1+0x2578], R52 ;  /* 0x0025783401007387 */ /* 0x000fe60000100a00 */
[----:B------:R-:W-:Y:S01]  /*eec0*/  IMAD R223, R46, 0x45, RZ ;  /* 0x000000452edf7824 */ /* 0x000fe200078e02ff */
[----:B------:R-:W-:Y:S01]  /*eed0*/  STL.64 [R1+0x1800], R56 ;  /* 0x0018003801007387 */ /* 0x000fe20000100a00 */
[----:B------:R-:W-:-:S03]  /*eee0*/  IMAD.WIDE R62, R44, 0x2, R202 ;  /* 0x000000022c3e7825 */ /* 0x000fc600078e02ca */
[----:B------:R2:W-:Y:S01]  /*eef0*/  STL.64 [R1+0x17e8], R6 ;  /* 0x0017e80601007387 */ /* 0x0005e20000100a00 */
[----:B------:R-:W-:-:S03]  /*ef00*/  IMAD.WIDE R28, R187, 0x2, R204 ;  /* 0x00000002bb1c7825 */ /* 0x000fc600078e02cc */
[----:B------:R-:W-:Y:S01]  /*ef10*/  STL.64 [R1+0x23d0], R56 ;  /* 0x0023d03801007387 */ /* 0x000fe20000100a00 */
[----:B------:R-:W-:-:S03]  /*ef20*/  IMAD.WIDE R68, R187, 0x2, R202 ;  /* 0x00000002bb447825 */ /* 0x000fc600078e02ca */
[----:B------:R-:W-:Y:S01]  /*ef30*/  STL.64 [R1+0x17d8], R60 ;  /* 0x0017d83c01007387 */ /* 0x000fe20000100a00 */
[----:B-1----:R-:W-:Y:S02]  /*ef40*/  IMAD R245, R252, 0x55, RZ ;  /* 0x00000055fcf57824 */ /* 0x002fe400078e02ff */
[----:B------:R-:W1:Y:S01]  /*ef50*/  LDC R252, c[0x0][0x3c4] ;  /* 0x0000f100fffc7b82 */ /* 0x000e620000000800 */
[----:B------:R-:W-:Y:S01]  /*ef60*/  STL.64 [R1+0x28e0], R60 ;  /* 0x0028e03c01007387 */ /* 0x000fe20000100a00 */
[----:B--2---:R-:W-:-:S03]  /*ef70*/  IMAD.WIDE R6, R223, 0x2, R204 ;  /* 0x00000002df067825 */ /* 0x004fc600078e02cc */
[----:B------:R-:W-:Y:S01]  /*ef80*/  STL.64 [R1+0x17f0], R78 ;  /* 0x0017f04e01007387 */ /* 0x000fe20000100a00 */
[----:B------:R-:W-:-:S03]  /*ef90*/  IMAD.WIDE R72, R223, 0x2, R202 ;  /* 0x00000002df487825 */ /* 0x000fc600078e02ca */
[----:B------:R-:W-:Y:S04]  /*efa0*/  STL.64 [R1+0x22a0], R78 ;  /* 0x0022a04e01007387 */ /* 0x000fe80000100a00 */
[----:B------:R-:W-:Y:S04]  /*efb0*/  STL.64 [R1+0x17d0], R62 ;  /* 0x0017d03e01007387 */ /* 0x000fe80000100a00 */
[----:B------:R-:W-:Y:S04]  /*efc0*/  STL.64 [R1+0x17c0], R28 ;  /* 0x0017c01c01007387 */ /* 0x000fe80000100a00 */
[----:B------:R2:W-:Y:S04]  /*efd0*/  STL.64 [R1+0x17a8], R6 ;  /* 0x0017a80601007387 */ /* 0x0005e80000100a00 */
[----:B------:R-:W-:Y:S01]  /*efe0*/  STL.64 [R1+0x2728], R28 ;  /* 0x0027281c01007387 */ /* 0x000fe20000100a00 */
[----:B------:R-:W-:-:S03]  /*eff0*/  IMAD.WIDE R76, R85, 0x2, R204 ;  /* 0x00000002554c7825 */ /* 0x000fc600078e02cc */
[----:B------:R-:W-:Y:S01]  /*f000*/  STL.64 [R1+0x17b8], R68 ;  /* 0x0017b84401007387 */ /* 0x000fe20000100a00 */
[----:B--2---:R-:W-:-:S03]  /*f010*/  IMAD.WIDE R6, R84, 0x2, R204 ;  /* 0x0000000254067825 */ /* 0x004fc600078e02cc */
[----:B------:R-:W-:Y:S04]  /*f020*/  STL.64 [R1+0x2730], R68 ;  /* 0x0027304401007387 */ /* 0x000fe80000100a00 */
[----:B------:R-:W-:Y:S01]  /*f030*/  STL.64 [R1+0x17a0], R72 ;  /* 0x0017a04801007387 */ /* 0x000fe20000100a00 */
[----:B0-----:R-:W-:Y:S02]  /*f040*/  IMAD R209, R0, 0x5e, RZ ;  /* 0x0000005e00d17824 */ /* 0x001fe400078e02ff */
[----:B------:R-:W0:Y:S01]  /*f050*/  LDC R0, c[0x0][0x3c4] ;  /* 0x0000f100ff007b82 */ /* 0x000e220000000800 */
[----:B------:R-:W-:Y:S01]  /*f060*/  STL.64 [R1+0x2580], R72 ;  /* 0x0025804801007387 */ /* 0x000fe20000100a00 */
[----:B------:R-:W-:-:S03]  /*f070*/  IMAD.WIDE R34, R85, 0x2, R202 ;  /* 0x0000000255227825 */ /* 0x000fc600078e02ca */
[----:B------:R2:W-:Y:S01]  /*f080*/  STL.64 [R1+0x1778], R6 ;  /* 0x0017780601007387 */ /* 0x0005e20000100a00 */
[----:B------:R-:W-:-:S03]  /*f090*/  IMAD.WIDE R80, R67, 0x2, R204 ;  /* 0x0000000243507825 */ /* 0x000fc600078e02cc */
[----:B------:R-:W-:Y:S01]  /*f0a0*/  STL.64 [R1+0x1790], R76 ;  /* 0x0017904c01007387 */ /* 0x000fe20000100a00 */
[----:B------:R-:W-:-:S03]  /*f0b0*/  IMAD.WIDE R82, R67, 0x2, R202 ;  /* 0x0000000243527825 */ /* 0x000fc600078e02ca */
[----:B------:R-:W-:Y:S01]  /*f0c0*/  STL.64 [R1+0x23e0], R76 ;  /* 0x0023e04c01007387 */ /* 0x000fe20000100a00 */
[----:B--2---:R-:W-:-:S04]  /*f0d0*/  IMAD.WIDE R6, R84, 0x2, R202 ;  /* 0x0000000254067825 */ /* 0x004fc800078e02ca */
[----:B------:R-:W-:Y:S01]  /*f0e0*/  IMAD R36, R47, 0x4d, RZ ;  /* 0x0000004d2f247824 */ /* 0x000fe200078e02ff */
[----:B------:R2:W-:Y:S01]  /*f0f0*/  STL.64 [R1+0x1770], R6 ;  /* 0x0017700601007387 */ /* 0x0005e20000100a00 */
[----:B------:R-:W-:-:S03]  /*f100*/  IMAD.WIDE R188, R66, 0x2, R204 ;  /* 0x0000000242bc7825 */ /* 0x000fc600078e02cc */
[----:B------:R-:W-:Y:S01]  /*f110*/  STL.64 [R1+0x1788], R34 ;  /* 0x0017882201007387 */ /* 0x000fe20000100a00 */
[----:B------:R-:W-:-:S03]  /*f120*/  IMAD.WIDE R88, R66, 0x2, R202 ;  /* 0x0000000242587825 */ /* 0x000fc600078e02ca */
        /* <DEDUP_REMOVED lines=8> */
[----:B------:R-:W-:Y:S01]  /*f1b0*/  STL.64 [R1+0x2740], R188 ;  /* 0x002740bc01007387 */ /* 0x000fe20000100a00 */
[----:B------:R-:W-:Y:S02]  /*f1c0*/  IMAD R232, R4, 0x53, RZ ;  /* 0x0000005304e87824 */ /* 0x000fe400078e02ff */
[----:B--2---:R-:W-:Y:S01]  /*f1d0*/  IMAD.WIDE R6, R233, 0x2, R202 ;  /* 0x00000002e9067825 */ /* 0x004fe200078e02ca */
[----:B------:R-:W-:Y:S01]  /*f1e0*/  STL.64 [R1+0x1740], R88 ;  /* 0x0017405801007387 */ /* 0x000fe20000100a00 */
[----:B------:R-:W2:Y:S03]  /*f1f0*/  LDC R4, c[0x0][0x3c4] ;  /* 0x0000f100ff047b82 */ /* 0x000ea60000000800 */
[----:B------:R0:W-:Y:S01]  /*f200*/  STL.64 [R1+0x2748], R88 ;  /* 0x0027485801007387 */ /* 0x0001e20000100a00 */
[----:B-1----:R-:W-:-:S03]  /*f210*/  IMAD R208, R252, 0x64, RZ ;  /* 0x00000064fcd07824 */ /* 0x002fc600078e02ff */
[----:B------:R-:W-:Y:S01]  /*f220*/  STL.64 [R1+0x1730], R92 ;  /* 0x0017305c01007387 */ /* 0x000fe20000100a00 */
[----:B------:R-:W-:Y:S01]  /*f230*/  IMAD.WIDE R96, R37, 0x2, R202 ;  /* 0x0000000225607825 */ /* 0x000fe200078e02ca */
[----:B------:R-:W1:Y:S02]  /*f240*/  LDC R252, c[0x0][0x3c4] ;  /* 0x0000f100fffc7b82 */ /* 0x000e640000000800 */
[----:B------:R-:W-:Y:S04]  /*f250*/  STL.64 [R1+0x2588], R92 ;  /* 0x0025885c01007387 */ /* 0x000fe80000100a00 */
[----:B------:R-:W-:Y:S01]  /*f260*/  STL.64 [R1+0x1728], R50 ;  /* 0x0017283201007387 */ /* 0x000fe20000100a00 */
[----:B0-----:R-:W-:-:S03]  /*f270*/  IMAD.WIDE R88, R232, 0x2, R204 ;  /* 0x00000002e8587825 */ /* 0x001fc600078e02cc */
[----:B------:R-:W-:Y:S01]  /*f280*/  STL.64 [R1+0x2590], R50 ;  /* 0x0025903201007387 */ /* 0x000fe20000100a00 */
[----:B------:R-:W-:-:S03]  /*f290*/  IMAD.WIDE R118, R233, 0x2, R204 ;  /* 0x00000002e9767825 */ /* 0x000fc600078e02cc */
[----:B------:R-:W-:Y:S01]  /*f2a0*/  STL.64 [R1+0x1718], R56 ;  /* 0x0017183801007387 */ /* 0x000fe20000100a00 */
[----:B------:R-:W-:-:S03]  /*f2b0*/  IMAD R43, R31, 0x54, RZ ;  /* 0x000000541f2b7824 */ /* 0x000fc600078e02ff */
[----:B------:R-:W-:Y:S01]  /*f2c0*/  STL.64 [R1+0x2428], R56 ;  /* 0x0024283801007387 */ /* 0x000fe20000100a00 */
[----:B------:R-:W-:-:S03]  /*f2d0*/  IMAD.WIDE R234, R232, 0x2, R202 ;  /* 0x00000002e8ea7825 */ /* 0x000fc600078e02ca */
[----:B------:R0:W-:Y:S01]  /*f2e0*/  STL.64 [R1+0x16f8], R6 ;  /* 0x0016f80601007387 */ /* 0x0001e20000100a00 */
[----:B------:R-:W-:Y:S02]  /*f2f0*/  IMAD R8, R0, 0x65, RZ ;  /* 0x0000006500087824 */ /* 0x000fe400078e02ff */
[----:B------:R-:W1:Y:S01]  /*f300*/  LDC R0, c[0x0][0x3c4] ;  /* 0x0000f100ff007b82 */ /* 0x000e620000000800 */
[----:B------:R-:W-:Y:S04]  /*f310*/  STL.64 [R1+0x1710], R96 ;  /* 0x0017106001007387 */ /* 0x000fe80000100a00 */
[----:B------:R-:W-:Y:S04]  /*f320*/  STL.64 [R1+0x2430], R96 ;  /* 0x0024306001007387 */ /* 0x000fe80000100a00 */
[----:B------:R-:W-:Y:S01]  /*f330*/  STL.64 [R1+0x16e8], R88 ;  /* 0x0016e85801007387 */ /* 0x000fe20000100a00 */
[----:B0-----:R-:W-:-:S03]  /*f340*/  IMAD.WIDE R6, R43, 0x2, R204 ;  /* 0x000000022b067825 */ /* 0x001fc600078e02cc */
[----:B------:R-:W-:Y:S04]  /*f350*/  STL.64 [R1+0x27f0], R88 ;  /* 0x0027f05801007387 */ /* 0x000fe80000100a00 */
[----:B------:R-:W-:Y:S01]  /*f360*/  STL.64 [R1+0x1700], R118 ;  /* 0x0017007601007387 */ /* 0x000fe20000100a00 */
[----:B------:R-:W-:-:S03]  /*f370*/  IMAD.WIDE R14, R43, 0x2, R202 ;  /* 0x000000022b0e7825 */ /* 0x000fc600078e02ca */
[----:B------:R-:W-:Y:S04]  /*f380*/  STL.64 [R1+0x2288], R118 ;  /* 0x0022887601007387 */ /* 0x000fe80000100a00 */
[----:B------:R-:W-:Y:S04]  /*f390*/  STL.64 [R1+0x16e0], R234 ;  /* 0x0016e0ea01007387 */ /* 0x000fe80000100a00 */
[----:B------:R-:W-:Y:S04]  /*f3a0*/  STL.64 [R1+0x27a0], R234 ;  /* 0x0027a0ea01007387 */ /* 0x000fe80000100a00 */
[----:B------:R0:W-:Y:S01]  /*f3b0*/  STL.64 [R1+0x16d0], R6 ;  /* 0x0016d00601007387 */ /* 0x0001e20000100a00 */
[----:B------:R-:W-:-:S03]  /*f3c0*/  IMAD.WIDE R130, R245, 0x2, R204 ;  /* 0x00000002f5827825 */ /* 0x000fc600078e02cc */
[----:B------:R1:W-:Y:S01]  /*f3d0*/  STL.64 [R1+0x16c8], R14 ;  /* 0x0016c80e01007387 */ /* 0x0003e20000100a00 */
[----:B------:R-:W-:Y:S02]  /*f3e0*/  IMAD R42, R26, 0x57, RZ ;  /* 0x000000571a2a7824 */ /* 0x000fe400078e02ff */
[----:B0-----:R-:W-:-:S05]  /*f3f0*/  IMAD.WIDE R6, R245, 0x2, R202 ;  /* 0x00000002f5067825 */ /* 0x001fca00078e02ca */
[----:B------:R0:W-:Y:S01]  /*f400*/  STL.64 [R1+0x16b0], R6 ;  /* 0x0016b00601007387 */ /* 0x0001e20000100a00 */
[----:B-1----:R-:W-:-:S03]  /*f410*/  IMAD.WIDE R14, R42, 0x2, R204 ;  /* 0x000000022a0e7825 */ /* 0x002fc600078e02cc */
[----:B------:R-:W-:Y:S01]  /*f420*/  STL.64 [R1+0x16b8], R130 ;  /* 0x0016b88201007387 */ /* 0x000fe20000100a00 */
[----:B------:R-:W-:Y:S02]  /*f430*/  IMAD R161, R252, 0x67, RZ ;  /* 0x00000067fca17824 */ /* 0x000fe400078e02ff */
[C---:B------:R-:W-:Y:S01]  /*f440*/  IMAD.WIDE R246, R244.reuse, 0x2, R204 ;  /* 0x00000002f4f67825 */ /* 0x040fe200078e02cc */
[----:B------:R-:W-:Y:S01]  /*f450*/  STL.64 [R1+0x2498], R130 ;  /* 0x0024988201007387 */ /* 0x000fe20000100a00 */
[----:B------:R-:W1:Y:S02]  /*f460*/  LDC R252, c[0x0][0x3c4] ;  /* 0x0000f100fffc7b82 */ /* 0x000e640000000800 */
[----:B0-----:R-:W-:-:S05]  /*f470*/  IMAD.WIDE R6, R244, 0x2, R202 ;  /* 0x00000002f4067825 */ /* 0x001fca00078e02ca */
[----:B------:R0:W-:Y:S01]  /*f480*/  STL.64 [R1+0x1698], R6 ;  /* 0x0016980601007387 */ /* 0x0001e20000100a00 */
[----:B------:R-:W-:Y:S02]  /*f490*/  IMAD R24, R27, 0x5b, RZ ;  /* 0x0000005b1b187824 */ /* 0x000fe400078e02ff */
[----:B------:R-:W-:Y:S01]  /*f4a0*/  IMAD R25, R12, 0x5c, RZ ;  /* 0x0000005c0c197824 */ /* 0x000fe200078e02ff */
[----:B------:R2:W-:Y:S01]  /*f4b0*/  STL.64 [R1+0x1688], R14 ;  /* 0x0016880e01007387 */ /* 0x0005e20000100a00 */
[----:B------:R-:W-:-:S03]  /*f4c0*/  IMAD.WIDE R188, R24, 0x2, R204 ;  /* 0x0000000218bc7825 */ /* 0x000fc600078e02cc */
[----:B------:R-:W-:Y:S01]  /*f4d0*/  STL.64 [R1+0x16a0], R246 ;  /* 0x0016a0f601007387 */ /* 0x000fe20000100a00 */
[----:B0-----:R-:W-:-:S05]  /*f4e0*/  IMAD.WIDE R6, R42, 0x2, R202 ;  /* 0x000000022a067825 */ /* 0x001fca00078e02ca */
[----:B------:R0:W-:Y:S01]  /*f4f0*/  STL.64 [R1+0x1680], R6 ;  /* 0x0016800601007387 */ /* 0x0001e20000100a00 */
[----:B------:R-:W-:Y:S02]  /*f500*/  IMAD R160, R0, 0x6b, RZ ;  /* 0x0000006b00a07824 */ /* 0x000fe400078e02ff */
[----:B------:R-:W1:Y:S01]  /*f510*/  LDC R0, c[0x0][0x3c4] ;  /* 0x0000f100ff007b82 */ /* 0x000e620000000800 */
[----:B--2---:R-:W-:Y:S01]  /*f520*/  IMAD R14, R13, 0x5d, RZ ;  /* 0x0000005d0d0e7824 */ /* 0x004fe200078e02ff */
[----:B------:R-:W-:Y:S01]  /*f530*/  STL.64 [R1+0x2320], R246 ;  /* 0x002320f601007387 */ /* 0x000fe20000100a00 */
[----:B------:R-:W-:-:S04]  /*f540*/  IMAD.WIDE R122, R24, 0x2, R202 ;  /* 0x00000002187a7825 */ /* 0x000fc800078e02ca */
[C---:B0-----:R-:W-:Y:S01]  /*f550*/  IMAD.WIDE R6, R25.reuse, 0x2, R202 ;  /* 0x0000000219067825 */ /* 0x041fe200078e02ca */
[----:B------:R-:W-:Y:S03]  /*f560*/  STL.64 [R1+0x1670], R188 ;  /* 0x001670bc01007387 */ /* 0x000fe60000100a00 */
[----:B------:R-:W-:Y:S01]  /*f570*/  IMAD.WIDE R126, R25, 0x2, R204 ;  /* 0x00000002197e7825 */ /* 0x000fe200078e02cc */
[----:B------:R0:W-:Y:S03]  /*f580*/  STL.64 [R1+0x1650], R6 ;  /* 0x0016500601007387 */ /* 0x0001e60000100a00 */
[----:B------:R-:W-:Y:S01]  /*f590*/  IMAD R120, R4, 0x63, RZ ;  /* 0x0000006304787824 */ /* 0x000fe200078e02ff */
[----:B------:R-:W-:Y:S01]  /*f5a0*/  STL.64 [R1+0x2810], R188 ;  /* 0x002810bc01007387 */ /* 0x000fe20000100a00 */
[----:B------:R-:W2:Y:S03]  /*f5b0*/  LDC R4, c[0x0][0x3c4] ;  /* 0x0000f100ff047b82 */ /* 0x000ea60000000800 */
[----:B------:R-:W-:Y:S01]  /*f5c0*/  STL.64 [R1+0x1668], R122 ;  /* 0x0016687a01007387 */ /* 0x000fe20000100a00 */
[----:B0-----:R-:W-:-:S03]  /*f5d0*/  IMAD.WIDE R6, R14, 0x2, R202 ;  /* 0x000000020e067825 */ /* 0x001fc600078e02ca */
[----:B------:R-:W-:Y:S01]  /*f5e0*/  STL.64 [R1+0x1658], R126 ;  /* 0x0016587e01007387 */ /* 0x000fe20000100a00 */
[----:B------:R-:W-:-:S03]  /*f5f0*/  IMAD.WIDE R130, R14, 0x2, R204 ;  /* 0x000000020e827825 */ /* 0x000fc600078e02cc */
[----:B------:R-:W-:Y:S04]  /*f600*/  STL.64 [R1+0x2650], R126 ;  /* 0x0026507e01007387 */ /* 0x000fe80000100a00 */
[----:B------:R0:W-:Y:S01]  /*f610*/  STL.64 [R1+0x1638], R6 ;  /* 0x0016380601007387 */ /* 0x0001e20000100a00 */
[----:B------:R-:W-:Y:S02]  /*f620*/  IMAD R121, R5, 0x5f, RZ ;  /* 0x0000005f05797824 */ /* 0x000fe400078e02ff */
[C---:B------:R-:W-:Y:S01]  /*f630*/  IMAD.WIDE R18, R209.reuse, 0x2, R202 ;  /* 0x00000002d1127825 */ /* 0x040fe200078e02ca */
[----:B------:R-:W-:Y:S03]  /*f640*/  STL.64 [R1+0x1640], R130 ;  /* 0x0016408201007387 */ /* 0x000fe60000100a00 */
[----:B0-----:R-:W-:-:S04]  /*f650*/  IMAD.WIDE R6, R209, 0x2, R204 ;  /* 0x00000002d1067825 */ /* 0x001fc800078e02cc */
[----:B-1----:R-:W-:Y:S01]  /*f660*/  IMAD R229, R252, 0x6e, RZ ;  /* 0x0000006efce57824 */ /* 0x002fe200078e02ff */
[----:B------:R0:W-:Y:S01]  /*f670*/  STL.64 [R1+0x1628], R6 ;  /* 0x0016280601007387 */ /* 0x0001e20000100a00 */
[----:B------:R-:W1:Y:S01]  /*f680*/  LDC R252, c[0x0][0x3c4] ;  /* 0x0000f100fffc7b82 */ /* 0x000e620000000800 */
[--C-:B------:R-:W-:Y:S02]  /*f690*/  IMAD.WIDE R234, R120, 0x2, R204.reuse ;  /* 0x0000000278ea7825 */ /* 0x100fe400078e02cc */
[----:B------:R-:W-:Y:S02]  /*f6a0*/  STL.64 [R1+0x24a0], R130 ;  /* 0x0024a08201007387 */ /* 0x000fe40000100a00 */
[C---:B------:R-:W-:Y:S02]  /*f6b0*/  IMAD.WIDE R158, R121.reuse, 0x2, R204 ;  /* 0x00000002799e7825 */ /* 0x040fe400078e02cc */
[----:B------:R-:W-:Y:S02]  /*f6c0*/  STL.64 [R1+0x1620], R18 ;  /* 0x0016201201007387 */ /* 0x000fe40000100a00 */
[----:B0-----:R-:W-:-:S05]  /*f6d0*/  IMAD.WIDE R6, R121, 0x2, R202 ;  /* 0x0000000279067825 */ /* 0x001fca00078e02ca */
[----:B------:R0:W-:Y:S01]  /*f6e0*/  STL.64 [R1+0x1608], R6 ;  /* 0x0016080601007387 */ /* 0x0001e20000100a00 */
[----:B------:R-:W-:Y:S02]  /*f6f0*/  IMAD R228, R0, 0x6f, RZ ;  /* 0x0000006f00e47824 */ /* 0x000fe400078e02ff */
[----:B------:R-:W1:Y:S01]  /*f700*/  LDC R0, c[0x0][0x3c4] ;  /* 0x0000f100ff007b82 */ /* 0x000e620000000800 */
[----:B------:R2:W-:Y:S01]  /*f710*/  STL.64 [R1+0x2338], R18 ;  /* 0x0023381201007387 */ /* 0x0005e20000100a00 */
[----:B------:R-:W-:-:S03]  /*f720*/  IMAD.WIDE R126, R208, 0x2, R204 ;  /* 0x00000002d07e7825 */ /* 0x000fc600078e02cc */
[----:B------:R-:W-:Y:S01]  /*f730*/  STL.64 [R1+0x15f8], R234 ;  /* 0x0015f8ea01007387 */ /* 0x000fe20000100a00 */
[----:B0-----:R-:W-:-:S03]  /*f740*/  IMAD.WIDE R6, R120, 0x2, R202 ;  /* 0x0000000278067825 */ /* 0x001fc600078e02ca */
[----:B------:R-:W-:Y:S01]  /*f750*/  STL.64 [R1+0x1610], R158 ;  /* 0x0016109e01007387 */ /* 0x000fe20000100a00 */
[----:B--2---:R-:W-:-:S03]  /*f760*/  IMAD.WIDE R18, R8, 0x2, R204 ;  /* 0x0000000208127825 */ /* 0x004fc600078e02cc */
[----:B------:R0:W-:Y:S01]  /*f770*/  STL.64 [R1+0x15f0], R6 ;  /* 0x0015f00601007387 */ /* 0x0001e20000100a00 */
[----:B------:R-:W-:-:S03]  /*f780*/  IMAD R5, R4, 0x66, RZ ;  /* 0x0000006604057824 */ /* 0x000fc600078e02ff */
[----:B------:R-:W-:Y:S01]  /*f790*/  STL.64 [R1+0x2270], R158 ;  /* 0x0022709e01007387 */ /* 0x000fe20000100a00 */
[--C-:B------:R-:W-:Y:S01]  /*f7a0*/  IMAD.WIDE R12, R208, 0x2, R202.reuse ;  /* 0x00000002d00c7825 */ /* 0x100fe200078e02ca */
[----:B------:R-:W2:Y:S02]  /*f7b0*/  LDC R4, c[0x0][0x3c4] ;  /* 0x0000f100ff047b82 */ /* 0x000ea40000000800 */
[----:B------:R-:W-:Y:S01]  /*f7c0*/  STL.64 [R1+0x15e0], R126 ;  /* 0x0015e07e01007387 */ /* 0x000fe20000100a00 */
[----:B0-----:R-:W-:-:S03]  /*f7d0*/  IMAD.WIDE R6, R8, 0x2, R202 ;  /* 0x0000000208067825 */ /* 0x001fc600078e02ca */
[----:B------:R-:W-:Y:S01]  /*f7e0*/  STL.64 [R1+0x15c8], R18 ;  /* 0x0015c81201007387 */ /* 0x000fe20000100a00 */
[----:B------:R-:W-:-:S03]  /*f7f0*/  IMAD.WIDE R134, R5, 0x2, R204 ;  /* 0x0000000205867825 */ /* 0x000fc600078e02cc */
[----:B------:R-:W-:Y:S04]  /*f800*/  STL.64 [R1+0x26a8], R126 ;  /* 0x0026a87e01007387 */ /* 0x000fe80000100a00 */
[----:B------:R0:W-:Y:S01]  /*f810*/  STL.64 [R1+0x15c0], R6 ;  /* 0x0015c00601007387 */ /* 0x0001e20000100a00 */
[----:B------:R-:W-:-:S03]  /*f820*/  IMAD.WIDE R246, R5, 0x2, R202 ;  /* 0x0000000205f67825 */ /* 0x000fc600078e02ca */
[----:B------:R-:W-:Y:S01]  /*f830*/  STL.64 [R1+0x15d8], R12 ;  /* 0x0015d80c01007387 */ /* 0x000fe20000100a00 */
[----:B------:R-:W-:Y:S02]  /*f840*/  IMAD R20, R145, 0x6c, RZ ;  /* 0x0000006c91147824 */ /* 0x000fe400078e02ff */
[C---:B------:R-:W-:Y:S01]  /*f850*/  IMAD.WIDE R178, R161.reuse, 0x2, R204 ;  /* 0x00000002a1b27825 */ /* 0x040fe200078e02cc */
[----:B------:R1:W-:Y:S03]  /*f860*/  STL.64 [R1+0x2750], R12 ;  /* 0x0027500c01007387 */ /* 0x0003e60000100a00 */
[----:B0-----:R-:W-:Y:S01]  /*f870*/  IMAD.WIDE R6, R161, 0x2, R202 ;  /* 0x00000002a1067825 */ /* 0x001fe200078e02ca */
[----:B------:R-:W-:Y:S03]  /*f880*/  STL.64 [R1+0x15b0], R134 ;  /* 0x0015b08601007387 */ /* 0x000fe60000100a00 */
[C---:B------:R-:W-:Y:S01]  /*f890*/  IMAD.WIDE R140, R160.reuse, 0x2, R204 ;  /* 0x00000002a08c7825 */ /* 0x040fe200078e02cc */
[----:B------:R-:W-:Y:S03]  /*f8a0*/  STL.64 [R1+0x2358], R134 ;  /* 0x0023588601007387 */ /* 0x000fe60000100a00 */
[----:B------:R-:W-:Y:S01]  /*f8b0*/  IMAD R88, R21, 0x6d, RZ ;  /* 0x0000006d15587824 */ /* 0x000fe200078e02ff */
[----:B------:R0:W-:Y:S01]  /*f8c0*/  STL.64 [R1+0x1590], R6 ;  /* 0x0015900601007387 */ /* 0x0001e20000100a00 */
[----:B------:R-:W-:-:S03]  /*f8d0*/  IMAD.WIDE R142, R160, 0x2, R202 ;  /* 0x00000002a08e7825 */ /* 0x000fc600078e02ca */
[----:B------:R-:W-:Y:S01]  /*f8e0*/  STL.64 [R1+0x15a8], R246 ;  /* 0x0015a8f601007387 */ /* 0x000fe20000100a00 */
[----:B-1----:R-:W-:Y:S02]  /*f8f0*/  IMAD R173, R252, 0x74, RZ ;  /* 0x00000074fcad7824 */ /* 0x002fe400078e02ff */
[--C-:B------:R-:W-:Y:S01]  /*f900*/  IMAD.WIDE R12, R20, 0x2, R204.reuse ;  /* 0x00000002140c7825 */ /* 0x100fe200078e02cc */
[----:B------:R-:W-:Y:S01]  /*f910*/  STL.64 [R1+0x2380], R246 ;  /* 0x002380f601007387 */ /* 0x000fe20000100a00 */
[----:B------:R-:W1:Y:S02]  /*f920*/  LDC R252, c[0x0][0x3c4] ;  /* 0x0000f100fffc7b82 */ /* 0x000e640000000800 */
[----:B------:R-:W-:Y:S01]  /*f930*/  IMAD.WIDE R96, R88, 0x2, R204 ;  /* 0x0000000258607825 */ /* 0x000fe200078e02cc */
[----:B------:R-:W-:Y:S03]  /*f940*/  STL.64 [R1+0x1598], R178 ;  /* 0x001598b201007387 */ /* 0x000fe60000100a00 */
[--C-:B0-----:R-:W-:Y:S01]  /*f950*/  IMAD.WIDE R6, R20, 0x2, R202.reuse ;  /* 0x0000000214067825 */ /* 0x101fe200078e02ca */
[----:B------:R-:W-:Y:S03]  /*f960*/  STL.64 [R1+0x2248], R178 ;  /* 0x002248b201007387 */ /* 0x000fe60000100a00 */
[----:B------:R-:W-:Y:S01]  /*f970*/  IMAD.WIDE R150, R88, 0x2, R202 ;  /* 0x0000000258967825 */ /* 0x000fe200078e02ca */
[----:B------:R-:W-:Y:S04]  /*f980*/  STL.64 [R1+0x1580], R140 ;  /* 0x0015808c01007387 */ /* 0x000fe80000100a00 */
[----:B------:R-:W-:Y:S01]  /*f990*/  STL.64 [R1+0x1578], R142 ;  /* 0x0015788e01007387 */ /* 0x000fe20000100a00 */
[----:B------:R-:W-:-:S03]  /*f9a0*/  IMAD.WIDE R154, R229, 0x2, R204 ;  /* 0x00000002e59a7825 */ /* 0x000fc600078e02cc */
[----:B------:R-:W-:Y:S01]  /*f9b0*/  STL.64 [R1+0x1568], R12 ;  /* 0x0015680c01007387 */ /* 0x000fe20000100a00 */
[----:B------:R-:W-:Y:S02]  /*f9c0*/  IMAD R172, R0, 0x75, RZ ;  /* 0x0000007500ac7824 */ /* 0x000fe400078e02ff */
[----:B------:R-:W-:Y:S01]  /*f9d0*/  IMAD R89, R16, 0x73, RZ ;  /* 0x0000007310597824 */ /* 0x000fe200078e02ff */
[----:B------:R0:W-:Y:S01]  /*f9e0*/  STL.64 [R1+0x1560], R6 ;  /* 0x0015600601007387 */ /* 0x0001e20000100a00 */
[----:B------:R-:W1:Y:S01]  /*f9f0*/  LDC R0, c[0x0][0x3c4] ;  /* 0x0000f100ff007b82 */ /* 0x000e620000000800 */
[----:B------:R-:W-:Y:S02]  /*fa00*/  IMAD.WIDE R156, R229, 0x2, R202 ;  /* 0x00000002e59c7825 */ /* 0x000fe400078e02ca */
[----:B------:R-:W-:Y:S04]  /*fa10*/  STL.64 [R1+0x1550], R96 ;  /* 0x0015506001007387 */ /* 0x000fe80000100a00 */
[----:B------:R-:W-:Y:S01]  /*fa20*/  STL.64 [R1+0x24f0], R96 ;  /* 0x0024f06001007387 */ /* 0x000fe20000100a00 */
[----:B0-----:R-:W-:-:S03]  /*fa30*/  IMAD.WIDE R6, R228, 0x2, R204 ;  /* 0x00000002e4067825 */ /* 0x001fc600078e02cc */
[----:B------:R-:W-:Y:S01]  /*fa40*/  STL.64 [R1+0x1548], R150 ;  /* 0x0015489601007387 */ /* 0x000fe20000100a00 */
[----:B------:R-:W-:-:S03]  /*fa50*/  IMAD.WIDE R210, R228, 0x2, R202 ;  /* 0x00000002e4d27825 */ /* 0x000fc600078e02ca */
[----:B------:R-:W-:Y:S01]  /*fa60*/  STL.64 [R1+0x2538], R150 ;  /* 0x0025389601007387 */ /* 0x000fe20000100a00 */
[----:B------:R-:W-:-:S03]  /*fa70*/  IMAD.WIDE R162, R89, 0x2, R204 ;  /* 0x0000000259a27825 */ /* 0x000fc600078e02cc */
[----:B------:R-:W-:Y:S01]  /*fa80*/  STL.64 [R1+0x1538], R154 ;  /* 0x0015389a01007387 */ /* 0x000fe20000100a00 */
[----:B------:R-:W-:-:S03]  /*fa90*/  IMAD.WIDE R164, R89, 0x2, R202 ;  /* 0x0000000259a47825 */ /* 0x000fc600078e02ca */
[----:B------:R0:W-:Y:S04]  /*faa0*/  STL.64 [R1+0x1520], R6 ;  /* 0x0015200601007387 */ /* 0x0001e80000100a00 */
[----:B------:R-:W-:Y:S01]  /*fab0*/  STL.64 [R1+0x2398], R154 ;  /* 0x0023989a01007387 */ /* 0x000fe20000100a00 */
[----:B------:R-:W-:-:S03]  /*fac0*/  IMAD.WIDE R146, R173, 0x2, R204 ;  /* 0x00000002ad927825 */ /* 0x000fc600078e02cc */
[----:B------:R-:W-:Y:S01]  /*fad0*/  STL.64 [R1+0x1530], R156 ;  /* 0x0015309c01007387 */ /* 0x000fe20000100a00 */
[----:B------:R-:W-:-:S03]  /*fae0*/  IMAD.WIDE R148, R173, 0x2, R202 ;  /* 0x00000002ad947825 */ /* 0x000fc600078e02ca */
[----:B------:R-:W-:Y:S01]  /*faf0*/  STL.64 [R1+0x2438], R156 ;  /* 0x0024389c01007387 */ /* 0x000fe20000100a00 */
[----:B------:R-:W-:-:S03]  /*fb00*/  IMAD.WIDE R152, R172, 0x2, R204 ;  /* 0x00000002ac987825 */ /* 0x000fc600078e02cc */
[----:B------:R-:W-:Y:S01]  /*fb10*/  STL.64 [R1+0x1518], R210 ;  /* 0x001518d201007387 */ /* 0x000fe20000100a00 */
[----:B0-----:R-:W-:-:S03]  /*fb20*/  IMAD R6, R10, 0x76, RZ ;  /* 0x000000760a067824 */ /* 0x001fc600078e02ff */
[----:B------:R-:W-:Y:S01]  /*fb30*/  STL.64 [R1+0x1508], R162 ;  /* 0x001508a201007387 */ /* 0x000fe20000100a00 */
[----:B------:R-:W-:-:S03]  /*fb40*/  IMAD.WIDE R170, R172, 0x2, R202 ;  /* 0x00000002acaa7825 */ /* 0x000fc600078e02ca */
[----:B------:R-:W-:Y:S04]  /*fb50*/  STL.64 [R1+0x1500], R164 ;  /* 0x001500a401007387 */ /* 0x000fe80000100a00 */
[----:B------:R-:W-:Y:S01]  /*fb60*/  STL.64 [R1+0x2220], R210 ;  /* 0x002220d201007387 */ /* 0x000fe20000100a00 */
[----:B------:R-:W-:-:S03]  /*fb70*/  IMAD.WIDE R18, R6, 0x2, R204 ;  /* 0x0000000206127825 */ /* 0x000fc600078e02cc */
[----:B------:R-:W-:Y:S01]  /*fb80*/  STL.64 [R1+0x14f0], R146 ;  /* 0x0014f09201007387 */ /* 0x000fe20000100a00 */
[----:B---3--:R-:W-:-:S03]  /*fb90*/  IMAD R7, R11, 0x77, RZ ;  /* 0x000000770b077824 */ /* 0x008fc600078e02ff */
[----:B------:R-:W-:Y:S01]  /*fba0*/  STL.64 [R1+0x2758], R146 ;  /* 0x0027589201007387 */ /* 0x000fe20000100a00 */
[----:B-1----:R-:W-:-:S03]  /*fbb0*/  IMAD R252, R252, 0x7b, RZ ;  /* 0x0000007bfcfc7824 */ /* 0x002fc600078e02ff */
[----:B------:R-:W-:Y:S01]  /*fbc0*/  STL.64 [R1+0x14e8], R148 ;  /* 0x0014e89401007387 */ /* 0x000fe20000100a00 */
[----:B------:R-:W-:-:S03]  /*fbd0*/  IMAD.WIDE R174, R6, 0x2, R202 ;  /* 0x0000000206ae7825 */ /* 0x000fc600078e02ca */
[----:B------:R-:W-:Y:S01]  /*fbe0*/  STL.64 [R1+0x2760], R148 ;  /* 0x0027609401007387 */ /* 0x000fe20000100a00 */
[----:B------:R-:W-:-:S03]  /*fbf0*/  IMAD.WIDE R230, R7, 0x2, R204 ;  /* 0x0000000207e67825 */ /* 0x000fc600078e02cc */
[----:B------:R-:W-:Y:S04]  /*fc00*/  STL.64 [R1+0x14d8], R152 ;  /* 0x0014d89801007387 */ /* 0x000fe80000100a00 */
[----:B------:R-:W-:Y:S01]  /*fc10*/  STL.64 [R1+0x25a0], R152 ;  /* 0x0025a09801007387 */ /* 0x000fe20000100a00 */
[----:B------:R-:W-:-:S03]  /*fc20*/  IMAD.WIDE R12, R252, 0x2, R202 ;  /* 0x00000002fc0c7825 */ /* 0x000fc600078e02ca */
[----:B------:R-:W-:Y:S01]  /*fc30*/  STL.64 [R1+0x14d0], R170 ;  /* 0x0014d0aa01007387 */ /* 0x000fe20000100a00 */
[----:B------:R-:W-:-:S03]  /*fc40*/  IMAD.WIDE R10, R252, 0x2, R204 ;  /* 0x00000002fc0a7825 */ /* 0x000fc600078e02cc */
[----:B------:R-:W-:Y:S04]  /*fc50*/  STL.64 [R1+0x25b0], R170 ;  /* 0x0025b0aa01007387 */ /* 0x000fe80000100a00 */
[----:B------:R-:W-:Y:S04]  /*fc60*/  STL.64 [R1+0x14c0], R18 ;  /* 0x0014c01201007387 */ /* 0x000fe80000100a00 */
[----:B------:R-:W-:Y:S01]  /*fc70*/  STL.64 [R1+0x2448], R18 ;  /* 0x0024481201007387 */ /* 0x000fe20000100a00 */
[----:B------:R-:W-:-:S03]  /*fc80*/  IMAD R0, R0, 0x7c, RZ ;  /* 0x0000007c00007824 */ /* 0x000fc600078e02ff */
[----:B------:R-:W-:Y:S04]  /*fc90*/  STL.64 [R1+0x14b8], R174 ;  /* 0x0014b8ae01007387 */ /* 0x000fe80000100a00 */
[----:B------:R-:W-:Y:S04]  /*fca0*/  STL.64 [R1+0x2460], R174 ;  /* 0x002460ae01007387 */ /* 0x000fe80000100a00 */
[----:B------:R-:W-:Y:S01]  /*fcb0*/  STL.64 [R1+0x14a8], R230 ;  /* 0x0014a8e601007387 */ /* 0x000fe20000100a00 */
[----:B------:R-:W-:-:S03]  /*fcc0*/  IMAD.WIDE R248, R7, 0x2, R202 ;  /* 0x0000000207f87825 */ /* 0x000fc600078e02ca */
[----:B------:R-:W-:Y:S01]  /*fcd0*/  STL.64 [R1+0x2210], R230 ;  /* 0x002210e601007387 */ /* 0x000fe20000100a00 */
[----:B----4-:R-:W-:-:S03]  /*fce0*/  IMAD R15, R17, 0x7d, RZ ;  /* 0x0000007d110f7824 */ /* 0x010fc600078e02ff */
[----:B------:R0:W-:Y:S04]  /*fcf0*/  STL.64 [R1+0x1488], R12 ;  /* 0x0014880c01007387 */ /* 0x0001e80000100a00 */
[----:B------:R-:W-:Y:S01]  /*fd00*/  STL.64 [R1+0x1490], R10 ;  /* 0x0014900a01007387 */ /* 0x000fe20000100a00 */
[----:B------:R-:W-:-:S03]  /*fd10*/  IMAD R9, R9, 0x7e, RZ ;  /* 0x0000007e09097824 */ /* 0x000fc600078e02ff */
[----:B------:R1:W-:Y:S01]  /*fd20*/  STL.64 [R1+0x27a8], R10 ;  /* 0x0027a80a01007387 */ /* 0x0003e20000100a00 */
[----:B------:R-:W-:-:S03]  /*fd30*/  IMAD.WIDE R238, R0, 0x2, R202 ;  /* 0x0000000200ee7825 */ /* 0x000fc600078e02ca */
[----:B------:R-:W-:Y:S01]  /*fd40*/  STL.64 [R1+0x14a0], R248 ;  /* 0x0014a0f801007387 */ /* 0x000fe20000100a00 */
[----:B0-----:R-:W-:-:S04]  /*fd50*/  IMAD.WIDE R12, R15, 0x2, R202 ;  /* 0x000000020f0c7825 */ /* 0x001fc800078e02ca */
[----:B-1----:R-:W-:-:S05]  /*fd60*/  IMAD.WIDE R10, R0, 0x2, R204 ;  /* 0x00000002000a7825 */ /* 0x002fca00078e02cc */
[----:B------:R0:W-:Y:S01]  /*fd70*/  STL.64 [R1+0x1478], R10 ;  /* 0x0014780a01007387 */ /* 0x0001e20000100a00 */
[----:B------:R-:W-:-:S03]  /*fd80*/  IMAD.WIDE R242, R15, 0x2, R204 ;  /* 0x000000020ff27825 */ /* 0x000fc600078e02cc */
[----:B------:R-:W-:Y:S04]  /*fd90*/  STL.64 [R1+0x21f0], R248 ;  /* 0x0021f0f801007387 */ /* 0x000fe80000100a00 */
[----:B------:R-:W-:Y:S01]  /*fda0*/  STL.64 [R1+0x1470], R238 ;  /* 0x001470ee01007387 */ /* 0x000fe20000100a00 */
[----:B0-----:R-:W-:-:S03]  /*fdb0*/  IMAD.WIDE R10, R9, 0x2, R204 ;  /* 0x00000002090a7825 */ /* 0x001fc600078e02cc */
[----:B------:R-:W-:Y:S04]  /*fdc0*/  STL.64 [R1+0x1458], R12 ;  /* 0x0014580c01007387 */ /* 0x000fe80000100a00 */
[----:B------:R-:W-:Y:S01]  /*fdd0*/  STL.64 [R1+0x2618], R238 ;  /* 0x002618ee01007387 */ /* 0x000fe20000100a00 */
[----:B--2---:R-:W-:-:S03]  /*fde0*/  IMAD R4, R4, 0x7f, RZ ;  /* 0x0000007f04047824 */ /* 0x004fc600078e02ff */
[----:B------:R0:W-:Y:S01]  /*fdf0*/  STL.64 [R1+0x1448], R10 ;  /* 0x0014480a01007387 */ /* 0x0001e20000100a00 */
[----:B------:R-:W-:-:S03]  /*fe00*/  IMAD R100, R2, 0xb, RZ ;  /* 0x0000000b02647824 */ /* 0x000fc600078e02ff */
[----:B------:R-:W-:Y:S04]  /*fe10*/  STL.64 [R1+0x1460], R242 ;  /* 0x001460f201007387 */ /* 0x000fe80000100a00 */
[----:B------:R-:W-:Y:S01]  /*fe20*/  STL.64 [R1+0x2478], R242 ;  /* 0x002478f201007387 */ /* 0x000fe20000100a00 */
[----:B0-----:R-:W-:-:S05]  /*fe30*/  IMAD.WIDE R10, R9, 0x2, R202 ;  /* 0x00000002090a7825 */ /* 0x001fca00078e02ca */
[----:B------:R0:W-:Y:S01]  /*fe40*/  STL.64 [R1+0x1440], R10 ;  /* 0x0014400a01007387 */ /* 0x0001e20000100a00 */
[----:B------:R-:W-:-:S03]  /*fe50*/  IMAD.WIDE R250, R4, 0x2, R202 ;  /* 0x0000000204fa7825 */ /* 0x000fc600078e02ca */
[----:B------:R-:W-:Y:S01]  /*fe60*/  STL.64 [R1+0x2140], R204 ;  /* 0x002140cc01007387 */ /* 0x000fe20000100a00 */
[----:B------:R-:W-:-:S04]  /*fe70*/  IMAD.WIDE R102, R100, 0x2, R200 ;  /* 0x0000000264667825 */ /* 0x000fc800078e02c8 */
[----:B0-----:R-:W-:-:S04]  /*fe80*/  IMAD.WIDE R10, R4, 0x2, R204 ;  /* 0x00000002040a7825 */ /* 0x001fc800078e02cc */
[--C-:B------:R-:W-:Y:S01]  /*fe90*/  IMAD.WIDE R106, R241, 0x2, R200.reuse ;  /* 0x00000002f16a7825 */ /* 0x100fe200078e02c8 */
[----:B------:R-:W-:Y:S03]  /*fea0*/  STL.64 [R1+0x1430], R10 ;  /* 0x0014300a01007387 */ /* 0x000fe60000100a00 */
[--C-:B------:R-:W-:Y:S01]  /*feb0*/  IMAD.WIDE R236, R111, 0x2, R200.reuse ;  /* 0x000000026fec7825 */ /* 0x100fe200078e02c8 */
[----:B------:R-:W-:Y:S04]  /*fec0*/  STL.64 [R1+0x2148], R202 ;  /* 0x002148ca01007387 */ /* 0x000fe80000100a00 */
        /* <DEDUP_REMOVED lines=14> */
[----:B------:R-:W-:Y:S04]  /*ffb0*/  STL.64 [R1+0x1a68], R104 ;  /* 0x001a686801007387 */ /* 0x000fe80000100a00 */
[----:B------:R-:W-:Y:S01]  /*ffc0*/  STL.64 [R1+0x1a98], R112 ;  /* 0x001a987001007387 */ /* 0x000fe20000100a00 */
[----:B------:R-:W-:-:S03]  /*ffd0*/  IMAD.WIDE R108, R199, 0x2, R200 ;  /* 0x00000002c76c7825 */ /* 0x000fc600078e02c8 */
[----:B------:R0:W-:Y:S04]  /*ffe0*/  STL.64 [R1+0x25c0], R112 ;  /* 0x0025c07001007387 */ /* 0x0001e80000100a00 */
[----:B------:R-:W-:Y:S04]  /*fff0*/  STL.64 [R1+0x1a50], R28 ;  /* 0x001a501c01007387 */ /* 0x000fe80000100a00 */
[----:B------:R-:W-:Y:S01]  /*10000*/  STL.64 [R1+0x1a80], R90 ;  /* 0x001a805a01007387 */ /* 0x000fe20000100a00 */
[----:B------:R-:W-:-:S03]  /*10010*/  IMAD.WIDE R114, R198, 0x2, R200 ;  /* 0x00000002c6727825 */ /* 0x000fc600078e02c8 */
[----:B------:R-:W-:Y:S01]  /*10020*/  STL.64 [R1+0x25d0], R90 ;  /* 0x0025d05a01007387 */ /* 0x000fe20000100a00 */
[----:B0-----:R-:W-:-:S03]  /*10030*/  IMAD.WIDE R112, R221, 0x2, R200 ;  /* 0x00000002dd707825 */ /* 0x001fc600078e02c8 */
[----:B------:R-:W-:Y:S01]  /*10040*/  STL.64 [R1+0x1a38], R92 ;  /* 0x001a385c01007387 */ /* 0x000fe20000100a00 */
[----:B------:R-:W-:-:S03]  /*10050*/  IMAD.WIDE R116, R95, 0x2, R200 ;  /* 0x000000025f747825 */ /* 0x000fc600078e02c8 */
[----:B------:R-:W-:Y:S04]  /*10060*/  STL.64 [R1+0x25e0], R92 ;  /* 0x0025e05c01007387 */ /* 0x000fe80000100a00 */
[----:B------:R-:W-:Y:S01]  /*10070*/  STL.64 [R1+0x1a20], R2 ;  /* 0x001a200201007387 */ /* 0x000fe20000100a00 */
[----:B------:R-:W-:-:S03]  /*10080*/  IMAD.WIDE R146, R195, 0x2, R200 ;  /* 0x00000002c3927825 */ /* 0x000fc600078e02c8 */
[----:B------:R0:W-:Y:S04]  /*10090*/  STL.64 [R1+0x2488], R2 ;  /* 0x0024880201007387 */ /* 0x0001e80000100a00 */
[----:B------:R-:W-:Y:S04]  /*100a0*/  STL.64 [R1+0x19f0], R108 ;  /* 0x0019f06c01007387 */ /* 0x000fe80000100a00 */
[----:B------:R-:W-:Y:S04]  /*100b0*/  STL.64 [R1+0x19d8], R112 ;  /* 0x0019d87001007387 */ /* 0x000fe80000100a00 */
[----:B------:R-:W-:Y:S01]  /*100c0*/  STL.64 [R1+0x25e8], R112 ;  /* 0x0025e87001007387 */ /* 0x000fe20000100a00 */
[----:B0-----:R-:W-:-:S03]  /*100d0*/  IMAD.WIDE R2, R191, 0x2, R200 ;  /* 0x00000002bf027825 */ /* 0x001fc600078e02c8 */
[----:B------:R-:W-:Y:S01]  /*100e0*/  STL.64 [R1+0x1a08], R114 ;  /* 0x001a087201007387 */ /* 0x000fe20000100a00 */
[----:B------:R-:W-:-:S03]  /*100f0*/  IMAD.WIDE R76, R94, 0x2, R200 ;  /* 0x000000025e4c7825 */ /* 0x000fc600078e02c8 */
[----:B------:R-:W-:Y:S01]  /*10100*/  STL.64 [R1+0x24a8], R114 ;  /* 0x0024a87201007387 */ /* 0x000fe20000100a00 */
[----:B------:R-:W-:-:S03]  /*10110*/  IMAD.WIDE R16, R183, 0x2, R200 ;  /* 0x00000002b7107825 */ /* 0x000fc600078e02c8 */
[----:B------:R-:W-:Y:S04]  /*10120*/  STL.64 [R1+0x19c0], R116 ;  /* 0x0019c07401007387 */ /* 0x000fe80000100a00 */
[----:B------:R-:W-:Y:S04]  /*10130*/  STL.64 [R1+0x24b0], R116 ;  /* 0x0024b07401007387 */ /* 0x000fe80000100a00 */
[----:B------:R-:W-:Y:S04]  /*10140*/  STL.64 [R1+0x1990], R146 ;  /* 0x0019909201007387 */ /* 0x000fe80000100a00 */
[----:B------:R0:W-:Y:S01]  /*10150*/  STL.64 [R1+0x1978], R2 ;  /* 0x0019780201007387 */ /* 0x0001e20000100a00 */
[----:B------:R-:W-:-:S03]  /*10160*/  IMAD.WIDE R184, R167, 0x2, R200 ;  /* 0x00000002a7b87825 */ /* 0x000fc600078e02c8 */
[----:B------:R-:W-:Y:S01]  /*10170*/  STL.64 [R1+0x19a8], R76 ;  /* 0x0019a84c01007387 */ /* 0x000fe20000100a00 */
[----:B------:R-:W-:-:S03]  /*10180*/  IMAD.WIDE R168, R166, 0x2, R200 ;  /* 0x00000002a6a87825 */ /* 0x000fc600078e02c8 */
[----:B------:R-:W-:Y:S01]  /*10190*/  STL.64 [R1+0x25f0], R76 ;  /* 0x0025f04c01007387 */ /* 0x000fe20000100a00 */
[----:B0-----:R-:W-:-:S03]  /*101a0*/  IMAD.WIDE R2, R182, 0x2, R200 ;  /* 0x00000002b6027825 */ /* 0x001fc600078e02c8 */
[----:B------:R-:W-:Y:S04]  /*101b0*/  STL.64 [R1+0x1960], R16 ;  /* 0x0019601001007387 */ /* 0x000fe80000100a00 */
[----:B------:R0:W-:Y:S01]  /*101c0*/  STL.64 [R1+0x1948], R2 ;  /* 0x0019480201007387 */ /* 0x0001e20000100a00 */
[----:B------:R-:W-:-:S03]  /*101d0*/  IMAD.WIDE R192, R190, 0x2, R200 ;  /* 0x00000002bec07825 */ /* 0x000fc600078e02c8 */
[----:B------:R-:W-:Y:S01]  /*101e0*/  STL.64 [R1+0x25f8], R16 ;  /* 0x0025f81001007387 */ /* 0x000fe20000100a00 */
[----:B------:R-:W-:-:S03]  /*101f0*/  IMAD.WIDE R214, R217, 0x2, R200 ;  /* 0x00000002d9d67825 */ /* 0x000fc600078e02c8 */
[----:B------:R-:W-:Y:S01]  /*10200*/  STL.64 [R1+0x1930], R184 ;  /* 0x001930b801007387 */ /* 0x000fe20000100a00 */
[----:B0-----:R-:W-:-:S03]  /*10210*/  IMAD.WIDE R2, R220, 0x2, R200 ;  /* 0x00000002dc027825 */ /* 0x001fc600078e02c8 */
[----:B------:R-:W-:Y:S01]  /*10220*/  STL.64 [R1+0x1918], R168 ;  /* 0x001918a801007387 */ /* 0x000fe20000100a00 */
[----:B------:R-:W-:-:S03]  /*10230*/  IMAD.WIDE R134, R194, 0x2, R200 ;  /* 0x00000002c2867825 */ /* 0x000fc600078e02c8 */
[----:B------:R0:W-:Y:S01]  /*10240*/  STL.64 [R1+0x18d0], R2 ;  /* 0x0018d00201007387 */ /* 0x0001e20000100a00 */
        /* <DEDUP_REMOVED lines=58> */
[----:B------:R0:W-:Y:S01]  /*105f0*/  STL.64 [R1+0x1690], R2 ;  /* 0x0016900201007387 */ /* 0x0001e20000100a00 */
[----:B------:R-:W-:-:S03]  /*10600*/  IMAD.WIDE R10, R120, 0x2, R200 ;  /* 0x00000002780a7825 */ /* 0x000fc600078e02c8 */
[----:B------:R-:W-:Y:S01]  /*10610*/  STL.64 [R1+0x1678], R250 ;  /* 0x001678fa01007387 */ /* 0x000fe20000100a00 */
[----:B------:R-:W-:-:S03]  /*10620*/  IMAD.WIDE R76, R208, 0x2, R200 ;  /* 0x00000002d04c7825 */ /* 0x000fc600078e02c8 */
[----:B------:R-:W-:Y:S01]  /*10630*/  STL.64 [R1+0x1660], R148 ;  /* 0x0016609401007387 */ /* 0x000fe20000100a00 */
[----:B0-----:R-:W-:-:S03]  /*10640*/  IMAD.WIDE R2, R121, 0x2, R200 ;  /* 0x0000000279027825 */ /* 0x001fc600078e02c8 */
[----:B------:R-:W-:Y:S04]  /*10650*/  STL.64 [R1+0x22c8], R250 ;  /* 0x0022c8fa01007387 */ /* 0x000fe80000100a00 */
[----:B------:R-:W-:Y:S01]  /*10660*/  STL.64 [R1+0x1648], R16 ;  /* 0x0016481001007387 */ /* 0x000fe20000100a00 */
[----:B------:R-:W-:-:S03]  /*10670*/  IMAD.WIDE R116, R8, 0x2, R200 ;  /* 0x0000000208747825 */ /* 0x000fc600078e02c8 */
[----:B------:R-:W-:Y:S01]  /*10680*/  STL.64 [R1+0x1630], R130 ;  /* 0x0016308201007387 */ /* 0x000fe20000100a00 */
[----:B------:R-:W-:-:S03]  /*10690*/  IMAD R205, R145, 0x6c, RZ ;  /* 0x0000006c91cd7824 */ /* 0x000fc600078e02ff */
[----:B------:R0:W-:Y:S01]  /*106a0*/  STL.64 [R1+0x1600], R2 ;  /* 0x0016000201007387 */ /* 0x0001e20000100a00 */
[----:B------:R-:W-:-:S03]  /*106b0*/  IMAD.WIDE R78, R5, 0x2, R200 ;  /* 0x00000002054e7825 */ /* 0x000fc600078e02c8 */
[----:B------:R-:W-:Y:S01]  /*106c0*/  STL.64 [R1+0x1618], R136 ;  /* 0x0016188801007387 */ /* 0x000fe20000100a00 */
[----:B------:R-:W-:-:S03]  /*106d0*/  IMAD.WIDE R144, R160, 0x2, R200 ;  /* 0x00000002a0907825 */ /* 0x000fc600078e02c8 */
[----:B------:R-:W-:Y:S01]  /*106e0*/  STL.64 [R1+0x15e8], R10 ;  /* 0x0015e80a01007387 */ /* 0x000fe20000100a00 */
[----:B------:R-:W-:-:S04]  /*106f0*/  IMAD.WIDE R92, R205, 0x2, R200 ;  /* 0x00000002cd5c7825 */ /* 0x000fc800078e02c8 */
[--C-:B0-----:R-:W-:Y:S01]  /*10700*/  IMAD.WIDE R2, R161, 0x2, R200.reuse ;  /* 0x00000002a1027825 */ /* 0x101fe200078e02c8 */
[----:B------:R-:W-:Y:S03]  /*10710*/  STL.64 [R1+0x15d0], R76 ;  /* 0x0015d04c01007387 */ /* 0x000fe60000100a00 */
[--C-:B------:R-:W-:Y:S01]  /*10720*/  IMAD.WIDE R18, R88, 0x2, R200.reuse ;  /* 0x0000000258127825 */ /* 0x100fe200078e02c8 */
[----:B------:R-:W-:Y:S03]  /*10730*/  STL.64 [R1+0x15b8], R116 ;  /* 0x0015b87401007387 */ /* 0x000fe60000100a00 */
[--C-:B------:R-:W-:Y:S01]  /*10740*/  IMAD.WIDE R250, R229, 0x2, R200.reuse ;  /* 0x00000002e5fa7825 */ /* 0x100fe200078e02c8 */
[----:B------:R0:W-:Y:S03]  /*10750*/  STL.64 [R1+0x1588], R2 ;  /* 0x0015880201007387 */ /* 0x0001e60000100a00 */
[--C-:B------:R-:W-:Y:S01]  /*10760*/  IMAD.WIDE R180, R89, 0x2, R200.reuse ;  /* 0x0000000259b47825 */ /* 0x100fe200078e02c8 */
[----:B------:R-:W-:Y:S03]  /*10770*/  STL.64 [R1+0x15a0], R78 ;  /* 0x0015a04e01007387 */ /* 0x000fe60000100a00 */
[--C-:B------:R-:W-:Y:S01]  /*10780*/  IMAD.WIDE R230, R228, 0x2, R200.reuse ;  /* 0x00000002e4e67825 */ /* 0x100fe200078e02c8 */
[----:B------:R-:W-:Y:S03]  /*10790*/  STL.64 [R1+0x1570], R144 ;  /* 0x0015709001007387 */ /* 0x000fe60000100a00 */
[--C-:B------:R-:W-:Y:S01]  /*107a0*/  IMAD.WIDE R202, R173, 0x2, R200.reuse ;  /* 0x00000002adca7825 */ /* 0x100fe200078e02c8 */
[----:B------:R-:W-:Y:S03]  /*107b0*/  STL.64 [R1+0x1558], R92 ;  /* 0x0015585c01007387 */ /* 0x000fe60000100a00 */
[--C-:B0-----:R-:W-:Y:S01]  /*107c0*/  IMAD.WIDE R2, R172, 0x2, R200.reuse ;  /* 0x00000002ac027825 */ /* 0x101fe200078e02c8 */
[----:B------:R-:W-:Y:S03]  /*107d0*/  STL.64 [R1+0x1540], R18 ;  /* 0x0015401201007387 */ /* 0x000fe60000100a00 */
[--C-:B------:R-:W-:Y:S01]  /*107e0*/  IMAD.WIDE R176, R6, 0x2, R200.reuse ;  /* 0x0000000206b07825 */ /* 0x100fe200078e02c8 */
[----:B------:R-:W-:Y:S03]  /*107f0*/  STL.64 [R1+0x1528], R250 ;  /* 0x001528fa01007387 */ /* 0x000fe60000100a00 */
[--C-:B------:R-:W-:Y:S01]  /*10800*/  IMAD.WIDE R106, R252, 0x2, R200.reuse ;  /* 0x00000002fc6a7825 */ /* 0x100fe200078e02c8 */
[----:B------:R-:W-:Y:S03]  /*10810*/  STL.64 [R1+0x14f8], R180 ;  /* 0x0014f8b401007387 */ /* 0x000fe60000100a00 */
        /* <DEDUP_REMOVED lines=14> */
[----:B------:R-:W-:Y:S04]  /*10900*/  STL.64 [R1+0x1468], R192 ;  /* 0x001468c001007387 */ /* 0x000fe80000100a00 */
[----:B------:R0:W-:Y:S01]  /*10910*/  STL.64 [R1+0x21f8], R248 ;  /* 0x0021f8f801007387 */ /* 0x0001e20000100a00 */
[----:B------:R-:W-:-:S03]  /*10920*/  IMAD.WIDE R152, R241, 0x2, R206 ;  /* 0x00000002f1987825 */ /* 0x000fc600078e02ce */
[----:B------:R-:W-:Y:S01]  /*10930*/  STL.64 [R1+0x1450], R174 ;  /* 0x001450ae01007387 */ /* 0x000fe20000100a00 */
[----:B------:R-:W-:-:S03]  /*10940*/  IMAD.WIDE R52, R111, 0x2, R206 ;  /* 0x000000026f347825 */ /* 0x000fc600078e02ce */
[----:B------:R-:W-:Y:S01]  /*10950*/  STL.64 [R1+0x2150], R200 ;  /* 0x002150c801007387 */ /* 0x000fe20000100a00 */
[----:B------:R-:W-:-:S03]  /*10960*/  IMAD.WIDE R110, R110, 0x2, R206 ;  /* 0x000000026e6e7825 */ /* 0x000fc600078e02ce */
[----:B------:R1:W-:Y:S01]  /*10970*/  STL.64 [R1+0x1420], R12 ;  /* 0x0014200c01007387 */ /* 0x0003e20000100a00 */
[----:B0-----:R-:W-:-:S03]  /*10980*/  IMAD.WIDE R248, R100, 0x2, R206 ;  /* 0x0000000264f87825 */ /* 0x001fc600078e02ce */
[----:B------:R0:W-:Y:S01]  /*10990*/  STL [R1+0x2174], R201 ;  /* 0x002174c901007387 */ /* 0x0001e20000100800 */
        /* <DEDUP_REMOVED lines=111> */
[----:B------:R-:W2:Y:S01]  /*11090*/  LDL R42, [R1+0x38] ;  /* 0x00003800012a7983 */ /* 0x000ea20000100800 */
[----:B------:R-:W-:-:S03]  /*110a0*/  IMAD.WIDE R56, R8, 0x2, R206 ;  /* 0x0000000208387825 */ /* 0x000fc600078e02ce */
[----:B------:R-:W3:Y:S04]  /*110b0*/  LDL.64 R40, [R1+0x1a78] ;  /* 0x001a780001287983 */ /* 0x000ee80000100a00 */
[----:B------:R-:W3:Y:S01]  /*110c0*/  LDL R43, [R1+0x88] ;  /* 0x00008800012b7983 */ /* 0x000ee20000100800 */
[----:B------:R-:W-:-:S03]  /*110d0*/  IMAD.WIDE R118, R5, 0x2, R206 ;  /* 0x0000000205767825 */ /* 0x000fc600078e02ce */
[----:B------:R-:W4:Y:S04]  /*110e0*/  LDL.64 R24, [R1+0x1a70] ;  /* 0x001a700001187983 */ /* 0x000f280000100a00 */
[----:B------:R-:W4:Y:S04]  /*110f0*/  LDL R8, [R1+0x84] ;  /* 0x0000840001087983 */ /* 0x000f280000100800 */
[----:B------:R-:W4:Y:S01]  /*11100*/  LDL R5, [R1+0x80] ;  /* 0x0000800001057983 */ /* 0x000f220000100800 */
[----:B------:R-:W-:-:S03]  /*11110*/  IMAD.WIDE R208, R161, 0x2, R206 ;  /* 0x00000002a1d07825 */ /* 0x000fc600078e02ce */
[----:B------:R-:W4:Y:S01]  /*11120*/  LDL R14, [R1+0xa8] ;  /* 0x0000a800010e7983 */ /* 0x000f220000100800 */
        /* <DEDUP_REMOVED lines=13> */
[----:B0-----:R-:W4:Y:S04]  /*11200*/  LDL R208, [R1+0xb0] ;  /* 0x0000b00001d07983 */ /* 0x001f280000100800 */
[----:B------:R-:W4:Y:S04]  /*11210*/  LDL R209, [R1+0xac] ;  /* 0x0000ac0001d17983 */ /* 0x000f280000100800 */
[----:B------:R-:W-:Y:S04]  /*11220*/  STL.64 [R1+0x12b0], R178 ;  /* 0x0012b0b201007387 */ /* 0x000fe80000100a00 */
[----:B------:R-:W-:Y:S04]  /*11230*/  STL.64 [R1+0x12a8], R38 ;  /* 0x0012a82601007387 */ /* 0x000fe80000100a00 */
[----:B------:R-:W-:Y:S04]  /*11240*/  STL.64 [R1+0x1b08], R88 ;  /* 0x001b085801007387 */ /* 0x000fe80000100a00 */
[----:B------:R-:W-:Y:S04]  /*11250*/  STL.64 [R1+0x12a0], R228 ;  /* 0x0012a0e401007387 */ /* 0x000fe80000100a00 */
[----:B------:R-:W-:Y:S04]  /*11260*/  STL.64 [R1+0x1298], R204 ;  /* 0x001298cc01007387 */ /* 0x000fe80000100a00 */
[----:B------:R0:W-:Y:S04]  /*11270*/  STL.64 [R1+0x2258], R228 ;  /* 0x002258e401007387 */ /* 0x0001e80000100a00 */
[----:B0-----:R-:W4:Y:S04]  /*11280*/  LDL R228, [R1+0x7c] ;  /* 0x00007c0001e47983 */ /* 0x001f280000100800 */
[----:B--2---:R-:W2:Y:S04]  /*11290*/  @P1 LDG.E.U16 R42, desc[UR10][R60.64] ;  /* 0x0000000a3c2a1981 */ /* 0x004ea8000c1e1500 */
[----:B---3--:R-:W3:Y:S04]  /*112a0*/  @P1 LDG.E.U16 R43, desc[UR10][R40.64] ;  /* 0x0000000a282b1981 */ /* 0x008ee8000c1e1500 */
[----:B----4-:R-:W4:Y:S04]  /*112b0*/  @P1 LDG.E.U16 R8, desc[UR10][R24.64] ;  /* 0x0000000a18081981 */ /* 0x010f28000c1e1500 */
[----:B------:R-:W3:Y:S01]  /*112c0*/  @P1 LDG.E.U16 R5, desc[UR10][R104.64] ;  /* 0x0000000a68051981 */ /* 0x000ee2000c1e1500 */
[----:B------:R-:W-:-:S03]  /*112d0*/  IMAD.WIDE R172, R172, 0x2, R206 ;  /* 0x00000002acac7825 */ /* 0x000fc600078e02ce */
[----:B------:R-:W4:Y:S04]  /*112e0*/  LDL R229, [R1+0xb4] ;  /* 0x0000b40001e57983 */ /* 0x000f280000100800 */
[----:B------:R-:W4:Y:S04]  /*112f0*/  LDL.LU.64 R60, [R1+0x28e0] ;  /* 0x0028e000013c7983 */ /* 0x000f280000300a00 */
[----:B------:R0:W4:Y:S04]  /*11300*/  @P1 LDG.E.U16 R14, desc[UR10][R248.64] ;  /* 0x0000000af80e1981 */ /* 0x000128000c1e1500 */
[----:B------:R-:W4:Y:S04]  /*11310*/  @P1 LDG.E.U16 R209, desc[UR10][R102.64] ;  /* 0x0000000a66d11981 */ /* 0x000f28000c1e1500 */
[----:B------:R-:W4:Y:S04]  /*11320*/  @P1 LDG.E.U16 R228, desc[UR10][R100.64] ;  /* 0x0000000a64e41981 */ /* 0x000f28000c1e1500 */
[----:B--2---:R1:W-:Y:S04]  /*11330*/  @P1 STL [R1+0x38], R42 ;  /* 0x0000382a01001387 */ /* 0x0043e80000100800 */
[----:B-1----:R-:W2:Y:S04]  /*11340*/  LDL.LU R42, [R1+0x28d8] ;  /* 0x0028d800012a7983 */ /* 0x002ea80000300800 */
[----:B------:R-:W-:Y:S04]  /*11350*/  STL.64 [R1+0x1290], R172 ;  /* 0x001290ac01007387 */ /* 0x000fe80000100a00 */
[----:B------:R-:W2:Y:S04]  /*11360*/  LDL.LU.64 R40, [R1+0x28d0] ;  /* 0x0028d00001287983 */ /* 0x000ea80000300a00 */
[----:B---3--:R1:W-:Y:S04]  /*11370*/  @P1 STL [R1+0x88], R43 ;  /* 0x0000882b01001387 */ /* 0x0083e80000100800 */
[----:B-1----:R-:W2:Y:S04]  /*11380*/  LDL.LU R43, [R1+0x28c8] ;  /* 0x0028c800012b7983 */ /* 0x002ea80000300800 */
[----:B------:R-:W3:Y:S04]  /*11390*/  LDL.LU.64 R24, [R1+0x28c0] ;  /* 0x0028c00001187983 */ /* 0x000ee80000300a00 */
[----:B----4-:R1:W-:Y:S04]  /*113a0*/  @P1 STL [R1+0x84], R8 ;  /* 0x0000840801001387 */ /* 0x0103e80000100800 */
[----:B-1----:R-:W4:Y:S04]  /*113b0*/  LDL.LU R8, [R1+0x28b8] ;  /* 0x0028b80001087983 */ /* 0x002f280000300800 */
[----:B------:R-:W2:Y:S04]  /*113c0*/  LDL.LU.64 R104, [R1+0x28b0] ;  /* 0x0028b00001687983 */ /* 0x000ea80000300a00 */
[----:B------:R1:W-:Y:S04]  /*113d0*/  @P1 STL [R1+0x80], R5 ;  /* 0x0000800501001387 */ /* 0x0003e80000100800 */
[----:B-1----:R-:W3:Y:S04]  /*113e0*/  LDL.LU R5, [R1+0x28a8] ;  /* 0x0028a80001057983 */ /* 0x002ee80000300800 */
[----:B------:R-:W3:Y:S01]  /*113f0*/  LDL.LU.64 R100, [R1+0x28a0] ;  /* 0x0028a00001647983 */ /* 0x000ee20000300a00 */
[----:B0-----:R-:W-:-:S03]  /*11400*/  IMAD.WIDE R248, R7, 0x2, R206 ;  /* 0x0000000207f87825 */ /* 0x001fc600078e02ce */
[----:B----4-:R-:W4:Y:S04]  /*11410*/  @P1 LDG.E.U16 R8, desc[UR10][R12.64] ;  /* 0x0000000a0c081981 */ /* 0x010f28000c1e1500 */
[----:B--2---:R-:W2:Y:S04]  /*11420*/  @P1 LDG.E.U16 R208, desc[UR10][R104.64] ;  /* 0x0000000a68d01981 */ /* 0x004ea8000c1e1500 */
[----:B---3--:R-:W3:Y:S04]  /*11430*/  @P1 LDG.E.U16 R229, desc[UR10][R100.64] ;  /* 0x0000000a64e51981 */ /* 0x008ee8000c1e1500 */
[----:B------:R-:W2:Y:S04]  /*11440*/  LDL.LU.64 R100, [R1+0x2898] ;  /* 0x0028980001647983 */ /* 0x000ea80000300a00 */
[----:B------:R-:W4:Y:S04]  /*11450*/  LDL.LU.64 R104, [R1+0x2890] ;  /* 0x0028900001687983 */ /* 0x000f280000300a00 */
[----:B------:R-:W4:Y:S04]  /*11460*/  LDL.LU.64 R102, [R1+0x2888] ;  /* 0x0028880001667983 */ /* 0x000f280000300a00 */
[----:B---3--:R-:W-:Y:S04]  /*11470*/  @P1 STL [R1+0xb4], R229 ;  /* 0x0000b4e501001387 */ /* 0x008fe80000100800 */
[----:B------:R0:W-:Y:S04]  /*11480*/  @P1 STL [R1+0x7c], R228 ;  /* 0x00007ce401001387 */ /* 0x0001e80000100800 */
[----:B--2---:R-:W2:Y:S04]  /*11490*/  @P1 LDG.E.U16 R101, desc[UR10][R80.64] ;  /* 0x0000000a50651981 */ /* 0x004ea8000c1e1500 */
[----:B----4-:R-:W3:Y:S04]  /*114a0*/  @P1 LDG.E.U16 R104, desc[UR10][R84.64] ;  /* 0x0000000a54681981 */ /* 0x010ee8000c1e1500 */
[----:B------:R-:W4:Y:S04]  /*114b0*/  @P1 LDG.E.U16 R102, desc[UR10][R82.64] ;  /* 0x0000000a52661981 */ /* 0x000f28000c1e1500 */
[----:B------:R-:W3:Y:S01]  /*114c0*/  LDL.LU.64 R80, [R1+0x2880] ;  /* 0x0028800001507983 */ /* 0x000ee20000300a00 */
[----:B0-----:R-:W-:-:S03]  /*114d0*/  IMAD.WIDE R228, R6, 0x2, R206 ;  /* 0x0000000206e47825 */ /* 0x001fc600078e02ce */
[----:B------:R-:W3:Y:S01]  /*114e0*/  @P1 LDG.E.U16 R103, desc[UR10][R212.64] ;  /* 0x0000000ad4671981 */ /* 0x000ee2000c1e1500 */
[----:B------:R-:W-:-:S03]  /*114f0*/  IMAD.WIDE R6, R252, 0x2, R206 ;  /* 0x00000002fc067825 */ /* 0x000fc600078e02ce */
[----:B------:R-:W-:Y:S04]  /*11500*/  STL.64 [R1+0x1288], R228 ;  /* 0x001288e401007387 */ /* 0x000fe80000100a00 */
[----:B------:R-:W4:Y:S04]  /*11510*/  @P1 LDG.E.U16 R100, desc[UR10][R210.64] ;  /* 0x0000000ad2641981 */ /* 0x000f28000c1e1500 */
[----:B--2---:R-:W-:Y:S04]  /*11520*/  STL [R1+0x219c], R101 ;  /* 0x00219c6501007387 */ /* 0x004fe80000100800 */
[----:B------:R-:W-:Y:S04]  /*11530*/  STL.64 [R1+0x1b00], R6 ;  /* 0x001b000601007387 */ /* 0x000fe80000100a00 */
[----:B------:R-:W-:Y:S04]  /*11540*/  STL.64 [R1+0x1280], R248 ;  /* 0x001280f801007387 */ /* 0x000fe80000100a00 */
[----:B------:R-:W2:Y:S04]  /*11550*/  LDL.LU.64 R82, [R1+0x2878] ;  /* 0x0028780001527983 */ /* 0x000ea80000300a00 */
[----:B---3--:R-:W3:Y:S04]  /*11560*/  @P1 LDG.E.U16 R81, desc[UR10][R60.64] ;  /* 0x0000000a3c511981 */ /* 0x008ee8000c1e1500 */
[----:B----4-:R-:W-:Y:S04]  /*11570*/  STL [R1+0x21a0], R102 ;  /* 0x0021a06601007387 */ /* 0x010fe80000100800 */
[----:B------:R-:W4:Y:S04]  /*11580*/  LDL.LU.64 R212, [R1+0x2870] ;  /* 0x0028700001d47983 */ /* 0x000f280000300a00 */
[----:B------:R0:W-:Y:S04]  /*11590*/  STL [R1+0x21a4], R103 ;  /* 0x0021a46701007387 */ /* 0x0001e80000100800 */
[----:B------:R-:W4:Y:S04]  /*115a0*/  @P1 LDG.E.U16 R80, desc[UR10][R138.64] ;  /* 0x0000000a8a501981 */ /* 0x000f28000c1e1500 */
[----:B0-----:R-:W4:Y:S04]  /*115b0*/  LDL.64 R102, [R1+0x1938] ;  /* 0x0019380001667983 */ /* 0x001f280000100a00 */
[----:B------:R-:W4:Y:S04]  /*115c0*/  LDL.LU.64 R84, [R1+0x2868] ;  /* 0x0028680001547983 */ /* 0x000f280000300a00 */
[----:B------:R-:W-:Y:S04]  /*115d0*/  STL [R1+0x21a8], R104 ;  /* 0x0021a86801007387 */ /* 0x000fe80000100800 */
[----:B------:R-:W4:Y:S04]  /*115e0*/  LDL.LU.64 R60, [R1+0x2860] ;  /* 0x00286000013c7983 */ /* 0x000f280000300a00 */
[----:B--2---:R-:W2:Y:S04]  /*115f0*/  @P1 LDG.E.U16 R82, desc[UR10][R62.64] ;  /* 0x0000000a3e521981 */ /* 0x004ea8000c1e1500 */
[----:B---3--:R-:W-:Y:S04]  /*11600*/  STL [R1+0x21ac], R81 ;  /* 0x0021ac5101007387 */ /* 0x008fe80000100800 */
[----:B------:R-:W3:Y:S04]  /*11610*/  @P1 LDG.E.U16 R83, desc[UR10][R64.64] ;  /* 0x0000000a40531981 */ /* 0x000ee8000c1e1500 */
[----:B------:R-:W3:Y:S04]  /*11620*/  LDL.LU.64 R62, [R1+0x2858] ;  /* 0x00285800013e7983 */ /* 0x000ee80000300a00 */
[----:B----4-:R-:W4:Y:S04]  /*11630*/  @P1 LDG.E.U16 R84, desc[UR10][R44.64] ;  /* 0x0000000a2c541981 */ /* 0x010f28000c1e1500 */
[----:B------:R-:W4:Y:S04]  /*11640*/  @P1 LDG.E.U16 R61, desc[UR10][R42.64] ;  /* 0x0000000a2a3d1981 */ /* 0x000f28000c1e1500 */
[----:B------:R-:W4:Y:S04]  /*11650*/  @P1 LDG.E.U16 R60, desc[UR10][R98.64] ;  /* 0x0000000a623c1981 */ /* 0x000f28000c1e1500 */
[----:B--2---:R-:W-:Y:S04]  /*11660*/  STL [R1+0x21b0], R82 ;  /* 0x0021b05201007387 */ /* 0x004fe80000100800 */
[----:B------:R-:W2:Y:S04]  /*11670*/  LDL.LU.64 R64, [R1+0x2850] ;  /* 0x0028500001407983 */ /* 0x000ea80000300a00 */
[----:B---3--:R-:W3:Y:S04]  /*11680*/  @P1 LDG.E.U16 R62, desc[UR10][R40.64] ;  /* 0x0000000a283e1981 */ /* 0x008ee8000c1e1500 */
[----:B------:R-:W3:Y:S04]  /*11690*/  @P1 LDG.E.U16 R63, desc[UR10][R20.64] ;  /* 0x0000000a143f1981 */ /* 0x000ee8000c1e1500 */
[----:B------:R-:W-:Y:S04]  /*116a0*/  @P1 STL [R1+0xac], R209 ;  /* 0x0000acd101001387 */ /* 0x000fe80000100800 */
[----:B------:R0:W-:Y:S04]  /*116b0*/  @P1 STL [R1+0xb0], R208 ;  /* 0x0000b0d001001387 */ /* 0x0001e80000100800 */
[----:B0-----:R-:W3:Y:S04]  /*116c0*/  LDL.64 R208, [R1+0x15f0] ;  /* 0x0015f00001d07983 */ /* 0x001ee80000100a00 */
[----:B------:R0:W-:Y:S04]  /*116d0*/  STL [R1+0x21b4], R83 ;  /* 0x0021b45301007387 */ /* 0x0001e80000100800 */
[----:B0-----:R-:W3:Y:S04]  /*116e0*/  LDL.64 R82, [R1+0x18c8] ;  /* 0x0018c80001527983 */ /* 0x001ee80000100a00 */
[----:B------:R0:W-:Y:S04]  /*116f0*/  @P1 STL [R1+0xa8], R14 ;  /* 0x0000a80e01001387 */ /* 0x0001e80000100800 */
[----:B------:R-:W3:Y:S04]  /*11700*/  LDL.LU.64 R44, [R1+0x2848] ;  /* 0x00284800012c7983 */ /* 0x000ee80000300a00 */
[----:B----4-:R-:W-:Y:S04]  /*11710*/  STL [R1+0x21b8], R84 ;  /* 0x0021b85401007387 */ /* 0x010fe80000100800 */
[----:B------:R-:W4:Y:S04]  /*11720*/  LDL.LU.64 R42, [R1+0x2840] ;  /* 0x00284000012a7983 */ /* 0x000f280000300a00 */
[----:B------:R-:W-:Y:S04]  /*11730*/  STL [R1+0x21bc], R61 ;  /* 0x0021bc3d01007387 */ /* 0x000fe80000100800 */
[----:B------:R-:W4:Y:S04]  /*11740*/  LDL.LU.64 R40, [R1+0x2838] ;  /* 0x0028380001287983 */ /* 0x000f280000300a00 */
[----:B--2---:R-:W2:Y:S04]  /*11750*/  @P1 LDG.E.U16 R64, desc[UR10][R22.64] ;  /* 0x0000000a16401981 */ /* 0x004ea8000c1e1500 */
[----:B---3--:R-:W-:Y:S04]  /*11760*/  STL [R1+0x21c0], R62 ;  /* 0x0021c03e01007387 */ /* 0x008fe80000100800 */
[----:B------:R-:W3:Y:S04]  /*11770*/  LDL.LU R21, [R1+0x2830] ;  /* 0x0028300001157983 */ /* 0x000ee80000300800 */
[----:B------:R-:W-:Y:S04]  /*11780*/  STL [R1+0x21c4], R63 ;  /* 0x0021c43f01007387 */ /* 0x000fe80000100800 */
[----:B------:R-:W2:Y:S04]  /*11790*/  LDL.LU.64 R22, [R1+0x2828] ;  /* 0x0028280001167983 */ /* 0x000ea80000300a00 */
[----:B------:R-:W2:Y:S04]  /*117a0*/  @P1 LDG.E.U16 R44, desc[UR10][R188.64] ;  /* 0x0000000abc2c1981 */ /* 0x000ea8000c1e1500 */
[----:B----4-:R-:W4:Y:S04]  /*117b0*/  @P1 LDG.E.U16 R42, desc[UR10][R24.64] ;  /* 0x0000000a182a1981 */ /* 0x010f28000c1e1500 */
[----:B------:R-:W4:Y:S04]  /*117c0*/  @P1 LDG.E.U16 R43, desc[UR10][R214.64] ;  /* 0x0000000ad62b1981 */ /* 0x000f28000c1e1500 */
[----:B------:R-:W4:Y:S04]  /*117d0*/  @P1 LDG.E.U16 R41, desc[UR10][R82.64] ;  /* 0x0000000a52291981 */ /* 0x000f28000c1e1500 */
[----:B------:R-:W4:Y:S04]  /*117e0*/  LDL.LU.64 R24, [R1+0x2820] ;  /* 0x0028200001187983 */ /* 0x000f280000300a00 */
[----:B------:R-:W4:Y:S01]  /*117f0*/  LDL.LU.64 R214, [R1+0x2818] ;  /* 0x0028180001d67983 */ /* 0x000f220000300a00 */
[----:B0-----:R-:W-:-:S03]  /*11800*/  IMAD.WIDE R14, R15, 0x2, R206 ;  /* 0x000000020f0e7825 */ /* 0x001fc600078e02ce */
[----:B------:R-:W4:Y:S04]  /*11810*/  @P1 LDG.E.U16 R40, desc[UR10][R58.64] ;  /* 0x0000000a3a281981 */ /* 0x000f28000c1e1500 */
[----:B---3--:R-:W3:Y:S04]  /*11820*/  @P1 LDG.E.U16 R21, desc[UR10][R212.64] ;  /* 0x0000000ad4151981 */ /* 0x008ee8000c1e1500 */
[----:B--2---:R-:W2:Y:S04]  /*11830*/  @P1 LDG.E.U16 R22, desc[UR10][R102.64] ;  /* 0x0000000a66161981 */ /* 0x004ea8000c1e1500 */
[----:B------:R-:W2:Y:S04]  /*11840*/  @P1 LDG.E.U16 R23, desc[UR10][R184.64] ;  /* 0x0000000ab8171981 */ /* 0x000ea8000c1e1500 */
[----:B----4-:R-:W-:Y:S04]  /*11850*/  STL.64 [R1+0x21c8], R42 ;  /* 0x0021c82a01007387 */ /* 0x010fe80000100a00 */
[----:B------:R-:W4:Y:S04]  /*11860*/  LDL.LU.64 R188, [R1+0x2810] ;  /* 0x0028100001bc7983 */ /* 0x000f280000300a00 */
[----:B------:R-:W3:Y:S04]  /*11870*/  LDL.LU.64 R212, [R1+0x2808] ;  /* 0x0028080001d47983 */ /* 0x000ee80000300a00 */
[----:B------:R-:W4:Y:S04]  /*11880*/  LDL.LU.64 R184, [R1+0x2800] ;  /* 0x0028000001b87983 */ /* 0x000f280000300a00 */
[----:B------:R-:W4:Y:S04]  /*11890*/  @P1 LDG.E.U16 R24, desc[UR10][R182.64] ;  /* 0x0000000ab6181981 */ /* 0x000f28000c1e1500 */
[----:B------:R-:W4:Y:S04]  /*118a0*/  @P1 LDG.E.U16 R215, desc[UR10][R88.64] ;  /* 0x0000000a58d71981 */ /* 0x000f28000c1e1500 */
[----:B------:R-:W4:Y:S04]  /*118b0*/  @P1 LDG.E.U16 R214, desc[UR10][R180.64] ;  /* 0x0000000ab4d61981 */ /* 0x000f28000c1e1500 */
[----:B--2---:R0:W-:Y:S04]  /*118c0*/  STL.64 [R1+0x21d0], R22 ;  /* 0x0021d01601007387 */ /* 0x0041e80000100a00 */
[----:B------:R-:W2:Y:S04]  /*118d0*/  LDL.LU.64 R182, [R1+0x27f8] ;  /* 0x0027f80001b67983 */ /* 0x000ea80000300a00 */
[----:B------:R-:W2:Y:S04]  /*118e0*/  LDL.LU.64 R88, [R1+0x27f0] ;  /* 0x0027f00001587983 */ /* 0x000ea80000300a00 */
[----:B------:R-:W2:Y:S04]  /*118f0*/  LDL.LU.64 R180, [R1+0x27e8] ;  /* 0x0027e80001b47983 */ /* 0x000ea80000300a00 */
[----:B---3--:R-:W3:Y:S04]  /*11900*/  @P1 LDG.E.U16 R213, desc[UR10][R164.64] ;  /* 0x0000000aa4d51981 */ /* 0x008ee8000c1e1500 */
[----:B------:R-:W3:Y:S04]  /*11910*/  @P1 LDG.E.U16 R212, desc[UR10][R162.64] ;  /* 0x0000000aa2d41981 */ /* 0x000ee8000c1e1500 */
[----:B----4-:R-:W4:Y:S04]  /*11920*/  @P1 LDG.E.U16 R184, desc[UR10][R160.64] ;  /* 0x0000000aa0b81981 */ /* 0x010f28000c1e1500 */
[----:B------:R-:W3:Y:S04]  /*11930*/  LDL.LU.64 R164, [R1+0x27e0] ;  /* 0x0027e00001a47983 */ /* 0x000ee80000300a00 */
[----:B------:R-:W4:Y:S04]  /*11940*/  LDL.LU.64 R162, [R1+0x27d8] ;  /* 0x0027d80001a27983 */ /* 0x000f280000300a00 */
[----:B------:R-:W4:Y:S04]  /*11950*/  LDL.LU.64 R160, [R1+0x27d0] ;  /* 0x0027d00001a07983 */ /* 0x000f280000300a00 */
[----:B--2---:R-:W2:Y:S04]  /*11960*/  @P1 LDG.E.U16 R183, desc[UR10][R144.64] ;  /* 0x0000000a90b71981 */ /* 0x004ea8000c1e1500 */
[----:B------:R-:W2:Y:S04]  /*11970*/  @P1 LDG.E.U16 R182, desc[UR10][R142.64] ;  /* 0x0000000a8eb61981 */ /* 0x000ea8000c1e1500 */
[----:B------:R-:W2:Y:S04]  /*11980*/  @P1 LDG.E.U16 R181, desc[UR10][R140.64] ;  /* 0x0000000a8cb51981 */ /* 0x000ea8000c1e1500 */
[----:B------:R-:W2:Y:S04]  /*11990*/  LDL.LU.64 R144, [R1+0x27c8] ;  /* 0x0027c80001907983 */ /* 0x000ea80000300a00 */
[----:B------:R-:W2:Y:S04]  /*119a0*/  LDL.LU.64 R142, [R1+0x27c0] ;  /* 0x0027c000018e7983 */ /* 0x000ea80000300a00 */
[----:B------:R-:W2:Y:S04]  /*119b0*/  LDL.LU.64 R140, [R1+0x27b8] ;  /* 0x0027b800018c7983 */ /* 0x000ea80000300a00 */
[----:B---3--:R-:W3:Y:S04]  /*119c0*/  @P1 LDG.E.U16 R164, desc[UR10][R120.64] ;  /* 0x0000000a78a41981 */ /* 0x008ee8000c1e1500 */
[----:B----4-:R-:W4:Y:S04]  /*119d0*/  @P1 LDG.E.U16 R163, desc[UR10][R10.64] ;  /* 0x0000000a0aa31981 */ /* 0x010f28000c1e1500 */
[----:B------:R-:W3:Y:S04]  /*119e0*/  @P1 LDG.E.U16 R161, desc[UR10][R234.64] ;  /* 0x0000000aeaa11981 */ /* 0x000ee8000c1e1500 */
[----:B------:R-:W3:Y:S04]  /*119f0*/  LDL.LU.64 R120, [R1+0x27b0] ;  /* 0x0027b00001787983 */ /* 0x000ee80000300a00 */
[----:B------:R-:W4:Y:S04]  /*11a00*/  LDL.LU.64 R10, [R1+0x27a8] ;  /* 0x0027a800010a7983 */ /* 0x000f280000300a00 */
[----:B------:R-:W4:Y:S04]  /*11a10*/  LDL.64 R102, [R1+0x1488] ;  /* 0x0014880001667983 */ /* 0x000f280000100a00 */
[----:B------:R-:W4:Y:S04]  /*11a20*/  LDL.LU.64 R234, [R1+0x27a0] ;  /* 0x0027a00001ea7983 */ /* 0x000f280000300a00 */
[----:B------:R-:W4:Y:S04]  /*11a30*/  @P1 LDG.E.U16 R162, desc[UR10][R208.64] ;  /* 0x0000000ad0a21981 */ /* 0x000f28000c1e1500 */
[----:B--2---:R-:W2:Y:S04]  /*11a40*/  @P1 LDG.E.U16 R144, desc[UR10][R238.64] ;  /* 0x0000000aee901981 */ /* 0x004ea8000c1e1500 */
[----:B------:R-:W2:Y:S04]  /*11a50*/  @P1 LDG.E.U16 R142, desc[UR10][R122.64] ;  /* 0x0000000a7a8e1981 */ /* 0x000ea8000c1e1500 */
[----:B------:R-:W2:Y:S04]  /*11a60*/  @P1 LDG.E.U16 R143, desc[UR10][R148.64] ;  /* 0x0000000a948f1981 */ /* 0x000ea8000c1e1500 */
[----:B------:R-:W2:Y:S04]  /*11a70*/  @P1 LDG.E.U16 R141, desc[UR10][R188.64] ;  /* 0x0000000abc8d1981 */ /* 0x000ea8000c1e1500 */
[----:B------:R-:W4:Y:S04]  /*11a80*/  LDL.LU.64 R122, [R1+0x2798] ;  /* 0x00279800017a7983 */ /* 0x000f280000300a00 */
[----:B------:R-:W2:Y:S04]  /*11a90*/  LDL.64 R148, [R1+0x1998] ;  /* 0x0019980001947983 */ /* 0x000ea80000100a00 */
[----:B0-----:R-:W2:Y:S04]  /*11aa0*/  LDL R22, [R1+0x34] ;  /* 0x0000340001167983 */ /* 0x001ea80000100800 */
[----:B------:R-:W2:Y:S04]  /*11ab0*/  LDL.64 R188, [R1+0x19f8] ;  /* 0x0019f80001bc7983 */ /* 0x000ea80000100a00 */
[----:B------:R-:W2:Y:S04]  /*11ac0*/  LDL R23, [R1+0x30] ;  /* 0x0000300001177983 */ /* 0x000ea80000100800 */
[----:B------:R-:W2:Y:S04]  /*11ad0*/  LDL R208, [R1+0x2c] ;  /* 0x00002c0001d07983 */ /* 0x000ea80000100800 */
[----:B------:R-:W2:Y:S04]  /*11ae0*/  LDL R209, [R1+0x28] ;  /* 0x0000280001d17983 */ /* 0x000ea80000100800 */
[----:B------:R-:W2:Y:S04]  /*11af0*/  LDL.64 R42, [R1+0x1a60] ;  /* 0x001a6000012a7983 */ /* 0x000ea80000100a00 */
[----:B------:R-:W2:Y:S04]  /*11b00*/  LDL R61, [R1+0x78] ;  /* 0x00007800013d7983 */ /* 0x000ea80000100800 */
[----:B------:R-:W2:Y:S04]  /*11b10*/  LDL.64 R62, [R1+0x1a58] ;  /* 0x001a5800013e7983 */ /* 0x000ea80000100a00 */
[----:B---3--:R-:W3:Y:S04]  /*11b20*/  @P1 LDG.E.U16 R121, desc[UR10][R88.64] ;  /* 0x0000000a58791981 */ /* 0x008ee8000c1e1500 */
[----:B------:R-:W3:Y:S04]  /*11b30*/  LDL R84, [R1+0x74] ;  /* 0x0000740001547983 */ /* 0x000ee80000100800 */
[----:B------:R-:W3:Y:S04]  /*11b40*/  LDL R81, [R1+0x70] ;  /* 0x0000700001517983 */ /* 0x000ee80000100800 */
[----:B------:R-:W3:Y:S04]  /*11b50*/  LDL.64 R88, [R1+0x1a00] ;  /* 0x001a000001587983 */ /* 0x000ee80000100a00 */
[----:B------:R-:W3:Y:S04]  /*11b60*/  LDL R104, [R1+0x6c] ;  /* 0x00006c0001687983 */ /* 0x000ee80000100800 */
[----:B------:R-:W3:Y:S04]  /*11b70*/  LDL.64 R82, [R1+0x1ad8] ;  /* 0x001ad80001527983 */ /* 0x000ee80000100a00 */
[----:B------:R-:W3:Y:S04]  /*11b80*/  LDL R101, [R1+0xe4] ;  /* 0x0000e40001657983 */ /* 0x000ee80000100800 */
[----:B------:R-:W3:Y:S04]  /*11b90*/  LDL R238, [R1+0xe0] ;  /* 0x0000e00001ee7983 */ /* 0x000ee80000100800 */
[----:B------:R-:W3:Y:S04]  /*11ba0*/  LDL R239, [R1+0xdc] ;  /* 0x0000dc0001ef7983 */ /* 0x000ee80000100800 */
[----:B------:R-:W3:Y:S04]  /*11bb0*/  LDL R20, [R1+0xd8] ;  /* 0x0000d80001147983 */ /* 0x000ee80000100800 */
[----:B----4-:R-:W4:Y:S04]  /*11bc0*/  @P1 LDG.E.U16 R122, desc[UR10][R234.64] ;  /* 0x0000000aea7a1981 */ /* 0x010f28000c1e1500 */
[----:B------:R-:W4:Y:S04]  /*11bd0*/  @P1 LDG.E.U16 R123, desc[UR10][R124.64] ;  /* 0x0000000a7c7b1981 */ /* 0x000f28000c1e1500 */
[----:B------:R-:W4:Y:S04]  /*11be0*/  LDL.LU.64 R234, [R1+0x2790] ;  /* 0x0027900001ea7983 */ /* 0x000f280000300a00 */
[----:B------:R-:W4:Y:S04]  /*11bf0*/  LDL.LU.64 R124, [R1+0x2788] ;  /* 0x00278800017c7983 */ /* 0x000f280000300a00 */
[----:B--2---:R-:W2:Y:S04]  /*11c00*/  @P1 LDG.E.U16 R23, desc[UR10][R188.64] ;  /* 0x0000000abc171981 */ /* 0x004ea8000c1e1500 */
[----:B------:R-:W2:Y:S04]  /*11c10*/  @P1 LDG.E.U16 R208, desc[UR10][R108.64] ;  /* 0x0000000a6cd01981 */ /* 0x000ea8000c1e1500 */
[----:B------:R-:W2:Y:S04]  /*11c20*/  @P1 LDG.E.U16 R209, desc[UR10][R68.64] ;  /* 0x0000000a44d11981 */ /* 0x000ea8000c1e1500 */
[----:B------:R-:W2:Y:S04]  /*11c30*/  @P1 LDG.E.U16 R61, desc[UR10][R42.64] ;  /* 0x0000000a2a3d1981 */ /* 0x000ea8000c1e1500 */
[----:B---3--:R-:W3:Y:S04]  /*11c40*/  @P1 LDG.E.U16 R84, desc[UR10][R62.64] ;  /* 0x0000000a3e541981 */ /* 0x008ee8000c1e1500 */
[----:B------:R-:W2:Y:S04]  /*11c50*/  @P1 LDG.E.U16 R81, desc[UR10][R28.64] ;  /* 0x0000000a1c511981 */ /* 0x000ea8000c1e1500 */
[----:B------:R-:W2:Y:S04]  /*11c60*/  @P1 LDG.E.U16 R22, desc[UR10][R88.64] ;  /* 0x0000000a58161981 */ /* 0x000ea8000c1e1500 */
[----:B------:R-:W2:Y:S04]  /*11c70*/  @P1 LDG.E.U16 R104, desc[UR10][R86.64] ;  /* 0x0000000a56681981 */ /* 0x000ea8000c1e1500 */
[----:B------:R-:W2:Y:S04]  /*11c80*/  @P1 LDG.E.U16 R101, desc[UR10][R82.64] ;  /* 0x0000000a52651981 */ /* 0x000ea8000c1e1500 */
[----:B------:R-:W2:Y:S04]  /*11c90*/  @P1 LDG.E.U16 R20, desc[UR10][R152.64] ;  /* 0x0000000a98141981 */ /* 0x000ea8000c1e1500 */
[----:B----4-:R-:W4:Y:S04]  /*11ca0*/  @P1 LDG.E.U16 R234, desc[UR10][R106.64] ;  /* 0x0000000a6aea1981 */ /* 0x010f28000c1e1500 */
[----:B------:R-:W2:Y:S04]  /*11cb0*/  @P1 LDG.E.U16 R124, desc[UR10][R232.64] ;  /* 0x0000000ae87c1981 */ /* 0x000ea8000c1e1500 */
[----:B------:R-:W2:Y:S04]  /*11cc0*/  @P1 LDG.E.U16 R235, desc[UR10][R6.64] ;  /* 0x0000000a06eb1981 */ /* 0x000ea8000c1e1500 */
[----:B------:R-:W2:Y:S04]  /*11cd0*/  LDL.LU.64 R232, [R1+0x2780] ;  /* 0x0027800001e87983 */ /* 0x000ea80000300a00 */
[----:B------:R-:W3:Y:S04]  /*11ce0*/  LDL R252, [R1+0xd4] ;  /* 0x0000d40001fc7983 */ /* 0x000ee80000100800 */
[----:B--2---:R0:W2:Y:S04]  /*11cf0*/  @P1 LDG.E.U16 R232, desc[UR10][R10.64] ;  /* 0x0000000a0ae81981 */ /* 0x0040a8000c1e1500 */
[----:B------:R-:W2:Y:S01]  /*11d00*/  @P1 LDG.E.U16 R233, desc[UR10][R102.64] ;  /* 0x0000000a66e91981 */ /* 0x000ea2000c1e1500 */
[----:B0-----:R-:W-:-:S03]  /*11d10*/  IMAD.WIDE R10, R0, 0x2, R206 ;  /* 0x00000002000a7825 */ /* 0x001fc600078e02ce */
[----:B------:R-:W3:Y:S04]  /*11d20*/  LDL.64 R102, [R1+0x1ac0] ;  /* 0x001ac00001667983 */ /* 0x000ee80000100a00 */
[----:B------:R-:W2:Y:S04]  /*11d30*/  LDL.LU.64 R106, [R1+0x2778] ;  /* 0x00277800016a7983 */ /* 0x000ea80000300a00 */
[----:B------:R-:W4:Y:S04]  /*11d40*/  LDL R0, [R1+0xd0] ;  /* 0x0000d00001007983 */ /* 0x000f280000100800 */
[----:B------:R-:W-:Y:S04]  /*11d50*/  STL.64 [R1+0x1278], R10 ;  /* 0x0012780a01007387 */ /* 0x000fe80000100a00 */
[----:B------:R-:W4:Y:S01]  /*11d60*/  LDL.LU.64 R6, [R1+0x2770] ;  /* 0x0027700001067983 */ /* 0x000f220000300a00 */
[----:B------:R-:W-:-:S03]  /*11d70*/  IMAD.WIDE R42, R4, 0x2, R206 ;  /* 0x00000002042a7825 */ /* 0x000fc600078e02ce */
[----:B---3--:R-:W3:Y:S04]  /*11d80*/  @P1 LDG.E.U16 R252, desc[UR10][R102.64] ;  /* 0x0000000a66fc1981 */ /* 0x008ee8000c1e1500 */
[----:B--2---:R-:W2:Y:S04]  /*11d90*/  @P1 LDG.E.U16 R239, desc[UR10][R106.64] ;  /* 0x0000000a6aef1981 */ /* 0x004ea8000c1e1500 */
[----:B----4-:R-:W4:Y:S04]  /*11da0*/  @P1 LDG.E.U16 R5, desc[UR10][R6.64] ;  /* 0x0000000a06051981 */ /* 0x010f28000c1e1500 */
[----:B------:R-:W2:Y:S04]  /*11db0*/  LDL.LU.64 R6, [R1+0x2768] ;  /* 0x0027680001067983 */ /* 0x000ea80000300a00 */
[----:B--2---:R-:W2:Y:S04]  /*11dc0*/  @P1 LDG.E.U16 R6, desc[UR10][R148.64] ;  /* 0x0000000a94061981 */ /* 0x004ea8000c1e1500 */
[----:B------:R-:W2:Y:S04]  /*11dd0*/  @P1 LDG.E.U16 R7, desc[UR10][R146.64] ;  /* 0x0000000a92071981 */ /* 0x000ea8000c1e1500 */
[----:B------:R-:W2:Y:S04]  /*11de0*/  LDL.LU.64 R148, [R1+0x2760] ;  /* 0x0027600001947983 */ /* 0x000ea80000300a00 */
[----:B------:R-:W-:Y:S04]  /*11df0*/  STL.64 [R1+0x1270], R14 ;  /* 0x0012700e01007387 */ /* 0x000fe80000100a00 */
[----:B------:R-:W2:Y:S04]  /*11e00*/  LDL.LU.64 R146, [R1+0x2758] ;  /* 0x0027580001927983 */ /* 0x000ea80000300a00 */
[----:B------:R-:W2:Y:S04]  /*11e10*/  LDL.LU.64 R12, [R1+0x2750] ;  /* 0x00275000010c7983 */ /* 0x000ea80000300a00 */
[----:B------:R-:W2:Y:S04]  /*11e20*/  LDL.LU.64 R88, [R1+0x2748] ;  /* 0x0027480001587983 */ /* 0x000ea80000300a00 */
[----:B------:R-:W2:Y:S04]  /*11e30*/  LDL.LU.64 R188, [R1+0x2740] ;  /* 0x0027400001bc7983 */ /* 0x000ea80000300a00 */
[----:B------:R-:W3:Y:S04]  /*11e40*/  LDL.LU.64 R108, [R1+0x2738] ;  /* 0x00273800016c7983 */ /* 0x000ee80000300a00 */
[----:B------:R-:W4:Y:S04]  /*11e50*/  LDL.LU.64 R68, [R1+0x2730] ;  /* 0x0027300001447983 */ /* 0x000f280000300a00 */
[----:B------:R-:W-:Y:S04]  /*11e60*/  @P1 STL [R1+0x28], R209 ;  /* 0x000028d101001387 */ /* 0x000fe80000100800 */
[----:B------:R0:W-:Y:S04]  /*11e70*/  @P1 STL [R1+0x2c], R208 ;  /* 0x00002cd001001387 */ /* 0x0001e80000100800 */
[----:B0-----:R-:W4:Y:S04]  /*11e80*/  LDL.64 R208, [R1+0x18b0] ;  /* 0x0018b00001d07983 */ /* 0x001f280000100a00 */
[----:B------:R-:W4:Y:S04]  /*11e90*/  LDL.LU.64 R28, [R1+0x2728] ;  /* 0x00272800011c7983 */ /* 0x000f280000300a00 */
[----:B------:R-:W4:Y:S04]  /*11ea0*/  LDL.LU.64 R86, [R1+0x2720] ;  /* 0x0027200001567983 */ /* 0x000f280000300a00 */
[----:B--2---:R-:W2:Y:S04]  /*11eb0*/  @P1 LDG.E.U16 R105, desc[UR10][R188.64] ;  /* 0x0000000abc691981 */ /* 0x004ea8000c1e1500 */
[----:B---3--:R-:W3:Y:S04]  /*11ec0*/  @P1 LDG.E.U16 R238, desc[UR10][R108.64] ;  /* 0x0000000a6cee1981 */ /* 0x008ee8000c1e1500 */
[----:B------:R-:W2:Y:S04]  /*11ed0*/  LDL.LU.64 R108, [R1+0x2718] ;  /* 0x00271800016c7983 */ /* 0x000ea80000300a00 */
[----:B------:R-:W2:Y:S04]  /*11ee0*/  LDL.LU.64 R106, [R1+0x2710] ;  /* 0x00271000016a7983 */ /* 0x000ea80000300a00 */
[----:B------:R-:W-:Y:S04]  /*11ef0*/  @P1 STL [R1+0x30], R23 ;  /* 0x0000301701001387 */ /* 0x000fe80000100800 */
[----:B------:R0:W-:Y:S04]  /*11f00*/  @P1 STL [R1+0x34], R22 ;  /* 0x0000341601001387 */ /* 0x0001e80000100800 */
[----:B------:R-:W-:Y:S04]  /*11f10*/  @P1 STL [R1+0xdc], R239 ;  /* 0x0000dcef01001387 */ /* 0x000fe80000100800 */
[----:B----4-:R-:W4:Y:S01]  /*11f20*/  @P1 LDG.E.U16 R0, desc[UR10][R86.64] ;  /* 0x0000000a56001981 */ /* 0x010f22000c1e1500 */
[----:B0-----:R-:W-:-:S03]  /*11f30*/  IMAD.WIDE R22, R9, 0x2, R206 ;  /* 0x0000000209167825 */ /* 0x001fc600078e02ce */
[----:B------:R-:W2:Y:S04]  /*11f40*/  @P1 LDG.E.U16 R85, desc[UR10][R28.64] ;  /* 0x0000000a1c551981 */ /* 0x000ea8000c1e1500 */
[----:B------:R-:W4:Y:S04]  /*11f50*/  @P1 LDG.E.U16 R45, desc[UR10][R208.64] ;  /* 0x0000000ad02d1981 */ /* 0x000f28000c1e1500 */
[----:B---3--:R0:W-:Y:S04]  /*11f60*/  @P1 STL [R1+0xe0], R238 ;  /* 0x0000e0ee01001387 */ /* 0x0081e80000100800 */
[----:B------:R-:W3:Y:S04]  /*11f70*/  LDL.64 R152, [R1+0x1568] ;  /* 0x0015680001987983 */ /* 0x000ee80000100a00 */
[----:B0-----:R-:W4:Y:S04]  /*11f80*/  LDL.64 R238, [R1+0x1560] ;  /* 0x0015600001ee7983 */ /* 0x001f280000100a00 */
[----:B------:R-:W-:Y:S04]  /*11f90*/  STL [R1+0x217c], R206 ;  /* 0x00217cce01007387 */ /* 0x000fe80000100800 */
[----:B------:R-:W-:Y:S04]  /*11fa0*/  STL [R1+0x2178], R207 ;  /* 0x002178cf01007387 */ /* 0x000fe80000100800 */
[----:B------:R-:W-:Y:S04]  /*11fb0*/  STL.64 [R1+0x1268], R22 ;  /* 0x0012681601007387 */ /* 0x000fe80000100a00 */
[----:B------:R-:W-:Y:S04]  /*11fc0*/  STL.64 [R1+0x1260], R42 ;  /* 0x0012602a01007387 */ /* 0x000fe80000100a00 */
[----:B------:R-:W4:Y:S04]  /*11fd0*/  LDL.LU.64 R86, [R1+0x2708] ;  /* 0x0027080001567983 */ /* 0x000f280000300a00 */
[----:B------:R-:W4:Y:S04]  /*11fe0*/  LDL.LU.64 R188, [R1+0x2700] ;  /* 0x0027000001bc7983 */ /* 0x000f280000300a00 */
[----:B--2---:R-:W2:Y:S04]  /*11ff0*/  @P1 LDG.E.U16 R106, desc[UR10][R88.64] ;  /* 0x0000000a586a1981 */ /* 0x004ea8000c1e1500 */
[----:B------:R-:W2:Y:S04]  /*12000*/  @P1 LDG.E.U16 R107, desc[UR10][R48.64] ;  /* 0x0000000a306b1981 */ /* 0x000ea8000c1e1500 */
[----:B------:R-:W2:Y:S04]  /*12010*/  @P1 LDG.E.U16 R108, desc[UR10][R66.64] ;  /* 0x0000000a426c1981 */ /* 0x000ea8000c1e1500 */
[----:B------:R-:W2:Y:S04]  /*12020*/  LDL.LU.64 R88, [R1+0x26f8] ;  /* 0x0026f80001587983 */ /* 0x000ea80000300a00 */
[----:B------:R-:W2:Y:S04]  /*12030*/  LDL.LU.64 R48, [R1+0x26f0] ;  /* 0x0026f00001307983 */ /* 0x000ea80000300a00 */
[----:B------:R-:W-:Y:S04]  /*12040*/  @P1 STL [R1+0x78], R61 ;  /* 0x0000783d01001387 */ /* 0x000fe80000100800 */
[----:B------:R-:W2:Y:S04]  /*12050*/  LDL.LU.64 R66, [R1+0x26e8] ;  /* 0x0026e80001427983 */ /* 0x000ea80000300a00 */
[----:B------:R-:W-:Y:S04]  /*12060*/  @P1 STL [R1+0x74], R84 ;  /* 0x0000745401001387 */ /* 0x000fe80000100800 */
[----:B------:R-:W2:Y:S04]  /*12070*/  LDL.LU.64 R28, [R1+0x26e0] ;  /* 0x0026e000011c7983 */ /* 0x000ea80000300a00 */
[----:B------:R-:W-:Y:S04]  /*12080*/  @P1 STL [R1+0x70], R81 ;  /* 0x0000705101001387 */ /* 0x000fe80000100800 */
[----:B---3--:R-:W3:Y:S04]  /*12090*/  @P1 LDG.E.U16 R185, desc[UR10][R152.64] ;  /* 0x0000000a98b91981 */ /* 0x008ee8000c1e1500 */
[----:B----4-:R-:W4:Y:S04]  /*120a0*/  @P1 LDG.E.U16 R86, desc[UR10][R68.64] ;  /* 0x0000000a44561981 */ /* 0x010f28000c1e1500 */
[----:B------:R-:W3:Y:S04]  /*120b0*/  @P1 LDG.E.U16 R87, desc[UR10][R46.64] ;  /* 0x0000000a2e571981 */ /* 0x000ee8000c1e1500 */
[----:B------:R-:W3:Y:S04]  /*120c0*/  LDL.LU.64 R68, [R1+0x26d8] ;  /* 0x0026d80001447983 */ /* 0x000ee80000300a00 */
[----:B------:R-:W-:Y:S04]  /*120d0*/  @P1 STL [R1+0x6c], R104 ;  /* 0x00006c6801001387 */ /* 0x000fe80000100800 */
[----:B------:R-:W-:Y:S04]  /*120e0*/  @P1 STL [R1+0xe4], R101 ;  /* 0x0000e46501001387 */ /* 0x000fe80000100800 */
[----:B------:R-:W4:Y:S04]  /*120f0*/  LDL.LU.64 R46, [R1+0x26d0] ;  /* 0x0026d000012e7983 */ /* 0x000f280000300a00 */
[----:B--2---:R-:W2:Y:S04]  /*12100*/  @P1 LDG.E.U16 R88, desc[UR10][R186.64] ;  /* 0x0000000aba581981 */ /* 0x004ea8000c1e1500 */
[----:B------:R-:W2:Y:S04]  /*12110*/  @P1 LDG.E.U16 R65, desc[UR10][R48.64] ;  /* 0x0000000a30411981 */ /* 0x000ea8000c1e1500 */
[----:B------:R-:W2:Y:S04]  /*12120*/  @P1 LDG.E.U16 R66, desc[UR10][R188.64] ;  /* 0x0000000abc421981 */ /* 0x000ea8000c1e1500 */
[----:B------:R-:W2:Y:S04]  /*12130*/  LDL.LU.64 R186, [R1+0x26c8] ;  /* 0x0026c80001ba7983 */ /* 0x000ea80000300a00 */
[----:B------:R-:W2:Y:S04]  /*12140*/  LDL.LU.64 R48, [R1+0x26c0] ;  /* 0x0026c00001307983 */ /* 0x000ea80000300a00 */
[----:B------:R-:W2:Y:S04]  /*12150*/  LDL.LU.64 R188, [R1+0x26b8] ;  /* 0x0026b80001bc7983 */ /* 0x000ea80000300a00 */
[----:B------:R0:W-:Y:S04]  /*12160*/  @P1 STL [R1+0xd8], R20 ;  /* 0x0000d81401001387 */ /* 0x0001e80000100800 */
[----:B------:R-:W2:Y:S04]  /*12170*/  @P1 LDG.E.U16 R67, desc[UR10][R26.64] ;  /* 0x0000000a1a431981 */ /* 0x000ea8000c1e1500 */
[----:B------:R-:W2:Y:S04]  /*12180*/  LDL.LU.64 R26, [R1+0x26b0] ;  /* 0x0026b000011a7983 */ /* 0x000ea80000300a00 */
[----:B---3--:R-:W3:Y:S04]  /*12190*/  @P1 LDG.E.U16 R68, desc[UR10][R126.64] ;  /* 0x0000000a7e441981 */ /* 0x008ee8000c1e1500 */
[----:B------:R-:W3:Y:S04]  /*121a0*/  LDL.LU.64 R126, [R1+0x26a8] ;  /* 0x0026a800017e7983 */ /* 0x000ee80000300a00 */
[----:B----4-:R-:W4:Y:S04]  /*121b0*/  @P1 LDG.E.U16 R46, desc[UR10][R28.64] ;  /* 0x0000000a1c2e1981 */ /* 0x010f28000c1e1500 */
[----:B------:R-:W4:Y:S04]  /*121c0*/  @P1 LDG.E.U16 R47, desc[UR10][R218.64] ;  /* 0x0000000ada2f1981 */ /* 0x000f28000c1e1500 */
[----:B------:R-:W4:Y:S04]  /*121d0*/  LDL.LU.64 R28, [R1+0x26a0] ;  /* 0x0026a000011c7983 */ /* 0x000f280000300a00 */
[----:B------:R1:W-:Y:S04]  /*121e0*/  @P1 STL [R1+0xd4], R252 ;  /* 0x0000d4fc01001387 */ /* 0x0003e80000100800 */
[----:B------:R-:W4:Y:S04]  /*121f0*/  LDL.LU.64 R218, [R1+0x2698] ;  /* 0x0026980001da7983 */ /* 0x000f280000300a00 */
[----:B--2---:R-:W2:Y:S04]  /*12200*/  @P1 LDG.E.U16 R48, desc[UR10][R216.64] ;  /* 0x0000000ad8301981 */ /* 0x004ea8000c1e1500 */
[----:B------:R-:W2:Y:S04]  /*12210*/  @P1 LDG.E.U16 R25, desc[UR10][R188.64] ;  /* 0x0000000abc191981 */ /* 0x000ea8000c1e1500 */
[----:B------:R-:W2:Y:S04]  /*12220*/  LDL.LU.64 R216, [R1+0x2690] ;  /* 0x0026900001d87983 */ /* 0x000ea80000300a00 */
[----:B------:R0:W-:Y:S04]  /*12230*/  @P1 STL [R1+0xd0], R0 ;  /* 0x0000d00001001387 */ /* 0x0001e80000100800 */
[----:B------:R-:W2:Y:S04]  /*12240*/  LDL.LU.64 R188, [R1+0x2688] ;  /* 0x0026880001bc7983 */ /* 0x000ea80000300a00 */
[----:B------:R-:W2:Y:S04]  /*12250*/  @P1 LDG.E.U16 R26, desc[UR10][R186.64] ;  /* 0x0000000aba1a1981 */ /* 0x000ea8000c1e1500 */
[----:B------:R-:W2:Y:S04]  /*12260*/  @P1 LDG.E.U16 R27, desc[UR10][R168.64] ;  /* 0x0000000aa81b1981 */ /* 0x000ea8000c1e1500 */
[----:B------:R-:W2:Y:S04]  /*12270*/  LDL.LU.64 R186, [R1+0x2680] ;  /* 0x0026800001ba7983 */ /* 0x000ea80000300a00 */
[----:B------:R-:W2:Y:S04]  /*12280*/  LDL.LU.64 R168, [R1+0x2678] ;  /* 0x0026780001a87983 */ /* 0x000ea80000300a00 */
[----:B---3--:R-:W3:Y:S04]  /*12290*/  @P1 LDG.E.U16 R165, desc[UR10][R126.64] ;  /* 0x0000000a7ea51981 */ /* 0x008ee8000c1e1500 */
[----:B----4-:R-:W4:Y:S04]  /*122a0*/  @P1 LDG.E.U16 R28, desc[UR10][R166.64] ;  /* 0x0000000aa61c1981 */ /* 0x010f28000c1e1500 */
[----:B------:R-:W3:Y:S04]  /*122b0*/  @P1 LDG.E.U16 R219, desc[UR10][R204.64] ;  /* 0x0000000accdb1981 */ /* 0x000ee8000c1e1500 */
[----:B------:R-:W3:Y:S04]  /*122c0*/  LDL.LU.64 R166, [R1+0x2670] ;  /* 0x0026700001a67983 */ /* 0x000ee80000300a00 */
[----:B------:R-:W4:Y:S04]  /*122d0*/  @P1 LDG.E.U16 R218, desc[UR10][R202.64] ;  /* 0x0000000acada1981 */ /* 0x000f28000c1e1500 */
[----:B--2---:R-:W2:Y:S04]  /*122e0*/  @P1 LDG.E.U16 R217, desc[UR10][R148.64] ;  /* 0x0000000a94d91981 */ /* 0x004ea8000c1e1500 */
[----:B------:R-:W2:Y:S04]  /*122f0*/  @P1 LDG.E.U16 R216, desc[UR10][R146.64] ;  /* 0x0000000a92d81981 */ /* 0x000ea8000c1e1500 */
[----:B------:R-:W2:Y:S04]  /*12300*/  @P1 LDG.E.U16 R188, desc[UR10][R134.64] ;  /* 0x0000000a86bc1981 */ /* 0x000ea8000c1e1500 */
[----:B------:R-:W2:Y:S04]  /*12310*/  LDL.LU.64 R148, [R1+0x2668] ;  /* 0x0026680001947983 */ /* 0x000ea80000300a00 */
[----:B------:R-:W4:Y:S04]  /*12320*/  LDL.LU.64 R146, [R1+0x2660] ;  /* 0x0026600001927983 */ /* 0x000f280000300a00 */
[----:B------:R-:W4:Y:S04]  /*12330*/  @P1 LDG.E.U16 R187, desc[UR10][R92.64] ;  /* 0x0000000a5cbb1981 */ /* 0x000f28000c1e1500 */
[----:B------:R-:W4:Y:S04]  /*12340*/  @P1 LDG.E.U16 R186, desc[UR10][R238.64] ;  /* 0x0000000aeeba1981 */ /* 0x000f28000c1e1500 */
[----:B------:R-:W4:Y:S04]  /*12350*/  @P1 LDG.E.U16 R168, desc[UR10][R90.64] ;  /* 0x0000000a5aa81981 */ /* 0x000f28000c1e1500 */
[----:B---3--:R-:W3:Y:S04]  /*12360*/  @P1 LDG.E.U16 R166, desc[UR10][R12.64] ;  /* 0x0000000a0ca61981 */ /* 0x008ee8000c1e1500 */
[----:B------:R-:W3:Y:S04]  /*12370*/  @P1 LDG.E.U16 R167, desc[UR10][R76.64] ;  /* 0x0000000a4ca71981 */ /* 0x000ee8000c1e1500 */
[----:B------:R-:W3:Y:S04]  /*12380*/  LDL.LU R12, [R1+0x2658] ;  /* 0x00265800010c7983 */ /* 0x000ee80000300800 */
[----:B------:R-:W3:Y:S04]  /*12390*/  LDL.64 R126, [R1+0x1650] ;  /* 0x00165000017e7983 */ /* 0x000ee80000100a00 */
[----:B------:R-:W3:Y:S04]  /*123a0*/  LDL.64 R62, [R1+0x16d0] ;  /* 0x0016d000013e7983 */ /* 0x000ee80000100a00 */
[----:B--2---:R-:W2:Y:S04]  /*123b0*/  @P1 LDG.E.U16 R148, desc[UR10][R50.64] ;  /* 0x0000000a32941981 */ /* 0x004ea8000c1e1500 */
[----:B----4-:R-:W4:Y:S04]  /*123c0*/  @P1 LDG.E.U16 R147, desc[UR10][R16.64] ;  /* 0x0000000a10931981 */ /* 0x010f28000c1e1500 */
[----:B------:R-:W2:Y:S04]  /*123d0*/  LDL.64 R134, [R1+0x16c8] ;  /* 0x0016c80001867983 */ /* 0x000ea80000100a00 */
[----:B------:R-:W2:Y:S04]  /*123e0*/  LDL R9, [R1+0xcc] ;  /* 0x0000cc0001097983 */ /* 0x000ea80000100800 */
[----:B------:R-:W2:Y:S04]  /*123f0*/  LDL.64 R238, [R1+0x1478] ;  /* 0x0014780001ee7983 */ /* 0x000ea80000100a00 */
[----:B------:R-:W2:Y:S04]  /*12400*/  LDL.64 R102, [R1+0x1988] ;  /* 0x0019880001667983 */ /* 0x000ea80000100a00 */
[----:B------:R-:W2:Y:S04]  /*12410*/  LDL.64 R16, [R1+0x1980] ;  /* 0x0019800001107983 */ /* 0x000ea80000100a00 */
[----:B------:R-:W2:Y:S04]  /*12420*/  LDL.64 R76, [R1+0x1978] ;  /* 0x00197800014c7983 */ /* 0x000ea80000100a00 */
[----:B------:R-:W2:Y:S04]  /*12430*/  LDL.64 R92, [R1+0x19e8] ;  /* 0x0019e800015c7983 */ /* 0x000ea80000100a00 */
[----:B0-----:R-:W2:Y:S04]  /*12440*/  LDL R20, [R1+0x24] ;  /* 0x0000240001147983 */ /* 0x001ea80000100800 */
[----:B------:R-:W4:Y:S04]  /*12450*/  LDL.64 R90, [R1+0x19e0] ;  /* 0x0019e000015a7983 */ /* 0x000f280000100a00 */
[----:B------:R-:W4:Y:S04]  /*12460*/  LDL R13, [R1+0x20] ;  /* 0x00002000010d7983 */ /* 0x000f280000100800 */
[----:B------:R-:W4:Y:S04]  /*12470*/  LDL R4, [R1+0x1c] ;  /* 0x00001c0001047983 */ /* 0x000f280000100800 */
[----:B-1----:R-:W4:Y:S04]  /*12480*/  LDL R252, [R1+0x18] ;  /* 0x0000180001fc7983 */ /* 0x002f280000100800 */
[----:B------:R-:W4:Y:S04]  /*12490*/  LDL.64 R152, [R1+0x1a48] ;  /* 0x001a480001987983 */ /* 0x000f280000100a00 */
[----:B------:R-:W4:Y:S04]  /*124a0*/  LDL R0, [R1+0x68] ;  /* 0x0000680001007983 */ /* 0x000f280000100800 */
[----:B------:R-:W4:Y:S04]  /*124b0*/  LDL.64 R50, [R1+0x1a40] ;  /* 0x001a400001327983 */ /* 0x000f280000100a00 */
[----:B------:R-:W4:Y:S04]  /*124c0*/  LDL R61, [R1+0x64] ;  /* 0x00006400013d7983 */ /* 0x000f280000100800 */
[----:B------:R-:W4:Y:S04]  /*124d0*/  LDL R84, [R1+0x60] ;  /* 0x0000600001547983 */ /* 0x000f280000100800 */
[----:B------:R-:W4:Y:S04]  /*124e0*/  LDL R81, [R1+0x5c] ;  /* 0x00005c0001517983 */ /* 0x000f280000100800 */
[----:B------:R-:W4:Y:S04]  /*124f0*/  LDL R104, [R1+0xc8] ;  /* 0x0000c80001687983 */ /* 0x000f280000100800 */
[----:B------:R-:W4:Y:S04]  /*12500*/  LDL.64 R82, [R1+0x1aa8] ;  /* 0x001aa80001527983 */ /* 0x000f280000100a00 */
[----:B------:R-:W4:Y:S04]  /*12510*/  LDL R101, [R1+0xc4] ;  /* 0x0000c40001657983 */ /* 0x000f280000100800 */
[----:B------:R-:W4:Y:S04]  /*12520*/  LDL.64 R208, [R1+0x1aa0] ;  /* 0x001aa00001d07983 */ /* 0x000f280000100a00 */
[----:B------:R-:W4:Y:S04]  /*12530*/  LDL R205, [R1+0xa4] ;  /* 0x0000a40001cd7983 */ /* 0x000f280000100800 */
[----:B------:R-:W4:Y:S04]  /*12540*/  LDL.LU R206, [R1+0xa0] ;  /* 0x0000a00001ce7983 */ /* 0x000f280000300800 */
[----:B------:R-:W4:Y:S04]  /*12550*/  LDL.LU R207, [R1+0x9c] ;  /* 0x00009c0001cf7983 */ /* 0x000f280000300800 */
[----:B------:R-:W4:Y:S04]  /*12560*/  LDL.LU R202, [R1+0x98] ;  /* 0x0000980001ca7983 */ /* 0x000f280000300800 */
[----:B------:R-:W4:Y:S04]  /*12570*/  LDL.LU R203, [R1+0x94] ;  /* 0x0000940001cb7983 */ /* 0x000f280000300800 */
[----:B------:R-:W4:Y:S04]  /*12580*/  LDL.LU R204, [R1+0x90] ;  /* 0x0000900001cc7983 */ /* 0x000f280000300800 */
[----:B---3--:R-:W3:Y:S04]  /*12590*/  @P1 LDG.E.U16 R12, desc[UR10][R112.64] ;  /* 0x0000000a700c1981 */ /* 0x008ee8000c1e1500 */
[----:B------:R-:W3:Y:S04]  /*125a0*/  @P1 LDG.E.U16 R146, desc[UR10][R126.64] ;  /* 0x0000000a7e921981 */ /* 0x000ee8000c1e1500 */
[----:B------:R-:W3:Y:S04]  /*125b0*/  @P1 LDG.E.U16 R125, desc[UR10][R62.64] ;  /* 0x0000000a3e7d1981 */ /* 0x000ee8000c1e1500 */
[----:B------:R-:W3:Y:S04]  /*125c0*/  LDL.LU.64 R126, [R1+0x2650] ;  /* 0x00265000017e7983 */ /* 0x000ee80000300a00 */
[----:B--2---:R-:W2:Y:S04]  /*125d0*/  @P1 LDG.E.U16 R20, desc[UR10][R92.64] ;  /* 0x0000000a5c141981 */ /* 0x004ea8000c1e1500 */
[----:B----4-:R-:W4:Y:S04]  /*125e0*/  @P1 LDG.E.U16 R13, desc[UR10][R90.64] ;  /* 0x0000000a5a0d1981 */ /* 0x010f28000c1e1500 */
[----:B------:R-:W2:Y:S04]  /*125f0*/  @P1 LDG.E.U16 R252, desc[UR10][R170.64] ;  /* 0x0000000aaafc1981 */ /* 0x000ea8000c1e1500 */
[----:B------:R-:W2:Y:S04]  /*12600*/  @P1 LDG.E.U16 R0, desc[UR10][R152.64] ;  /* 0x0000000a98001981 */ /* 0x000ea8000c1e1500 */
[----:B------:R-:W2:Y:S04]  /*12610*/  @P1 LDG.E.U16 R61, desc[UR10][R50.64] ;  /* 0x0000000a323d1981 */ /* 0x000ea8000c1e1500 */
[----:B------:R-:W2:Y:S04]  /*12620*/  @P1 LDG.E.U16 R81, desc[UR10][R72.64] ;  /* 0x0000000a48511981 */ /* 0x000ea8000c1e1500 */
[----:B------:R-:W2:Y:S04]  /*12630*/  @P1 LDG.E.U16 R104, desc[UR10][R52.64] ;  /* 0x0000000a34681981 */ /* 0x000ea8000c1e1500 */
[----:B------:R-:W2:Y:S04]  /*12640*/  @P1 LDG.E.U16 R101, desc[UR10][R82.64] ;  /* 0x0000000a52651981 */ /* 0x000ea8000c1e1500 */
[----:B------:R-:W2:Y:S04]  /*12650*/  @P1 LDG.E.U16 R205, desc[UR10][R208.64] ;  /* 0x0000000ad0cd1981 */ /* 0x000ea8000c1e1500 */
[----:B------:R-:W2:Y:S04]  /*12660*/  @P1 LDG.E.U16 R207, desc[UR10][R110.64] ;  /* 0x0000000a6ecf1981 */ /* 0x000ea8000c1e1500 */
[----:B---3--:R-:W3:Y:S04]  /*12670*/  @P1 LDG.E.U16 R145, desc[UR10][R126.64] ;  /* 0x0000000a7e911981 */ /* 0x008ee8000c1e1500 */
[----:B------:R-:W2:Y:S04]  /*12680*/  LDL.LU.64 R126, [R1+0x2648] ;  /* 0x00264800017e7983 */ /* 0x000ea80000300a00 */
[----:B------:R-:W3:Y:S04]  /*12690*/  LDL.64 R62, [R1+0x1a90] ;  /* 0x001a9000013e7983 */ /* 0x000ee80000100a00 */
[----:B--2---:R-:W2:Y:S04]  /*126a0*/  @P1 LDG.E.U16 R126, desc[UR10][R134.64] ;  /* 0x0000000a867e1981 */ /* 0x004ea8000c1e1500 */
[----:B------:R-:W2:Y:S04]  /*126b0*/  @P1 LDG.E.U16 R127, desc[UR10][R128.64] ;  /* 0x0000000a807f1981 */ /* 0x000ea8000c1e1500 */
[----:B---3--:R-:W3:Y:S04]  /*126c0*/  @P1 LDG.E.U16 R202, desc[UR10][R62.64] ;  /* 0x0000000a3eca1981 */ /* 0x008ee8000c1e1500 */
[----:B------:R-:W2:Y:S04]  /*126d0*/  LDL.LU.64 R134, [R1+0x2640] ;  /* 0x0026400001867983 */ /* 0x000ea80000300a00 */
[----:B------:R-:W2:Y:S04]  /*126e0*/  LDL.LU.64 R128, [R1+0x2638] ;  /* 0x0026380001807983 */ /* 0x000ea80000300a00 */
[----:B--2---:R-:W2:Y:S04]  /*126f0*/  @P1 LDG.E.U16 R128, desc[UR10][R236.64] ;  /* 0x0000000aec801981 */ /* 0x004ea8000c1e1500 */
[----:B------:R-:W2:Y:S04]  /*12700*/  LDL.LU.64 R236, [R1+0x2630] ;  /* 0x0026300001ec7983 */ /* 0x000ea80000300a00 */
[----:B--2---:R-:W2:Y:S04]  /*12710*/  @P1 LDG.E.U16 R9, desc[UR10][R236.64] ;  /* 0x0000000aec091981 */ /* 0x004ea8000c1e1500 */
[----:B------:R-:W3:Y:S04]  /*12720*/  LDL.LU.64 R236, [R1+0x2628] ;  /* 0x0026280001ec7983 */ /* 0x000ee80000300a00 */
[----:B--2---:R0:W-:Y:S04]  /*12730*/  @P1 STL [R1+0xcc], R9 ;  /* 0x0000cc0901001387 */ /* 0x0041e80000100800 */
[----:B0-----:R-:W2:Y:S04]  /*12740*/  LDL.LU R9, [R1+0x2620] ;  /* 0x0026200001097983 */ /* 0x001ea80000300800 */
[----:B---3--:R-:W3:Y:S04]  /*12750*/  @P1 LDG.E.U16 R236, desc[UR10][R238.64] ;  /* 0x0000000aeeec1981 */ /* 0x008ee8000c1e1500 */
[----:B------:R-:W3:Y:S04]  /*12760*/  LDL.LU.64 R238, [R1+0x2618] ;  /* 0x0026180001ee7983 */ /* 0x000ee80000300a00 */
[----:B--2---:R-:W2:Y:S04]  /*12770*/  @P1 LDG.E.U16 R9, desc[UR10][R102.64] ;  /* 0x0000000a66091981 */ /* 0x004ea8000c1e1500 */
[----:B---3--:R-:W3:Y:S04]  /*12780*/  @P1 LDG.E.U16 R237, desc[UR10][R238.64] ;  /* 0x0000000aeeed1981 */ /* 0x008ee8000c1e1500 */
[----:B------:R-:W2:Y:S04]  /*12790*/  LDL.LU.64 R238, [R1+0x2610] ;  /* 0x0026100001ee7983 */ /* 0x000ea80000300a00 */
[----:B--2---:R-:W2:Y:S04]  /*127a0*/  @P1 LDG.E.U16 R238, desc[UR10][R192.64] ;  /* 0x0000000ac0ee1981 */ /* 0x004ea8000c1e1500 */
[----:B------:R-:W2:Y:S04]  /*127b0*/  @P1 LDG.E.U16 R239, desc[UR10][R10.64] ;  /* 0x0000000a0aef1981 */ /* 0x000ea8000c1e1500 */
[----:B------:R-:W2:Y:S04]  /*127c0*/  LDL.LU.64 R192, [R1+0x2608] ;  /* 0x0026080001c07983 */ /* 0x000ea80000300a00 */
[----:B------:R-:W2:Y:S04]  /*127d0*/  LDL.LU.64 R10, [R1+0x2600] ;  /* 0x00260000010a7983 */ /* 0x000ea80000300a00 */
[----:B------:R-:W3:Y:S04]  /*127e0*/  LDL.64 R102, [R1+0x17a8] ;  /* 0x0017a80001667983 */ /* 0x000ee80000100a00 */
[----:B--2---:R-:W2:Y:S04]  /*127f0*/  @P1 LDG.E.U16 R10, desc[UR10][R16.64] ;  /* 0x0000000a100a1981 */ /* 0x004ea8000c1e1500 */
[----:B------:R-:W2:Y:S04]  /*12800*/  @P1 LDG.E.U16 R11, desc[UR10][R76.64] ;  /* 0x0000000a4c0b1981 */ /* 0x000ea8000c1e1500 */
[----:B---3--:R-:W3:Y:S04]  /*12810*/  @P1 LDG.E.U16 R89, desc[UR10][R102.64] ;  /* 0x0000000a66591981 */ /* 0x008ee8000c1e1500 */
[----:B------:R-:W2:Y:S04]  /*12820*/  LDL.LU.64 R16, [R1+0x25f8] ;  /* 0x0025f80001107983 */ /* 0x000ea80000300a00 */
[----:B------:R-:W2:Y:S04]  /*12830*/  LDL.LU.64 R76, [R1+0x25f0] ;  /* 0x0025f000014c7983 */ /* 0x000ea80000300a00 */
[----:B------:R-:W2:Y:S04]  /*12840*/  LDL.LU.64 R112, [R1+0x25e8] ;  /* 0x0025e80001707983 */ /* 0x000ea80000300a00 */
[----:B------:R-:W3:Y:S04]  /*12850*/  LDL.LU.64 R92, [R1+0x25e0] ;  /* 0x0025e000015c7983 */ /* 0x000ee80000300a00 */
[----:B------:R0:W-:Y:S04]  /*12860*/  @P1 STL [R1+0x24], R20 ;  /* 0x0000241401001387 */ /* 0x0001e80000100800 */
[----:B0-----:R-:W3:Y:S04]  /*12870*/  LDL.LU R20, [R1+0x25d8] ;  /* 0x0025d80001147983 */ /* 0x001ee80000300800 */
[----:B------:R-:W3:Y:S04]  /*12880*/  LDL.LU.64 R90, [R1+0x25d0] ;  /* 0x0025d000015a7983 */ /* 0x000ee80000300a00 */
[----:B----4-:R0:W-:Y:S04]  /*12890*/  @P1 STL [R1+0x20], R13 ;  /* 0x0000200d01001387 */ /* 0x0101e80000100800 */
[----:B0-----:R-:W4:Y:S04]  /*128a0*/  LDL.LU R13, [R1+0x25c8] ;  /* 0x0025c800010d7983 */ /* 0x001f280000300800 */
[----:B--2---:R-:W2:Y:S04]  /*128b0*/  @P1 LDG.E.U16 R4, desc[UR10][R112.64] ;  /* 0x0000000a70041981 */ /* 0x004ea8000c1e1500 */
[----:B---3--:R-:W3:Y:S04]  /*128c0*/  @P1 LDG.E.U16 R84, desc[UR10][R92.64] ;  /* 0x0000000a5c541981 */ /* 0x008ee8000c1e1500 */
[----:B------:R-:W3:Y:S04]  /*128d0*/  LDL.LU.64 R112, [R1+0x25c0] ;  /* 0x0025c00001707983 */ /* 0x000ee80000300a00 */
[----:B------:R-:W3:Y:S04]  /*128e0*/  @P1 LDG.E.U16 R204, desc[UR10][R90.64] ;  /* 0x0000000a5acc1981 */ /* 0x000ee8000c1e1500 */
[----:B--2---:R0:W-:Y:S04]  /*128f0*/  @P1 STL [R1+0x1c], R4 ;  /* 0x00001c0401001387 */ /* 0x0041e80000100800 */
[----:B0-----:R-:W2:Y:S04]  /*12900*/  LDL.LU R4, [R1+0x25b8] ;  /* 0x0025b80001047983 */ /* 0x001ea80000300800 */
[----:B------:R-:W4:Y:S04]  /*12910*/  LDL.LU.64 R170, [R1+0x25b0] ;  /* 0x0025b00001aa7983 */ /* 0x000f280000300a00 */
[----:B------:R0:W-:Y:S04]  /*12920*/  @P1 STL [R1+0x18], R252 ;  /* 0x000018fc01001387 */ /* 0x0001e80000100800 */
[----:B---3--:R-:W3:Y:S04]  /*12930*/  @P1 LDG.E.U16 R206, desc[UR10][R112.64] ;  /* 0x0000000a70ce1981 */ /* 0x008ee8000c1e1500 */
[----:B0-----:R-:W3:Y:S04]  /*12940*/  LDL.LU R252, [R1+0x25a8] ;  /* 0x0025a80001fc7983 */ /* 0x001ee80000300800 */
[----:B------:R-:W4:Y:S04]  /*12950*/  LDL.LU.64 R152, [R1+0x25a0] ;  /* 0x0025a00001987983 */ /* 0x000f280000300a00 */
[----:B------:R0:W-:Y:S04]  /*12960*/  @P1 STL [R1+0x68], R0 ;  /* 0x0000680001001387 */ /* 0x0001e80000100800 */
[----:B0-----:R-:W4:Y:S04]  /*12970*/  LDL.LU R0, [R1+0x2598] ;  /* 0x0025980001007983 */ /* 0x001f280000300800 */
[----:B------:R-:W4:Y:S04]  /*12980*/  LDL.LU.64 R50, [R1+0x2590] ;  /* 0x0025900001327983 */ /* 0x000f280000300a00 */
[----:B------:R-:W4:Y:S04]  /*12990*/  LDL.LU.64 R92, [R1+0x2588] ;  /* 0x00258800015c7983 */ /* 0x000f280000300a00 */
[----:B------:R-:W4:Y:S04]  /*129a0*/  LDL.LU.64 R72, [R1+0x2580] ;  /* 0x0025800001487983 */ /* 0x000f280000300a00 */
[----:B------:R-:W4:Y:S04]  /*129b0*/  LDL.LU.64 R52, [R1+0x2578] ;  /* 0x0025780001347983 */ /* 0x000f280000300a00 */
[----:B------:R-:W4:Y:S04]  /*129c0*/  LDL.64 R82, [R1+0x1910] ;  /* 0x0019100001527983 */ /* 0x000f280000100a00 */
[----:B------:R-:W4:Y:S04]  /*129d0*/  LDL.64 R208, [R1+0x1908] ;  /* 0x0019080001d07983 */ /* 0x000f280000100a00 */
[----:B------:R-:W4:Y:S04]  /*129e0*/  LDL.LU.64 R112, [R1+0x2570] ;  /* 0x0025700001707983 */ /* 0x000f280000300a00 */
[----:B--2---:R-:W2:Y:S04]  /*129f0*/  @P1 LDG.E.U16 R4, desc[UR10][R94.64] ;  /* 0x0000000a5e041981 */ /* 0x004ea8000c1e1500 */
[----:B---3--:R-:W3:Y:S04]  /*12a00*/  @P1 LDG.E.U16 R252, desc[UR10][R76.64] ;  /* 0x0000000a4cfc1981 */ /* 0x008ee8000c1e1500 */
[----:B----4-:R-:W4:Y:S04]  /*12a10*/  @P1 LDG.E.U16 R109, desc[UR10][R92.64] ;  /* 0x0000000a5c6d1981 */ /* 0x010f28000c1e1500 */
[----:B------:R-:W2:Y:S04]  /*12a20*/  @P1 LDG.E.U16 R29, desc[UR10][R82.64] ;  /* 0x0000000a521d1981 */ /* 0x000ea8000c1e1500 */
[----:B------:R-:W2:Y:S04]  /*12a30*/  @P1 LDG.E.U16 R203, desc[UR10][R112.64] ;  /* 0x0000000a70cb1981 */ /* 0x000ea8000c1e1500 */
[----:B------:R-:W-:Y:S04]  /*12a40*/  STL [R1+0x2190], R206 ;  /* 0x002190ce01007387 */ /* 0x000fe80000100800 */
[----:B------:R-:W3:Y:S04]  /*12a50*/  LDL.LU.64 R110, [R1+0x2568] ;  /* 0x00256800016e7983 */ /* 0x000ee80000300a00 */
[----:B------:R-:W-:Y:S04]  /*12a60*/  STL [R1+0x218c], R207 ;  /* 0x00218ccf01007387 */ /* 0x000fe80000100800 */
[----:B------:R-:W-:Y:S04]  /*12a70*/  STL [R1+0x2180], R202 ;  /* 0x002180ca01007387 */ /* 0x000fe80000100800 */
[----:B------:R-:W4:Y:S04]  /*12a80*/  LDL.LU.64 R112, [R1+0x2560] ;  /* 0x0025600001707983 */ /* 0x000f280000300a00 */
[----:B--2---:R-:W-:Y:S04]  /*12a90*/  STL [R1+0x2184], R203 ;  /* 0x002184cb01007387 */ /* 0x004fe80000100800 */
[----:B------:R-:W2:Y:S04]  /*12aa0*/  LDL.LU.64 R90, [R1+0x2558] ;  /* 0x00255800015a7983 */ /* 0x000ea80000300a00 */
[----:B------:R-:W-:Y:S04]  /*12ab0*/  STL [R1+0x2188], R204 ;  /* 0x002188cc01007387 */ /* 0x000fe80000100800 */
[----:B------:R-:W2:Y:S04]  /*12ac0*/  LDL.LU.64 R92, [R1+0x2550] ;  /* 0x00255000015c7983 */ /* 0x000ea80000300a00 */
[----:B---3--:R-:W3:Y:S04]  /*12ad0*/  @P1 LDG.E.U16 R110, desc[UR10][R50.64] ;  /* 0x0000000a326e1981 */ /* 0x008ee8000c1e1500 */
[----:B------:R-:W3:Y:S04]  /*12ae0*/  @P1 LDG.E.U16 R111, desc[UR10][R70.64] ;  /* 0x0000000a466f1981 */ /* 0x000ee8000c1e1500 */
[----:B----4-:R-:W4:Y:S04]  /*12af0*/  @P1 LDG.E.U16 R112, desc[UR10][R150.64] ;  /* 0x0000000a96701981 */ /* 0x010f28000c1e1500 */
[----:B------:R-:W3:Y:S04]  /*12b00*/  LDL.LU.64 R50, [R1+0x2548] ;  /* 0x0025480001327983 */ /* 0x000ee80000300a00 */
[----:B------:R-:W3:Y:S04]  /*12b10*/  LDL.LU.64 R70, [R1+0x2540] ;  /* 0x0025400001467983 */ /* 0x000ee80000300a00 */
[----:B------:R-:W-:Y:S04]  /*12b20*/  @P1 STL [R1+0x64], R61 ;  /* 0x0000643d01001387 */ /* 0x000fe80000100800 */
[----:B------:R-:W3:Y:S04]  /*12b30*/  LDL.LU.64 R150, [R1+0x2538] ;  /* 0x0025380001967983 */ /* 0x000ee80000300a00 */
[----:B------:R-:W-:Y:S04]  /*12b40*/  @P1 STL [R1+0x60], R84 ;  /* 0x0000605401001387 */ /* 0x000fe80000100800 */
[----:B--2---:R-:W2:Y:S04]  /*12b50*/  @P1 LDG.E.U16 R90, desc[UR10][R72.64] ;  /* 0x0000000a485a1981 */ /* 0x004ea8000c1e1500 */
[----:B------:R-:W2:Y:S04]  /*12b60*/  @P1 LDG.E.U16 R91, desc[UR10][R32.64] ;  /* 0x0000000a205b1981 */ /* 0x000ea8000c1e1500 */
[----:B------:R-:W2:Y:S04]  /*12b70*/  @P1 LDG.E.U16 R92, desc[UR10][R222.64] ;  /* 0x0000000ade5c1981 */ /* 0x000ea8000c1e1500 */
[----:B------:R-:W2:Y:S04]  /*12b80*/  LDL.LU.64 R72, [R1+0x2530] ;  /* 0x0025300001487983 */ /* 0x000ea80000300a00 */
[----:B------:R-:W-:Y:S04]  /*12b90*/  @P1 STL [R1+0x5c], R81 ;  /* 0x00005c5101001387 */ /* 0x000fe80000100800 */
[----:B------:R-:W4:Y:S04]  /*12ba0*/  LDL.LU.64 R32, [R1+0x2528] ;  /* 0x0025280001207983 */ /* 0x000f280000300a00 */
[----:B------:R-:W-:Y:S04]  /*12bb0*/  @P1 STL [R1+0xc8], R104 ;  /* 0x0000c86801001387 */ /* 0x000fe80000100800 */
[----:B------:R-:W-:Y:S04]  /*12bc0*/  @P1 STL [R1+0xc4], R101 ;  /* 0x0000c46501001387 */ /* 0x000fe80000100800 */
[----:B------:R-:W4:Y:S04]  /*12bd0*/  LDL.LU.64 R222, [R1+0x2520] ;  /* 0x0025200001de7983 */ /* 0x000f280000300a00 */
[----:B------:R0:W-:Y:S04]  /*12be0*/  @P1 STL [R1+0xa4], R205 ;  /* 0x0000a4cd01001387 */ /* 0x0001e80000100800 */
[----:B---3--:R-:W3:Y:S04]  /*12bf0*/  @P1 LDG.E.U16 R69, desc[UR10][R50.64] ;  /* 0x0000000a32451981 */ /* 0x008ee8000c1e1500 */
[----:B------:R-:W3:Y:S04]  /*12c00*/  @P1 LDG.E.U16 R70, desc[UR10][R52.64] ;  /* 0x0000000a34461981 */ /* 0x000ee8000c1e1500 */
[----:B------:R-:W3:Y:S04]  /*12c10*/  @P1 LDG.E.U16 R71, desc[UR10][R30.64] ;  /* 0x0000000a1e471981 */ /* 0x000ee8000c1e1500 */
[----:B------:R-:W3:Y:S04]  /*12c20*/  LDL.LU.64 R50, [R1+0x2518] ;  /* 0x0025180001327983 */ /* 0x000ee80000300a00 */
[----:B------:R-:W3:Y:S04]  /*12c30*/  LDL.LU.64 R52, [R1+0x2510] ;  /* 0x0025100001347983 */ /* 0x000ee80000300a00 */
[----:B0-----:R-:W3:Y:S04]  /*12c40*/  LDL.LU R205, [R1+0x8c] ;  /* 0x00008c0001cd7983 */ /* 0x001ee80000300800 */
[----:B------:R-:W3:Y:S04]  /*12c50*/  LDL.LU.64 R30, [R1+0x2508] ;  /* 0x00250800011e7983 */ /* 0x000ee80000300a00 */
[----:B--2---:R-:W2:Y:S04]  /*12c60*/  @P1 LDG.E.U16 R72, desc[UR10][R200.64] ;  /* 0x0000000ac8481981 */ /* 0x004ea8000c1e1500 */
[----:B----4-:R-:W4:Y:S04]  /*12c70*/  @P1 LDG.E.U16 R49, desc[UR10][R32.64] ;  /* 0x0000000a20311981 */ /* 0x010f28000c1e1500 */
[----:B------:R-:W2:Y:S04]  /*12c80*/  LDL.LU.64 R32, [R1+0x2500] ;  /* 0x0025000001207983 */ /* 0x000ea80000300a00 */
[----:B------:R-:W4:Y:S04]  /*12c90*/  LDL.64 R102, [R1+0x15c0] ;  /* 0x0015c00001667983 */ /* 0x000f280000100a00 */
[----:B------:R-:W4:Y:S04]  /*12ca0*/  LDL.64 R200, [R1+0x15c8] ;  /* 0x0015c80001c87983 */ /* 0x000f280000100a00 */
[----:B---3--:R-:W3:Y:S04]  /*12cb0*/  @P1 LDG.E.U16 R50, desc[UR10][R222.64] ;  /* 0x0000000ade321981 */ /* 0x008ee8000c1e1500 */
[----:B------:R-:W3:Y:S04]  /*12cc0*/  @P1 LDG.E.U16 R51, desc[UR10][R96.64] ;  /* 0x0000000a60331981 */ /* 0x000ee8000c1e1500 */
[----:B------:R-:W3:Y:S04]  /*12cd0*/  @P1 LDG.E.U16 R52, desc[UR10][R220.64] ;  /* 0x0000000adc341981 */ /* 0x000ee8000c1e1500 */
[----:B------:R-:W3:Y:S04]  /*12ce0*/  LDL.LU.64 R222, [R1+0x24f8] ;  /* 0x0024f80001de7983 */ /* 0x000ee80000300a00 */
[----:B------:R-:W3:Y:S04]  /*12cf0*/  LDL.LU.64 R96, [R1+0x24f0] ;  /* 0x0024f00001607983 */ /* 0x000ee80000300a00 */
[----:B------:R-:W3:Y:S04]  /*12d00*/  LDL.LU.64 R220, [R1+0x24e8] ;  /* 0x0024e80001dc7983 */ /* 0x000ee80000300a00 */
[----:B------:R-:W3:Y:S04]  /*12d10*/  @P1 LDG.E.U16 R31, desc[UR10][R192.64] ;  /* 0x0000000ac01f1981 */ /* 0x000ee8000c1e1500 */
[----:B------:R-:W3:Y:S04]  /*12d20*/  @P1 LDG.E.U16 R30, desc[UR10][R208.64] ;  /* 0x0000000ad01e1981 */ /* 0x000ee8000c1e1500 */
[----:B------:R-:W3:Y:S04]  /*12d30*/  @P1 LDG.E.U16 R205, desc[UR10][R240.64] ;  /* 0x0000000af0cd1981 */ /* 0x000ee8000c1e1500 */
[----:B------:R-:W3:Y:S04]  /*12d40*/  LDL.LU.64 R192, [R1+0x24e0] ;  /* 0x0024e00001c07983 */ /* 0x000ee80000300a00 */
[----:B--2---:R-:W2:Y:S04]  /*12d50*/  @P1 LDG.E.U16 R32, desc[UR10][R190.64] ;  /* 0x0000000abe201981 */ /* 0x004ea8000c1e1500 */
[----:B----4-:R-:W4:Y:S04]  /*12d60*/  @P1 LDG.E.U16 R169, desc[UR10][R200.64] ;  /* 0x0000000ac8a91981 */ /* 0x010f28000c1e1500 */
[----:B------:R-:W2:Y:S04]  /*12d70*/  LDL.LU.64 R190, [R1+0x24d8] ;  /* 0x0024d80001be7983 */ /* 0x000ea80000300a00 */
[----:B------:R-:W4:Y:S04]  /*12d80*/  LDL.64 R208, [R1+0x1638] ;  /* 0x0016380001d07983 */ /* 0x000f280000100a00 */
[----:B---3--:R-:W3:Y:S04]  /*12d90*/  @P1 LDG.E.U16 R223, desc[UR10][R172.64] ;  /* 0x0000000aacdf1981 */ /* 0x008ee8000c1e1500 */
[----:B------:R-:W3:Y:S04]  /*12da0*/  @P1 LDG.E.U16 R222, desc[UR10][R2.64] ;  /* 0x0000000a02de1981 */ /* 0x000ee8000c1e1500 */
[----:B------:R-:W3:Y:S04]  /*12db0*/  @P1 LDG.E.U16 R221, desc[UR10][R170.64] ;  /* 0x0000000aaadd1981 */ /* 0x000ee8000c1e1500 */
[----:B------:R-:W3:Y:S04]  /*12dc0*/  LDL.LU.64 R172, [R1+0x24d0] ;  /* 0x0024d00001ac7983 */ /* 0x000ee80000300a00 */
[----:B------:R-:W3:Y:S04]  /*12dd0*/  @P1 LDG.E.U16 R220, desc[UR10][R152.64] ;  /* 0x0000000a98dc1981 */ /* 0x000ee8000c1e1500 */
[----:B------:R-:W3:Y:S04]  /*12de0*/  LDL.LU.64 R170, [R1+0x24c8] ;  /* 0x0024c80001aa7983 */ /* 0x000ee80000300a00 */
[----:B------:R-:W4:Y:S04]  /*12df0*/  LDL.64 R2, [R1+0x16b0] ;  /* 0x0016b00001027983 */ /* 0x000f280000100a00 */
[----:B------:R-:W4:Y:S04]  /*12e00*/  LDL.LU.64 R152, [R1+0x24c0] ;  /* 0x0024c00001987983 */ /* 0x000f280000300a00 */
[----:B------:R-:W4:Y:S04]  /*12e10*/  @P1 LDG.E.U16 R192, desc[UR10][R178.64] ;  /* 0x0000000ab2c01981 */ /* 0x000f28000c1e1500 */
[----:B------:R-:W4:Y:S04]  /*12e20*/  @P1 LDG.E.U16 R189, desc[UR10][R96.64] ;  /* 0x0000000a60bd1981 */ /* 0x000f28000c1e1500 */
[----:B--2---:R-:W2:Y:S04]  /*12e30*/  @P1 LDG.E.U16 R190, desc[UR10][R150.64] ;  /* 0x0000000a96be1981 */ /* 0x004ea8000c1e1500 */
[----:B------:R-:W2:Y:S04]  /*12e40*/  @P1 LDG.E.U16 R191, desc[UR10][R18.64] ;  /* 0x0000000a12bf1981 */ /* 0x000ea8000c1e1500 */
[----:B------:R-:W2:Y:S04]  /*12e50*/  LDL.LU.64 R150, [R1+0x24b8] ;  /* 0x0024b80001967983 */ /* 0x000ea80000300a00 */
[----:B------:R-:W2:Y:S04]  /*12e60*/  LDL.64 R178, [R1+0x1458] ;  /* 0x0014580001b27983 */ /* 0x000ea80000100a00 */
[----:B------:R-:W2:Y:S04]  /*12e70*/  LDL.64 R18, [R1+0x1968] ;  /* 0x0019680001127983 */ /* 0x000ea80000100a00 */
[----:B------:R-:W2:Y:S04]  /*12e80*/  LDL.LU R206, [R1+0x8] ;  /* 0x0000080001ce7983 */ /* 0x000ea80000300800 */
[----:B------:R-:W2:Y:S04]  /*12e90*/  LDL.LU R207, [R1+0x58] ;  /* 0x0000580001cf7983 */ /* 0x000ea80000300800 */
[----:B------:R-:W2:Y:S04]  /*12ea0*/  LDL.LU R204, [R1+0x54] ;  /* 0x0000540001cc7983 */ /* 0x000ea80000300800 */
[----:B------:R-:W2:Y:S04]  /*12eb0*/  LDL.LU R203, [R1+0x50] ;  /* 0x0000500001cb7983 */ /* 0x000ea80000300800 */
[----:B------:R-:W2:Y:S04]  /*12ec0*/  LDL.LU R202, [R1+0x4c] ;  /* 0x00004c0001ca7983 */ /* 0x000ea80000300800 */
[----:B---3--:R-:W3:Y:S04]  /*12ed0*/  @P1 LDG.E.U16 R172, desc[UR10][R56.64] ;  /* 0x0000000a38ac1981 */ /* 0x008ee8000c1e1500 */
[----:B------:R-:W3:Y:S04]  /*12ee0*/  LDL.64 R96, [R1+0x19d0] ;  /* 0x0019d00001607983 */ /* 0x000ee80000100a00 */
[----:B------:R-:W3:Y:S04]  /*12ef0*/  LDL R101, [R1+0x14] ;  /* 0x0000140001657983 */ /* 0x000ee80000100800 */
[----:B------:R-:W3:Y:S04]  /*12f00*/  LDL.64 R56, [R1+0x19c8] ;  /* 0x0019c80001387983 */ /* 0x000ee80000100a00 */
[----:B------:R-:W3:Y:S04]  /*12f10*/  @P1 LDG.E.U16 R171, desc[UR10][R116.64] ;  /* 0x0000000a74ab1981 */ /* 0x000ee8000c1e1500 */
[----:B------:R-:W3:Y:S04]  /*12f20*/  @P1 LDG.E.U16 R170, desc[UR10][R102.64] ;  /* 0x0000000a66aa1981 */ /* 0x000ee8000c1e1500 */
[----:B----4-:R-:W4:Y:S04]  /*12f30*/  @P1 LDG.E.U16 R152, desc[UR10][R114.64] ;  /* 0x0000000a72981981 */ /* 0x010f28000c1e1500 */
[----:B------:R-:W4:Y:S04]  /*12f40*/  LDL.LU.64 R116, [R1+0x24b0] ;  /* 0x0024b00001747983 */ /* 0x000f280000300a00 */
[----:B------:R-:W4:Y:S04]  /*12f50*/  LDL.64 R102, [R1+0x1a28] ;  /* 0x001a280001667983 */ /* 0x000f280000100a00 */
[----:B------:R-:W4:Y:S04]  /*12f60*/  LDL.LU R201, [R1+0x4] ;  /* 0x0000040001c97983 */ /* 0x000f280000300800 */
[----:B------:R-:W4:Y:S04]  /*12f70*/  LDL.LU R200, [R1] ;  /* 0x0000000001c87983 */ /* 0x000f280000300800 */
[----:B------:R-:W4:Y:S04]  /*12f80*/  LDL.LU.64 R114, [R1+0x24a8] ;  /* 0x0024a80001727983 */ /* 0x000f280000300a00 */
[----:B------:R-:W4:Y:S04]  /*12f90*/  LDL.64 R62, [R1+0x1a18] ;  /* 0x001a1800013e7983 */ /* 0x000f280000100a00 */
[----:B------:R-:W4:Y:S04]  /*12fa0*/  LDL.64 R82, [R1+0x1a10] ;  /* 0x001a100001527983 */ /* 0x000f280000100a00 */
[----:B--2---:R-:W2:Y:S04]  /*12fb0*/  @P1 LDG.E.U16 R151, desc[UR10][R130.64] ;  /* 0x0000000a82971981 */ /* 0x004ea8000c1e1500 */
[----:B------:R-:W2:Y:S04]  /*12fc0*/  @P1 LDG.E.U16 R150, desc[UR10][R208.64] ;  /* 0x0000000ad0961981 */ /* 0x000ea8000c1e1500 */
[----:B------:R-:W2:Y:S04]  /*12fd0*/  LDL.LU.64 R130, [R1+0x24a0] ;  /* 0x0024a00001827983 */ /* 0x000ea80000300a00 */
[----:B------:R-:W2:Y:S04]  /*12fe0*/  LDL.64 R208, [R1+0x19b8] ;  /* 0x0019b80001d07983 */ /* 0x000ea80000100a00 */
[----:B------:R-:W2:Y:S04]  /*12ff0*/  @P1 LDG.E.U16 R206, desc[UR10][R198.64] ;  /* 0x0000000ac6ce1981 */ /* 0x000ea8000c1e1500 */
[----:B------:R-:W2:Y:S04]  /*13000*/  @P1 LDG.E.U16 R202, desc[UR10][R196.64] ;  /* 0x0000000ac4ca1981 */ /* 0x000ea8000c1e1500 */
[----:B---3--:R-:W3:Y:S04]  /*13010*/  @P1 LDG.E.U16 R101, desc[UR10][R96.64] ;  /* 0x0000000a60651981 */ /* 0x008ee8000c1e1500 */
[----:B------:R-:W3:Y:S04]  /*13020*/  @P1 LDG.E.U16 R0, desc[UR10][R56.64] ;  /* 0x0000000a38001981 */ /* 0x000ee8000c1e1500 */
[----:B----4-:R-:W4:Y:S04]  /*13030*/  @P1 LDG.E.U16 R204, desc[UR10][R102.64] ;  /* 0x0000000a66cc1981 */ /* 0x010f28000c1e1500 */
[----:B--2---:R-:W2:Y:S04]  /*13040*/  @P1 LDG.E.U16 R149, desc[UR10][R130.64] ;  /* 0x0000000a82951981 */ /* 0x004ea8000c1e1500 */
[----:B------:R-:W2:Y:S04]  /*13050*/  @P1 LDG.E.U16 R201, desc[UR10][R208.64] ;  /* 0x0000000ad0c91981 */ /* 0x000ea8000c1e1500 */
[----:B------:R-:W2:Y:S04]  /*13060*/  LDL.LU.64 R130, [R1+0x2498] ;  /* 0x0024980001827983 */ /* 0x000ea80000300a00 */
[----:B--2---:R-:W2:Y:S04]  /*13070*/  @P1 LDG.E.U16 R129, desc[UR10][R130.64] ;  /* 0x0000000a82811981 */ /* 0x004ea8000c1e1500 */
[----:B------:R-:W2:Y:S04]  /*13080*/  LDL.LU.64 R130, [R1+0x2490] ;  /* 0x0024900001827983 */ /* 0x000ea80000300a00 */
[----:B--2---:R-:W2:Y:S04]  /*13090*/  @P1 LDG.E.U16 R130, desc[UR10][R2.64] ;  /* 0x0000000a02821981 */ /* 0x004ea8000c1e1500 */
[----:B------:R-:W2:Y:S04]  /*130a0*/  @P1 LDG.E.U16 R131, desc[UR10][R132.64] ;  /* 0x0000000a84831981 */ /* 0x000ea8000c1e1500 */
[----:B------:R-:W2:Y:S04]  /*130b0*/  LDL.LU.64 R2, [R1+0x2488] ;  /* 0x0024880001027983 */ /* 0x000ea80000300a00 */
[----:B------:R-:W3:Y:S04]  /*130c0*/  LDL.LU.64 R132, [R1+0x2480] ;  /* 0x0024800001847983 */ /* 0x000ee80000300a00 */
[----:B--2---:R0:W2:Y:S04]  /*130d0*/  @P1 LDG.E.U16 R203, desc[UR10][R2.64] ;  /* 0x0000000a02cb1981 */ /* 0x0040a8000c1e1500 */
[----:B---3--:R-:W3:Y:S04]  /*130e0*/  @P1 LDG.E.U16 R132, desc[UR10][R242.64] ;  /* 0x0000000af2841981 */ /* 0x008ee8000c1e1500 */
[----:B------:R-:W2:Y:S04]  /*130f0*/  LDL.LU.64 R242, [R1+0x2478] ;  /* 0x0024780001f27983 */ /* 0x000ea80000300a00 */
[----:B------:R-:W2:Y:S04]  /*13100*/  LDL.LU.64 R240, [R1+0x2470] ;  /* 0x0024700001f07983 */ /* 0x000ea80000300a00 */
[----:B------:R1:W-:Y:S04]  /*13110*/  STL [R1+0x2194], R205 ;  /* 0x002194cd01007387 */ /* 0x0003e80000100800 */
[----:B-1----:R-:W3:Y:S04]  /*13120*/  LDL.LU R205, [R1+0xc] ;  /* 0x00000c0001cd7983 */ /* 0x002ee80000300800 */
[----:B--2---:R-:W2:Y:S04]  /*13130*/  @P1 LDG.E.U16 R240, desc[UR10][R242.64] ;  /* 0x0000000af2f01981 */ /* 0x004ea8000c1e1500 */
[----:B------:R-:W2:Y:S04]  /*13140*/  @P1 LDG.E.U16 R241, desc[UR10][R178.64] ;  /* 0x0000000ab2f11981 */ /* 0x000ea8000c1e1500 */
[----:B------:R-:W2:Y:S04]  /*13150*/  LDL.LU.64 R242, [R1+0x2468] ;  /* 0x0024680001f27983 */ /* 0x000ea80000300a00 */
[----:B---3--:R-:W3:Y:S04]  /*13160*/  @P1 LDG.E.U16 R205, desc[UR10][R116.64] ;  /* 0x0000000a74cd1981 */ /* 0x008ee8000c1e1500 */
[----:B--2---:R-:W2:Y:S04]  /*13170*/  @P1 LDG.E.U16 R242, desc[UR10][R174.64] ;  /* 0x0000000aaef21981 */ /* 0x004ea8000c1e1500 */
[----:B------:R-:W2:Y:S04]  /*13180*/  @P1 LDG.E.U16 R243, desc[UR10][R14.64] ;  /* 0x0000000a0ef31981 */ /* 0x000ea8000c1e1500 */
[----:B------:R-:W2:Y:S04]  /*13190*/  LDL.LU.64 R174, [R1+0x2460] ;  /* 0x0024600001ae7983 */ /* 0x000ea80000300a00 */
[----:B------:R-:W2:Y:S04]  /*131a0*/  LDL.64 R178, [R1+0x1808] ;  /* 0x0018080001b27983 */ /* 0x000ea80000100a00 */
        /* <DEDUP_REMOVED lines=8> */
[----:B--2---:R-:W2:Y:S04]  /*13230*/  @P1 LDG.E.U16 R16, desc[UR10][R156.64] ;  /* 0x0000000a9c101981 */ /* 0x004ea8000c1e1500 */
[----:B------:R-:W2:Y:S04]  /*13240*/  LDL.LU.64 R156, [R1+0x2438] ;  /* 0x00243800019c7983 */ /* 0x000ea80000300a00 */
[----:B------:R-:W2:Y:S04]  /*13250*/  LDL.LU.64 R96, [R1+0x2430] ;  /* 0x0024300001607983 */ /* 0x000ea80000300a00 */
[----:B------:R-:W2:Y:S04]  /*13260*/  LDL.LU.64 R56, [R1+0x2428] ;  /* 0x0024280001387983 */ /* 0x000ea80000300a00 */
[----:B------:R-:W3:Y:S04]  /*13270*/  LDL.LU.64 R116, [R1+0x2420] ;  /* 0x0024200001747983 */ /* 0x000ee80000300a00 */
[----:B------:R-:W4:Y:S04]  /*13280*/  LDL.LU.64 R198, [R1+0x2418] ;  /* 0x0024180001c67983 */ /* 0x000f280000300a00 */
[----:B--2---:R-:W2:Y:S04]  /*13290*/  @P1 LDG.E.U16 R113, desc[UR10][R56.64] ;  /* 0x0000000a38711981 */ /* 0x004ea8000c1e1500 */
[----:B---3--:R-:W3:Y:S04]  /*132a0*/  @P1 LDG.E.U16 R200, desc[UR10][R116.64] ;  /* 0x0000000a74c81981 */ /* 0x008ee8000c1e1500 */
[----:B----4-:R-:W4:Y:S04]  /*132b0*/  @P1 LDG.E.U16 R207, desc[UR10][R198.64] ;  /* 0x0000000ac6cf1981 */ /* 0x010f28000c1e1500 */
[----:B------:R-:W2:Y:S04]  /*132c0*/  LDL.LU.64 R198, [R1+0x2410] ;  /* 0x0024100001c67983 */ /* 0x000ea80000300a00 */
[----:B------:R-:W3:Y:S04]  /*132d0*/  LDL.64 R102, [R1+0x18f0] ;  /* 0x0018f00001667983 */ /* 0x000ee80000100a00 */
[----:B------:R-:W3:Y:S04]  /*132e0*/  LDL.LU.64 R2, [R1+0x2408] ;  /* 0x0024080001027983 */ /* 0x000ee80000300a00 */
[----:B------:R-:W4:Y:S04]  /*132f0*/  LDL.LU.64 R196, [R1+0x2400] ;  /* 0x0024000001c47983 */ /* 0x000f280000300a00 */
[----:B--2---:R-:W2:Y:S04]  /*13300*/  @P1 LDG.E.U16 R198, desc[UR10][R34.64] ;  /* 0x0000000a22c61981 */ /* 0x004ea8000c1e1500 */
[----:B------:R-:W2:Y:S04]  /*13310*/  @P1 LDG.E.U16 R199, desc[UR10][R38.64] ;  /* 0x0000000a26c71981 */ /* 0x000ea8000c1e1500 */
[----:B---3--:R-:W3:Y:S04]  /*13320*/  @P1 LDG.E.U16 R2, desc[UR10][R114.64] ;  /* 0x0000000a72021981 */ /* 0x008ee8000c1e1500 */
[----:B----4-:R-:W4:Y:S04]  /*13330*/  @P1 LDG.E.U16 R196, desc[UR10][R62.64] ;  /* 0x0000000a3ec41981 */ /* 0x010f28000c1e1500 */
[----:B------:R-:W2:Y:S04]  /*13340*/  @P1 LDG.E.U16 R197, desc[UR10][R82.64] ;  /* 0x0000000a52c51981 */ /* 0x000ea8000c1e1500 */
[----:B------:R-:W2:Y:S04]  /*13350*/  LDL.LU.64 R114, [R1+0x23f8] ;  /* 0x0023f80001727983 */ /* 0x000ea80000300a00 */
[----:B------:R-:W3:Y:S04]  /*13360*/  LDL.LU.64 R34, [R1+0x23f0] ;  /* 0x0023f00001227983 */ /* 0x000ee80000300a00 */
[----:B------:R-:W3:Y:S04]  /*13370*/  LDL.LU.64 R116, [R1+0x23e8] ;  /* 0x0023e80001747983 */ /* 0x000ee80000300a00 */
[----:B------:R-:W4:Y:S04]  /*13380*/  LDL.LU.64 R76, [R1+0x23e0] ;  /* 0x0023e000014c7983 */ /* 0x000f280000300a00 */
[----:B------:R-:W4:Y:S04]  /*13390*/  LDL.LU.64 R94, [R1+0x23d8] ;  /* 0x0023d800015e7983 */ /* 0x000f280000300a00 */
[----:B------:R-:W4:Y:S04]  /*133a0*/  LDL.LU.64 R56, [R1+0x23d0] ;  /* 0x0023d00001387983 */ /* 0x000f280000300a00 */
[----:B--2---:R-:W2:Y:S04]  /*133b0*/  @P1 LDG.E.U16 R114, desc[UR10][R96.64] ;  /* 0x0000000a60721981 */ /* 0x004ea8000c1e1500 */
[----:B------:R-:W2:Y:S04]  /*133c0*/  @P1 LDG.E.U16 R115, desc[UR10][R74.64] ;  /* 0x0000000a4a731981 */ /* 0x000ea8000c1e1500 */
[----:B---3--:R-:W3:Y:S04]  /*133d0*/  @P1 LDG.E.U16 R116, desc[UR10][R36.64] ;  /* 0x0000000a24741981 */ /* 0x008ee8000c1e1500 */
[----:B------:R-:W2:Y:S04]  /*133e0*/  LDL.LU.64 R96, [R1+0x23c8] ;  /* 0x0023c80001607983 */ /* 0x000ea80000300a00 */
[----:B------:R1:W-:Y:S04]  /*133f0*/  @P1 STL [R1+0x14], R101 ;  /* 0x0000146501001387 */ /* 0x0003e80000100800 */
[----:B------:R-:W3:Y:S04]  /*13400*/  LDL.LU.64 R74, [R1+0x23c0] ;  /* 0x0023c000014a7983 */ /* 0x000ee80000300a00 */
[----:B------:R0:W-:Y:S04]  /*13410*/  STL [R1+0x10], R0 ;  /* 0x0000100001007387 */ /* 0x0001e80000100800 */
[----:B------:R-:W3:Y:S04]  /*13420*/  LDL.LU.64 R36, [R1+0x23b8] ;  /* 0x0023b80001247983 */ /* 0x000ee80000300a00 */
[----:B----4-:R-:W4:Y:S04]  /*13430*/  @P1 LDG.E.U16 R93, desc[UR10][R76.64] ;  /* 0x0000000a4c5d1981 */ /* 0x010f28000c1e1500 */
[----:B------:R-:W4:Y:S04]  /*13440*/  @P1 LDG.E.U16 R94, desc[UR10][R34.64] ;  /* 0x0000000a225e1981 */ /* 0x000f28000c1e1500 */
[----:B------:R-:W4:Y:S04]  /*13450*/  @P1 LDG.E.U16 R95, desc[UR10][R54.64] ;  /* 0x0000000a365f1981 */ /* 0x000f28000c1e1500 */
[----:B------:R-:W4:Y:S04]  /*13460*/  LDL.LU.64 R76, [R1+0x23b0] ;  /* 0x0023b000014c7983 */ /* 0x000f280000300a00 */
[----:B------:R-:W4:Y:S04]  /*13470*/  LDL.LU.64 R34, [R1+0x23a8] ;  /* 0x0023a80001227983 */ /* 0x000f280000300a00 */
[----:B------:R-:W4:Y:S04]  /*13480*/  LDL.LU.64 R54, [R1+0x23a0] ;  /* 0x0023a00001367983 */ /* 0x000f280000300a00 */
[----:B--2---:R-:W2:Y:S04]  /*13490*/  @P1 LDG.E.U16 R96, desc[UR10][R154.64] ;  /* 0x0000000a9a601981 */ /* 0x004ea8000c1e1500 */
[----:B---3--:R-:W3:Y:S04]  /*134a0*/  @P1 LDG.E.U16 R74, desc[UR10][R56.64] ;  /* 0x0000000a384a1981 */ /* 0x008ee8000c1e1500 */
[----:B------:R-:W2:Y:S04]  /*134b0*/  LDL.LU.64 R154, [R1+0x2398] ;  /* 0x00239800019a7983 */ /* 0x000ea80000300a00 */
[----:B------:R-:W3:Y:S04]  /*134c0*/  @P1 LDG.E.U16 R75, desc[UR10][R224.64] ;  /* 0x0000000ae04b1981 */ /* 0x000ee8000c1e1500 */
[----:B------:R-:W3:Y:S04]  /*134d0*/  LDL.LU.64 R56, [R1+0x2390] ;  /* 0x0023900001387983 */ /* 0x000ee80000300a00 */
[----:B------:R-:W3:Y:S04]  /*134e0*/  LDL.LU.64 R224, [R1+0x2388] ;  /* 0x0023880001e07983 */ /* 0x000ee80000300a00 */
[----:B----4-:R-:W4:Y:S04]  /*134f0*/  @P1 LDG.E.U16 R76, desc[UR10][R246.64] ;  /* 0x0000000af64c1981 */ /* 0x010f28000c1e1500 */
[----:B------:R-:W4:Y:S04]  /*13500*/  @P1 LDG.E.U16 R53, desc[UR10][R34.64] ;  /* 0x0000000a22351981 */ /* 0x000f28000c1e1500 */
[----:B------:R-:W4:Y:S04]  /*13510*/  @P1 LDG.E.U16 R54, desc[UR10][R36.64] ;  /* 0x0000000a24361981 */ /* 0x000f28000c1e1500 */
[----:B------:R-:W4:Y:S04]  /*13520*/  LDL.LU.64 R246, [R1+0x2380] ;  /* 0x0023800001f67983 */ /* 0x000f280000300a00 */
[----:B------:R-:W4:Y:S04]  /*13530*/  LDL.LU.64 R34, [R1+0x2378] ;  /* 0x0023780001227983 */ /* 0x000f280000300a00 */
[----:B------:R-:W4:Y:S04]  /*13540*/  LDL.LU.64 R36, [R1+0x2370] ;  /* 0x0023700001247983 */ /* 0x000f280000300a00 */
[----:B------:R-:W4:Y:S04]  /*13550*/  @P1 LDG.E.U16 R55, desc[UR10][R226.64] ;  /* 0x0000000ae2371981 */ /* 0x000f28000c1e1500 */
[----:B------:R-:W4:Y:S04]  /*13560*/  LDL.LU.64 R226, [R1+0x2368] ;  /* 0x0023680001e27983 */ /* 0x000f280000300a00 */
[----:B------:R-:W4:Y:S04]  /*13570*/  LDL.64 R178, [R1+0x1628] ;  /* 0x0016280001b27983 */ /* 0x000f280000100a00 */
[----:B--2---:R-:W2:Y:S04]  /*13580*/  @P1 LDG.E.U16 R193, desc[UR10][R154.64] ;  /* 0x0000000a9ac11981 */ /* 0x004ea8000c1e1500 */
[----:B---3--:R-:W3:Y:S04]  /*13590*/  @P1 LDG.E.U16 R56, desc[UR10][R230.64] ;  /* 0x0000000ae6381981 */ /* 0x008ee8000c1e1500 */
[----:B------:R-:W2:Y:S04]  /*135a0*/  @P1 LDG.E.U16 R33, desc[UR10][R224.64] ;  /* 0x0000000ae0211981 */ /* 0x000ea8000c1e1500 */
[----:B------:R-:W2:Y:S04]  /*135b0*/  LDL.LU.64 R224, [R1+0x2360] ;  /* 0x0023600001e07983 */ /* 0x000ea80000300a00 */
[----:B------:R-:W3:Y:S04]  /*135c0*/  LDL.64 R208, [R1+0x1698] ;  /* 0x0016980001d07983 */ /* 0x000ee80000100a00 */
[----:B------:R-:W3:Y:S04]  /*135d0*/  LDL.64 R230, [R1+0x1690] ;  /* 0x0016900001e67983 */ /* 0x000ee80000100a00 */
[----:B----4-:R-:W4:Y:S04]  /*135e0*/  @P1 LDG.E.U16 R35, desc[UR10][R134.64] ;  /* 0x0000000a86231981 */ /* 0x010f28000c1e1500 */
[----:B------:R-:W3:Y:S04]  /*135f0*/  @P1 LDG.E.U16 R36, desc[UR10][R194.64] ;  /* 0x0000000ac2241981 */ /* 0x000ee8000c1e1500 */
[----:B------:R-:W3:Y:S04]  /*13600*/  @P1 LDG.E.U16 R34, desc[UR10][R102.64] ;  /* 0x0000000a66221981 */ /* 0x000ee8000c1e1500 */
[----:B------:R-:W3:Y:S04]  /*13610*/  LDL.LU.64 R134, [R1+0x2358] ;  /* 0x0023580001867983 */ /* 0x000ee80000300a00 */
[----:B------:R-:W4:Y:S04]  /*13620*/  LDL.LU.64 R194, [R1+0x2350] ;  /* 0x0023500001c27983 */ /* 0x000f280000300a00 */
[----:B------:R-:W4:Y:S04]  /*13630*/  LDL.64 R62, [R1+0x1448] ;  /* 0x00144800013e7983 */ /* 0x000f280000100a00 */
[----:B------:R-:W4:Y:S04]  /*13640*/  LDL.64 R82, [R1+0x1440] ;  /* 0x0014400001527983 */ /* 0x000f280000100a00 */
[----:B------:R-:W4:Y:S04]  /*13650*/  @P1 LDG.E.U16 R226, desc[UR10][R176.64] ;  /* 0x0000000ab0e21981 */ /* 0x000f28000c1e1500 */
[----:B------:R-:W4:Y:S04]  /*13660*/  @P1 LDG.E.U16 R227, desc[UR10][R228.64] ;  /* 0x0000000ae4e31981 */ /* 0x000f28000c1e1500 */
[----:B------:R-:W4:Y:S04]  /*13670*/  @P1 LDG.E.U16 R153, desc[UR10][R178.64] ;  /* 0x0000000ab2991981 */ /* 0x000f28000c1e1500 */
[----:B------:R-:W4:Y:S04]  /*13680*/  LDL.LU.64 R176, [R1+0x2348] ;  /* 0x0023480001b07983 */ /* 0x000f280000300a00 */
[----:B--2---:R-:W2:Y:S04]  /*13690*/  @P1 LDG.E.U16 R225, desc[UR10][R174.64] ;  /* 0x0000000aaee11981 */ /* 0x004ea8000c1e1500 */
[----:B------:R-:W2:Y:S04]  /*136a0*/  @P1 LDG.E.U16 R224, desc[UR10][R18.64] ;  /* 0x0000000a12e01981 */ /* 0x000ea8000c1e1500 */
[----:B------:R-:W2:Y:S04]  /*136b0*/  LDL.LU.64 R174, [R1+0x2340] ;  /* 0x0023400001ae7983 */ /* 0x000ea80000300a00 */
[----:B------:R-:W2:Y:S04]  /*136c0*/  LDL.LU.64 R18, [R1+0x2338] ;  /* 0x0023380001127983 */ /* 0x000ea80000300a00 */
[----:B---3--:R-:W3:Y:S04]  /*136d0*/  @P1 LDG.E.U16 R173, desc[UR10][R134.64] ;  /* 0x0000000a86ad1981 */ /* 0x008ee8000c1e1500 */
[----:B----4-:R-:W4:Y:S04]  /*136e0*/  @P1 LDG.E.U16 R194, desc[UR10][R156.64] ;  /* 0x0000000a9cc21981 */ /* 0x010f28000c1e1500 */
[----:B------:R-:W3:Y:S04]  /*136f0*/  @P1 LDG.E.U16 R195, desc[UR10][R250.64] ;  /* 0x0000000afac31981 */ /* 0x000ee8000c1e1500 */
[----:B------:R-:W3:Y:S04]  /*13700*/  LDL.LU.64 R156, [R1+0x2330] ;  /* 0x00233000019c7983 */ /* 0x000ee80000300a00 */
[----:B------:R-:W4:Y:S04]  /*13710*/  LDL.64 R38, [R1+0x1950] ;  /* 0x0019500001267983 */ /* 0x000f280000100a00 */
[----:B------:R-:W4:Y:S04]  /*13720*/  LDL.64 R102, [R1+0x1948] ;  /* 0x0019480001667983 */ /* 0x000f280000100a00 */
[----:B------:R-:W4:Y:S04]  /*13730*/  LDL.LU.64 R154, [R1+0x2328] ;  /* 0x00232800019a7983 */ /* 0x000f280000300a00 */
[----:B------:R-:W4:Y:S04]  /*13740*/  @P1 LDG.E.U16 R176, desc[UR10][R118.64] ;  /* 0x0000000a76b01981 */ /* 0x000f28000c1e1500 */
[----:B------:R-:W4:Y:S04]  /*13750*/  LDL.64 R250, [R1+0x18d8] ;  /* 0x0018d80001fa7983 */ /* 0x000f280000100a00 */
[----:B------:R-:W4:Y:S04]  /*13760*/  LDL.64 R118, [R1+0x18d0] ;  /* 0x0018d00001767983 */ /* 0x000f280000100a00 */
[----:B--2---:R-:W2:Y:S04]  /*13770*/  @P1 LDG.E.U16 R174, desc[UR10][R246.64] ;  /* 0x0000000af6ae1981 */ /* 0x004ea8000c1e1500 */
[----:B------:R-:W2:Y:S04]  /*13780*/  @P1 LDG.E.U16 R175, desc[UR10][R78.64] ;  /* 0x0000000a4eaf1981 */ /* 0x000ea8000c1e1500 */
[----:B------:R-:W2:Y:S04]  /*13790*/  LDL.LU.64 R246, [R1+0x2320] ;  /* 0x0023200001f67983 */ /* 0x000ea80000300a00 */
[----:B------:R-:W2:Y:S04]  /*137a0*/  LDL.LU.64 R134, [R1+0x2318] ;  /* 0x0023180001867983 */ /* 0x000ea80000300a00 */
[----:B------:R-:W2:Y:S04]  /*137b0*/  LDL.64 R78, [R1+0x1860] ;  /* 0x00186000014e7983 */ /* 0x000ea80000100a00 */
[----:B---3--:R-:W3:Y:S04]  /*137c0*/  @P1 LDG.E.U16 R156, desc[UR10][R158.64] ;  /* 0x0000000a9e9c1981 */ /* 0x008ee8000c1e1500 */
[----:B------:R-:W3:Y:S04]  /*137d0*/  LDL.LU.64 R158, [R1+0x2310] ;  /* 0x00231000019e7983 */ /* 0x000ee80000300a00 */
[----:B----4-:R-:W4:Y:S04]  /*137e0*/  @P1 LDG.E.U16 R155, desc[UR10][R136.64] ;  /* 0x0000000a889b1981 */ /* 0x010f28000c1e1500 */
[----:B------:R-:W3:Y:S04]  /*137f0*/  @P1 LDG.E.U16 R154, desc[UR10][R18.64] ;  /* 0x0000000a129a1981 */ /* 0x000ee8000c1e1500 */
[----:B------:R-:W3:Y:S04]  /*13800*/  LDL.LU.64 R136, [R1+0x2308] ;  /* 0x0023080001887983 */ /* 0x000ee80000300a00 */
[----:B------:R-:W4:Y:S04]  /*13810*/  LDL.LU.64 R18, [R1+0x2300] ;  /* 0x0023000001127983 */ /* 0x000f280000300a00 */
[----:B------:R-:W4:Y:S04]  /*13820*/  LDL.64 R228, [R1+0x17e8] ;  /* 0x0017e80001e47983 */ /* 0x000f280000100a00 */
[----:B--2---:R-:W2:Y:S04]  /*13830*/  @P1 LDG.E.U16 R133, desc[UR10][R246.64] ;  /* 0x0000000af6851981 */ /* 0x004ea8000c1e1500 */
[----:B------:R-:W2:Y:S04]  /*13840*/  @P1 LDG.E.U16 R134, desc[UR10][R208.64] ;  /* 0x0000000ad0861981 */ /* 0x000ea8000c1e1500 */
[----:B------:R-:W2:Y:S04]  /*13850*/  @P1 LDG.E.U16 R135, desc[UR10][R230.64] ;  /* 0x0000000ae6871981 */ /* 0x000ea8000c1e1500 */
[----:B------:R-:W2:Y:S04]  /*13860*/  LDL.LU.64 R246, [R1+0x22f8] ;  /* 0x0022f80001f67983 */ /* 0x000ea80000300a00 */
[----:B------:R-:W2:Y:S04]  /*13870*/  LDL.64 R178, [R1+0x1778] ;  /* 0x0017780001b27983 */ /* 0x000ea80000100a00 */
[----:B------:R-:W2:Y:S04]  /*13880*/  LDL.64 R208, [R1+0x1770] ;  /* 0x0017700001d07983 */ /* 0x000ea80000100a00 */
[----:B------:R-:W2:Y:S04]  /*13890*/  LDL.64 R230, [R1+0x1768] ;  /* 0x0017680001e67983 */ /* 0x000ea80000100a00 */
[----:B---3--:R-:W3:Y:S04]  /*138a0*/  @P1 LDG.E.U16 R136, desc[UR10][R244.64] ;  /* 0x0000000af4881981 */ /* 0x008ee8000c1e1500 */
[----:B----4-:R-:W4:Y:S04]  /*138b0*/  @P1 LDG.E.U16 R17, desc[UR10][R18.64] ;  /* 0x0000000a12111981 */ /* 0x010f28000c1e1500 */
[----:B------:R-:W3:Y:S04]  /*138c0*/  LDL.LU.64 R244, [R1+0x22f0] ;  /* 0x0022f00001f47983 */ /* 0x000ee80000300a00 */
[----:B------:R-:W4:Y:S04]  /*138d0*/  LDL.LU.64 R18, [R1+0x22e8] ;  /* 0x0022e80001127983 */ /* 0x000f280000300a00 */
[----:B--2---:R-:W2:Y:S04]  /*138e0*/  @P1 LDG.E.U16 R246, desc[UR10][R158.64] ;  /* 0x0000000a9ef61981 */ /* 0x004ea8000c1e1500 */
[----:B------:R-:W2:Y:S04]  /*138f0*/  @P1 LDG.E.U16 R247, desc[UR10][R22.64] ;  /* 0x0000000a16f71981 */ /* 0x000ea8000c1e1500 */
[----:B------:R-:W2:Y:S04]  /*13900*/  @P1 LDG.E.U16 R97, desc[UR10][R178.64] ;  /* 0x0000000ab2611981 */ /* 0x000ea8000c1e1500 */
[----:B------:R-:W2:Y:S04]  /*13910*/  LDL.64 R158, [R1+0x16f8] ;  /* 0x0016f800019e7983 */ /* 0x000ea80000100a00 */
[----:B------:R-:W2:Y:S04]  /*13920*/  LDL.64 R22, [R1+0x1320] ;  /* 0x0013200001167983 */ /* 0x000ea80000100a00 */
[----:B---3--:R-:W3:Y:S04]  /*13930*/  @P1 LDG.E.U16 R244, desc[UR10][R62.64] ;  /* 0x0000000a3ef41981 */ /* 0x008ee8000c1e1500 */
[----:B------:R-:W3:Y:S04]  /*13940*/  @P1 LDG.E.U16 R245, desc[UR10][R82.64] ;  /* 0x0000000a52f51981 */ /* 0x000ee8000c1e1500 */
[----:B----4-:R-:W4:Y:S04]  /*13950*/  @P1 LDG.E.U16 R18, desc[UR10][R38.64] ;  /* 0x0000000a26121981 */ /* 0x010f28000c1e1500 */
[----:B------:R-:W3:Y:S04]  /*13960*/  LDL.64 R62, [R1+0x1688] ;  /* 0x00168800013e7983 */ /* 0x000ee80000100a00 */
[----:B------:R-:W4:Y:S04]  /*13970*/  LDL.64 R82, [R1+0x1680] ;  /* 0x0016800001527983 */ /* 0x000f280000100a00 */
[----:B------:R-:W4:Y:S04]  /*13980*/  LDL.LU.64 R38, [R1+0x22e0] ;  /* 0x0022e00001267983 */ /* 0x000f280000300a00 */
[----:B------:R-:W4:Y:S04]  /*13990*/  @P1 LDG.E.U16 R19, desc[UR10][R102.64] ;  /* 0x0000000a66131981 */ /* 0x000f28000c1e1500 */
[----:B------:R-:W4:Y:S04]  /*139a0*/  LDL.64 R102, [R1+0x1300] ;  /* 0x0013000001667983 */ /* 0x000f280000100a00 */
[----:B--2---:R-:W2:Y:S04]  /*139b0*/  @P1 LDG.E.U16 R120, desc[UR10][R22.64] ;  /* 0x0000000a16781981 */ /* 0x004ea8000c1e1500 */
[----:B---3--:R-:W3:Y:S04]  /*139c0*/  @P1 LDG.E.U16 R137, desc[UR10][R62.64] ;  /* 0x0000000a3e891981 */ /* 0x008ee8000c1e1500 */
[----:B----4-:R-:W4:Y:S04]  /*139d0*/  @P1 LDG.E.U16 R20, desc[UR10][R38.64] ;  /* 0x0000000a26141981 */ /* 0x010f28000c1e1500 */
[----:B------:R-:W2:Y:S04]  /*139e0*/  LDL.LU.64 R38, [R1+0x22d8] ;  /* 0x0022d80001267983 */ /* 0x000ea80000300a00 */
[----:B------:R-:W3:Y:S04]  /*139f0*/  @P1 LDG.E.U16 R140, desc[UR10][R102.64] ;  /* 0x0000000a668c1981 */ /* 0x000ee8000c1e1500 */
[----:B--2---:R-:W2:Y:S04]  /*13a00*/  @P1 LDG.E.U16 R37, desc[UR10][R38.64] ;  /* 0x0000000a26251981 */ /* 0x004ea8000c1e1500 */
[----:B------:R-:W2:Y:S04]  /*13a10*/  LDL.LU.64 R38, [R1+0x22d0] ;  /* 0x0022d00001267983 */ /* 0x000ea80000300a00 */
[----:B--2---:R-:W2:Y:S04]  /*13a20*/  @P1 LDG.E.U16 R38, desc[UR10][R250.64] ;  /* 0x0000000afa261981 */ /* 0x004ea8000c1e1500 */
[----:B------:R-:W2:Y:S04]  /*13a30*/  @P1 LDG.E.U16 R39, desc[UR10][R118.64] ;  /* 0x0000000a76271981 */ /* 0x000ea8000c1e1500 */
[----:B------:R-:W2:Y:S04]  /*13a40*/  LDL.LU.64 R250, [R1+0x22c8] ;  /* 0x0022c80001fa7983 */ /* 0x000ea80000300a00 */
[----:B------:R-:W2:Y:S04]  /*13a50*/  LDL.LU.64 R118, [R1+0x22c0] ;  /* 0x0022c00001767983 */ /* 0x000ea80000300a00 */
[----:B------:R-:W2:Y:S04]  /*13a60*/  LDL.LU.64 R58, [R1+0x22b8] ;  /* 0x0022b800013a7983 */ /* 0x000ea80000300a00 */
[----:B--2---:R-:W2:Y:S04]  /*13a70*/  @P1 LDG.E.U16 R57, desc[UR10][R58.64] ;  /* 0x0000000a3a391981 */ /* 0x004ea8000c1e1500 */
[----:B------:R-:W2:Y:S04]  /*13a80*/  LDL.LU.64 R58, [R1+0x22b0] ;  /* 0x0022b000013a7983 */ /* 0x000ea80000300a00 */
[----:B--2---:R-:W2:Y:S04]  /*13a90*/  @P1 LDG.E.U16 R58, desc[UR10][R78.64] ;  /* 0x0000000a4e3a1981 */ /* 0x004ea8000c1e1500 */
[----:B------:R-:W2:Y:S04]  /*13aa0*/  LDL.LU.64 R78, [R1+0x22a8] ;  /* 0x0022a800014e7983 */ /* 0x000ea80000300a00 */
[----:B--2---:R-:W2:Y:S04]  /*13ab0*/  @P1 LDG.E.U16 R59, desc[UR10][R78.64] ;  /* 0x0000000a4e3b1981 */ /* 0x004ea8000c1e1500 */
[----:B------:R-:W2:Y:S04]  /*13ac0*/  LDL.LU.64 R78, [R1+0x22a0] ;  /* 0x0022a000014e7983 */ /* 0x000ea80000300a00 */
[----:B------:R-:W3:Y:S04]  /*13ad0*/  LDL.LU.64 R98, [R1+0x2298] ;  /* 0x0022980001627983 */ /* 0x000ee80000300a00 */
[----:B--2---:R-:W2:Y:S04]  /*13ae0*/  @P1 LDG.E.U16 R77, desc[UR10][R78.64] ;  /* 0x0000000a4e4d1981 */ /* 0x004ea8000c1e1500 */
[----:B---3--:R-:W3:Y:S04]  /*13af0*/  @P1 LDG.E.U16 R98, desc[UR10][R208.64] ;  /* 0x0000000ad0621981 */ /* 0x008ee8000c1e1500 */
[----:B------:R-:W2:Y:S04]  /*13b00*/  @P1 LDG.E.U16 R99, desc[UR10][R230.64] ;  /* 0x0000000ae6631981 */ /* 0x000ea8000c1e1500 */
[----:B------:R-:W2:Y:S04]  /*13b10*/  LDL.LU.64 R78, [R1+0x2290] ;  /* 0x00229000014e7983 */ /* 0x000ea80000300a00 */
[----:B--2---:R-:W2:Y:S04]  /*13b20*/  @P1 LDG.E.U16 R79, desc[UR10][R118.64] ;  /* 0x0000000a764f1981 */ /* 0x004ea8000c1e1500 */
[----:B------:R-:W2:Y:S04]  /*13b30*/  @P1 LDG.E.U16 R78, desc[UR10][R228.64] ;  /* 0x0000000ae44e1981 */ /* 0x000ea8000c1e1500 */
[----:B------:R-:W2:Y:S04]  /*13b40*/  LDL.LU.64 R118, [R1+0x2288] ;  /* 0x0022880001767983 */ /* 0x000ea80000300a00 */
[----:B------:R-:W3:Y:S04]  /*13b50*/  LDL.LU.64 R138, [R1+0x2280] ;  /* 0x00228000018a7983 */ /* 0x000ee80000300a00 */
[----:B------:R-:W3:Y:S04]  /*13b60*/  LDL.64 R228, [R1+0x1608] ;  /* 0x0016080001e47983 */ /* 0x000ee80000100a00 */
[----:B------:R-:W3:Y:S04]  /*13b70*/  LDL.64 R178, [R1+0x1600] ;  /* 0x0016000001b27983 */ /* 0x000ee80000100a00 */
[----:B------:R-:W3:Y:S04]  /*13b80*/  LDL.64 R208, [R1+0x1590] ;  /* 0x0015900001d07983 */ /* 0x000ee80000100a00 */
[----:B------:R-:W3:Y:S04]  /*13b90*/  LDL.64 R230, [R1+0x1588] ;  /* 0x0015880001e67983 */ /* 0x000ee80000100a00 */
[----:B------:R-:W3:Y:S04]  /*13ba0*/  LDL.64 R210, [R1+0x1520] ;  /* 0x0015200001d27983 */ /* 0x000ee80000100a00 */
[----:B--2---:R-:W2:Y:S04]  /*13bb0*/  @P1 LDG.E.U16 R117, desc[UR10][R118.64] ;  /* 0x0000000a76751981 */ /* 0x004ea8000c1e1500 */
[----:B------:R-:W2:Y:S04]  /*13bc0*/  LDL.LU.64 R118, [R1+0x2278] ;  /* 0x0022780001767983 */ /* 0x000ea80000300a00 */
[----:B--2---:R-:W2:Y:S04]  /*13bd0*/  @P1 LDG.E.U16 R118, desc[UR10][R158.64] ;  /* 0x0000000a9e761981 */ /* 0x004ea8000c1e1500 */
[----:B---3--:R-:W3:Y:S04]  /*13be0*/  @P1 LDG.E.U16 R119, desc[UR10][R138.64] ;  /* 0x0000000a8a771981 */ /* 0x008ee8000c1e1500 */
[----:B------:R-:W2:Y:S04]  /*13bf0*/  LDL.LU.64 R158, [R1+0x2270] ;  /* 0x00227000019e7983 */ /* 0x000ea80000300a00 */
[----:B------:R-:W3:Y:S04]  /*13c00*/  LDL.LU.64 R138, [R1+0x2268] ;  /* 0x00226800018a7983 */ /* 0x000ee80000300a00 */
[----:B------:R-:W4:Y:S04]  /*13c10*/  LDL.64 R22, [R1+0x1420] ;  /* 0x0014200001167983 */ /* 0x000f280000100a00 */
[----:B--2---:R-:W2:Y:S04]  /*13c20*/  @P1 LDG.E.U16 R157, desc[UR10][R158.64] ;  /* 0x0000000a9e9d1981 */ /* 0x004ea8000c1e1500 */
[----:B---3--:R-:W3:Y:S04]  /*13c30*/  @P1 LDG.E.U16 R139, desc[UR10][R250.64] ;  /* 0x0000000afa8b1981 */ /* 0x008ee8000c1e1500 */
[----:B------:R-:W2:Y:S04]  /*13c40*/  @P1 LDG.E.U16 R138, desc[UR10][R82.64] ;  /* 0x0000000a528a1981 */ /* 0x000ea8000c1e1500 */
[----:B------:R-:W2:Y:S04]  /*13c50*/  LDL.64 R250, [R1+0x1430] ;  /* 0x0014300001fa7983 */ /* 0x000ea80000100a00 */
[----:B------:R-:W2:Y:S04]  /*13c60*/  LDL.LU.64 R158, [R1+0x2260] ;  /* 0x00226000019e7983 */ /* 0x000ea80000300a00 */
[----:B------:R-:W3:Y:S04]  /*13c70*/  LDL.LU R63, [R1+0x38] ;  /* 0x00003800013f7983 */ /* 0x000ee80000300800 */
        /* <DEDUP_REMOVED lines=9> */
[----:B-1----:R-:W3:Y:S04]  /*13d10*/  LDL.LU R101, [R1+0xbc] ;  /* 0x0000bc0001657983 */ /* 0x002ee80000300800 */
[----:B0-----:R-:W3:Y:S04]  /*13d20*/  LDL.LU R0, [R1+0xb8] ;  /* 0x0000b80001007983 */ /* 0x001ee80000300800 */
[----:B--2---:R-:W2:Y:S04]  /*13d30*/  @P1 LDG.E.U16 R158, desc[UR10][R228.64] ;  /* 0x0000000ae49e1981 */ /* 0x004ea8000c1e1500 */
[----:B------:R-:W2:Y:S04]  /*13d40*/  @P1 LDG.E.U16 R159, desc[UR10][R178.64] ;  /* 0x0000000ab29f1981 */ /* 0x000ea8000c1e1500 */
[----:B------:R-:W2:Y:S04]  /*13d50*/  LDL.LU.64 R228, [R1+0x2258] ;  /* 0x0022580001e47983 */ /* 0x000ea80000300a00 */
[----:B------:R-:W2:Y:S04]  /*13d60*/  LDL.LU.64 R178, [R1+0x2250] ;  /* 0x0022500001b27983 */ /* 0x000ea80000300a00 */
[----:B--2---:R-:W2:Y:S04]  /*13d70*/  @P1 LDG.E.U16 R160, desc[UR10][R178.64] ;  /* 0x0000000ab2a01981 */ /* 0x004ea8000c1e1500 */
[----:B------:R-:W2:Y:S04]  /*13d80*/  LDL.LU.64 R178, [R1+0x2248] ;  /* 0x0022480001b27983 */ /* 0x000ea80000300a00 */
[----:B--2---:R-:W2:Y:S04]  /*13d90*/  @P1 LDG.E.U16 R177, desc[UR10][R178.64] ;  /* 0x0000000ab2b11981 */ /* 0x004ea8000c1e1500 */
[----:B------:R-:W2:Y:S04]  /*13da0*/  LDL.LU.64 R178, [R1+0x2240] ;  /* 0x0022400001b27983 */ /* 0x000ea80000300a00 */
[----:B--2---:R-:W2:Y:S04]  /*13db0*/  @P1 LDG.E.U16 R178, desc[UR10][R208.64] ;  /* 0x0000000ad0b21981 */ /* 0x004ea8000c1e1500 */
[----:B------:R-:W2:Y:S04]  /*13dc0*/  @P1 LDG.E.U16 R179, desc[UR10][R230.64] ;  /* 0x0000000ae6b31981 */ /* 0x000ea8000c1e1500 */
[----:B------:R-:W2:Y:S04]  /*13dd0*/  LDL.LU.64 R208, [R1+0x2238] ;  /* 0x0022380001d07983 */ /* 0x000ea80000300a00 */
[----:B------:R-:W3:Y:S04]  /*13de0*/  LDL.LU.64 R230, [R1+0x2230] ;  /* 0x0022300001e67983 */ /* 0x000ee80000300a00 */
[----:B--2---:R-:W2:Y:S04]  /*13df0*/  @P1 LDG.E.U16 R180, desc[UR10][R208.64] ;  /* 0x0000000ad0b41981 */ /* 0x004ea8000c1e1500 */
[----:B------:R-:W2:Y:S04]  /*13e00*/  LDL.LU.64 R208, [R1+0x2228] ;  /* 0x0022280001d07983 */ /* 0x000ea80000300a00 */
[----:B--2---:R-:W2:Y:S04]  /*13e10*/  @P1 LDG.E.U16 R208, desc[UR10][R210.64] ;  /* 0x0000000ad2d01981 */ /* 0x004ea8000c1e1500 */
[----:B------:R-:W2:Y:S04]  /*13e20*/  LDL.LU.64 R210, [R1+0x2220] ;  /* 0x0022200001d27983 */ /* 0x000ea80000300a00 */
[----:B--2---:R-:W2:Y:S04]  /*13e30*/  @P1 LDG.E.U16 R209, desc[UR10][R210.64] ;  /* 0x0000000ad2d11981 */ /* 0x004ea8000c1e1500 */
[----:B------:R-:W3:Y:S04]  /*13e40*/  LDL.LU.64 R210, [R1+0x2218] ;  /* 0x0022180001d27983 */ /* 0x000ee80000300a00 */
[----:B---3--:R-:W3:Y:S04]  /*13e50*/  @P1 LDG.E.U16 R210, desc[UR10][R230.64] ;  /* 0x0000000ae6d21981 */ /* 0x008ee8000c1e1500 */
        /* <DEDUP_REMOVED lines=14> */
[----:B------:R-:W4:Y:S04]  /*13f40*/  LDL.LU.64 R250, [R1+0x21d8] ;  /* 0x0021d80001fa7983 */ /* 0x000f280000300a00 */
[----:B----4-:R0:W4:Y:S04]  /*13f50*/  @P1 LDG.E.U16 R250, desc[UR10][R22.64] ;  /* 0x0000000a16fa1981 */ /* 0x010128000c1e1500 */
[----:B------:R-:W2:Y:S04]  /*13f60*/  @P1 LDG.E.U16 R251, desc[UR10][R42.64] ;  /* 0x0000000a2afb1981 */ /* 0x000ea8000c1e1500 */
[----:B------:R1:W-:Y:S04]  /*13f70*/  STS.U16 [R3+UR9+0x18d80], R63 ;  /* 0x018d803f03007988 */ /* 0x0003e80008000409 */
[----:B------:R-:W2:Y:S04]  /*13f80*/  LDL.LU.64 R22, [R1+0x21d0] ;  /* 0x0021d00001167983 */ /* 0x000ea80000300a00 */
[----:B------:R-:W3:Y:S04]  /*13f90*/  LDL.LU.64 R42, [R1+0x21c8] ;  /* 0x0021c800012a7983 */ /* 0x000ee80000300a00 */
[----:B-1----:R-:W4:Y:S04]  /*13fa0*/  LDL.LU R63, [R1+0x21c4] ;  /* 0x0021c400013f7983 */ /* 0x002f280000300800 */
[----:B------:R1:W-:Y:S04]  /*13fb0*/  STS.U16 [R3+UR9+0x980], R62 ;  /* 0x0009803e03007988 */ /* 0x0003e80008000409 */
[----:B------:R0:W-:Y:S04]  /*13fc0*/  STS.U16 [R3+UR9+0x8980], R61 ;  /* 0x0089803d03007988 */ /* 0x0001e80008000409 */
[----:B------:R0:W-:Y:S04]  /*13fd0*/  STS.U16 [R3+UR9+0x10980], R84 ;  /* 0x0109805403007988 */ /* 0x0001e80008000409 */
[----:B-1----:R-:W4:Y:S04]  /*13fe0*/  LDL.LU R62, [R1+0x21c0] ;  /* 0x0021c000013e7983 */ /* 0x002f280000300800 */
[----:B0-----:R-:W4:Y:S04]  /*13ff0*/  LDL.LU R61, [R1+0x21bc] ;  /* 0x0021bc00013d7983 */ /* 0x001f280000300800 */
[----:B------:R-:W4:Y:S04]  /*14000*/  LDL.LU R84, [R1+0x21b8] ;  /* 0x0021b80001547983 */ /* 0x000f280000300800 */
[----:B------:R0:W-:Y:S04]  /*14010*/  STS.U16 [R3+UR9+0x18980], R83 ;  /* 0x0189805303007988 */ /* 0x0001e80008000409 */
[----:B------:R1:W-:Y:S04]  /*14020*/  STS.U16 [R3+UR9+0x580], R82 ;  /* 0x0005805203007988 */ /* 0x0003e80008000409 */
[----:B------:R1:W-:Y:S04]  /*14030*/  STS.U16 [R3+UR9+0x8580], R81 ;  /* 0x0085805103007988 */ /* 0x0003e80008000409 */
[----:B0-----:R-:W4:Y:S04]  /*14040*/  LDL.LU R83, [R1+0x21b4] ;  /* 0x0021b40001537983 */ /* 0x001f280000300800 */
[----:B-1----:R-:W4:Y:S04]  /*14050*/  LDL.LU R82, [R1+0x21b0] ;  /* 0x0021b00001527983 */ /* 0x002f280000300800 */
        /* <DEDUP_REMOVED lines=8> */
[----:B0-----:R-:W4:Y:S04]  /*140e0*/  LDL.LU R101, [R1+0x219c] ;  /* 0x00219c0001657983 */ /* 0x001f280000300800 */
[----:B------:R0:W-:Y:S04]  /*140f0*/  STS.U16 [R3+UR9+0x18180], R0 ;  /* 0x0181800003007988 */ /* 0x0001e80008000409 */
[----:B0-----:R-:W4:Y:S04]  /*14100*/  LDL.LU R0, [R1+0x2198] ;  /* 0x0021980001007983 */ /* 0x001f280000300800 */
[----:B------:R-:W-:Y:S04]  /*14110*/  STS.U16 [R3+UR9+0x19d80], R64 ;  /* 0x019d804003007988 */ /* 0x000fe80008000409 */
[----:B------:R-:W-:Y:S04]  /*14120*/  STS.U16 [R3+UR9+0x1980], R41 ;  /* 0x0019802903007988 */ /* 0x000fe80008000409 */
[----:B------:R-:W-:Y:S04]  /*14130*/  STS.U16 [R3+UR9+0x19980], R44 ;  /* 0x0199802c03007988 */ /* 0x000fe80008000409 */
[----:B--2---:R-:W-:Y:S04]  /*14140*/  STS.U16 [R3+UR9+0x9580], R22 ;  /* 0x0095801603007988 */ /* 0x004fe80008000409 */
[----:B---3--:R-:W-:Y:S04]  /*14150*/  STS.U16 [R3+UR9+0x9980], R42 ;  /* 0x0099802a03007988 */ /* 0x008fe80008000409 */
        /* <DEDUP_REMOVED lines=12> */
[----:B0-----:R-:W2:Y:S04]  /*14220*/  LDL.LU R101, [R1+0x120] ;  /* 0x0001200001657983 */ /* 0x001ea80000300800 */
[----:B------:R-:W3:Y:S04]  /*14230*/  LDL.LU R102, [R1+0x124] ;  /* 0x0001240001667983 */ /* 0x000ee80000300800 */
[----:B------:R-:W4:Y:S04]  /*14240*/  LDL.LU R103, [R1+0x128] ;  /* 0x0001280001677983 */ /* 0x000f280000300800 */
[----:B------:R-:W2:Y:S04]  /*14250*/  LDL.LU R104, [R1+0x12c] ;  /* 0x00012c0001687983 */ /* 0x000ea80000300800 */
        /* <DEDUP_REMOVED lines=13> */
[----:B------:R0:W-:Y:S04]  /*14330*/  STS.U16 [R3+UR9+0x1580], R21 ;  /* 0x0015801503007988 */ /* 0x0001e80008000409 */
[----:B------:R-:W-:Y:S01]  /*14340*/  STS.U16 [R3+UR9+0x11580], R23 ;  /* 0x0115801703007988 */ /* 0x000fe20008000409 */
[----:B0-----:R-:W-:-:S03]  /*14350*/  LOP3.LUT R21, R0, 0x40, RZ, 0x3c, !PT ;  /* 0x0000004000157812 */ /* 0x001fc600078e3cff */
[----:B------:R-:W-:Y:S04]  /*14360*/  STS.U16 [R3+UR9+0x19580], R24 ;  /* 0x0195801803007988 */ /* 0x000fe80008000409 */
[----:B------:R-:W-:Y:S04]  /*14370*/  STS.U16 [R3+UR9+0x1b980], R215 ;  /* 0x01b980d703007988 */ /* 0x000fe80008000409 */
[----:B------:R-:W-:Y:S04]  /*14380*/  STS.U16 [R3+UR9+0x13980], R214 ;  /* 0x013980d603007988 */ /* 0x000fe80008000409 */
[----:B------:R-:W-:Y:S04]  /*14390*/  STS.U16 [R3+UR9+0xb980], R213 ;  /* 0x00b980d503007988 */ /* 0x000fe80008000409 */
[----:B------:R-:W-:Y:S04]  /*143a0*/  STS.U16 [R3+UR9+0x3980], R212 ;  /* 0x003980d403007988 */ /* 0x000fe80008000409 */
[----:B------:R0:W-:Y:S04]  /*143b0*/  STS.U16 [R3+UR9+0x1b580], R184 ;  /* 0x01b580b803007988 */ /* 0x0001e80008000409 */
[----:B------:R-:W-:Y:S04]  /*143c0*/  STS.U16 [R3+UR9+0x13580], R183 ;  /* 0x013580b703007988 */ /* 0x000fe80008000409 */
[----:B------:R1:W-:Y:S01]  /*143d0*/  STS.U16 [R3+UR9+0xb580], R182 ;  /* 0x00b580b603007988 */ /* 0x0003e20008000409 */
[----:B0-----:R-:W0:Y:S03]  /*143e0*/  LDC R184, c[0x0][0x3d8] ;  /* 0x0000f600ffb87b82 */ /* 0x001e260000000800 */
[----:B------:R-:W-:Y:S04]  /*143f0*/  STS.U16 [R3+UR9+0x3580], R181 ;  /* 0x003580b503007988 */ /* 0x000fe80008000409 */
[----:B------:R1:W-:Y:S02]  /*14400*/  STS.U16 [R3+UR9+0x1b180], R164 ;  /* 0x01b180a403007988 */ /* 0x0003e40008000409 */
[----:B-1----:R-:W1:Y:S02]  /*14410*/  LDC R182, c[0x0][0x3d8] ;  /* 0x0000f600ffb67b82 */ /* 0x002e640000000800 */
[----:B------:R-:W-:Y:S04]  /*14420*/  STS.U16 [R3+UR9+0x13180], R163 ;  /* 0x013180a303007988 */ /* 0x000fe80008000409 */
[----:B------:R0:W-:Y:S02]  /*14430*/  STS.U16 [R3+UR9+0xb180], R162 ;  /* 0x00b180a203007988 */ /* 0x0001e40008000409 */
[----:B------:R-:W1:Y:S02]  /*14440*/  LDC R164, c[0x0][0x3d8] ;  /* 0x0000f600ffa47b82 */ /* 0x000e640000000800 */
[----:B------:R-:W-:Y:S04]  /*14450*/  STS.U16 [R3+UR9+0x3180], R161 ;  /* 0x003180a103007988 */ /* 0x000fe80008000409 */
[----:B------:R-:W-:Y:S02]  /*14460*/  STS.U16 [R3+UR9+0x1ad80], R144 ;  /* 0x01ad809003007988 */ /* 0x000fe40008000409 */
[----:B0-----:R-:W0:Y:S02]  /*14470*/  LDC R162, c[0x0][0x3d8] ;  /* 0x0000f600ffa27b82 */ /* 0x001e240000000800 */
        /* <DEDUP_REMOVED lines=12> */
[----:B------:R2:W-:Y:S04]  /*14540*/  STS.U16 [R21+UR9+0xe00], R44 ;  /* 0x000e002c15007988 */ /* 0x0005e80008000409 */
[----:B------:R0:W-:Y:S04]  /*14550*/  STS.U16 [R21+UR9+0x8e00], R43 ;  /* 0x008e002b15007988 */ /* 0x0001e80008000409 */
[----:B------:R1:W-:Y:S04]  /*14560*/  STS.U16 [R21+UR9+0x10e00], R42 ;  /* 0x010e002a15007988 */ /* 0x0003e80008000409 */
[----:B--2---:R-:W2:Y:S04]  /*14570*/  LDL.LU R44, [R1+0x24] ;  /* 0x00002400012c7983 */ /* 0x004ea80000300800 */
[----:B0-----:R-:W2:Y:S04]  /*14580*/  LDL.LU R43, [R1+0x20] ;  /* 0x00002000012b7983 */ /* 0x001ea80000300800 */
[----:B------:R0:W-:Y:S04]  /*14590*/  STS.U16 [R21+UR9+0x18e00], R41 ;  /* 0x018e002915007988 */ /* 0x0001e80008000409 */
[----:B-1----:R-:W2:Y:S04]  /*145a0*/  LDL.LU R42, [R1+0x1c] ;  /* 0x00001c00012a7983 */ /* 0x002ea80000300800 */
[----:B------:R1:W-:Y:S04]  /*145b0*/  STS.U16 [R21+UR9+0xa00], R64 ;  /* 0x000a004015007988 */ /* 0x0003e80008000409 */
        /* <DEDUP_REMOVED lines=17> */
[----:B----4-:R0:W-:Y:S04]  /*146d0*/  STS.U16 [R21+UR9+0x8200], R103 ;  /* 0x0082006715007988 */ /* 0x0101e80008000409 */
[----:B-1----:R-:W4:Y:S04]  /*146e0*/  LDL.LU R104, [R1+0x11c] ;  /* 0x00011c0001687983 */ /* 0x002f280000300800 */
[----:B---3--:R1:W-:Y:S04]  /*146f0*/  STS.U16 [R21+UR9+0x10200], R102 ;  /* 0x0102006615007988 */ /* 0x0083e80008000409 */
[----:B0-----:R-:W3:Y:S04]  /*14700*/  LDL.LU R103, [R1+0x118] ;  /* 0x0001180001677983 */ /* 0x001ee80000300800 */
[----:B------:R0:W-:Y:S04]  /*14710*/  STS.U16 [R21+UR9+0x18200], R101 ;  /* 0x0182006515007988 */ /* 0x0001e80008000409 */
[----:B-1----:R-:W3:Y:S04]  /*14720*/  LDL.LU R102, [R1+0x114] ;  /* 0x0001140001667983 */ /* 0x002ee80000300800 */
[----:B0-----:R-:W3:Y:S01]  /*14730*/  LDL.LU R101, [R1+0x110] ;  /* 0x0001100001657983 */ /* 0x001ee20000300800 */
[----:B------:R-:W-:-:S03]  /*14740*/  LOP3.LUT R3, R0, 0x50, RZ, 0x3c, !PT ;  /* 0x0000005000037812 */ /* 0x000fc600078e3cff */
        /* <DEDUP_REMOVED lines=48> */
[----:B0-----:R-:W-:Y:S01]  /*14a50*/  LOP3.LUT R5, R0, 0x60, RZ, 0x3c, !PT ;  /* 0x0000006000057812 */ /* 0x001fe200078e3cff */
[----:B-1----:R-:W0:Y:S02]  /*14a60*/  LDC R167, c[0x0][0x3d8] ;  /* 0x0000f600ffa77b82 */ /* 0x002e240000000800 */
[----:B------:R-:W-:Y:S04]  /*14a70*/  STS.U16 [R3+UR9+0x1280], R9 ;  /* 0x0012800903007988 */ /* 0x000fe80008000409 */
[----:B------:R1:W-:Y:S01]  /*14a80*/  STS.U16 [R3+UR9+0x9280], R10 ;  /* 0x0092800a03007988 */ /* 0x0003e20008000409 */
[----:B------:R-:W-:Y:S01]  /*14a90*/  IMAD R8, R162, 0xe, RZ ;  /* 0x0000000ea2087824 */ /* 0x000fe200078e02ff */
[----:B------:R-:W0:Y:S02]  /*14aa0*/  LDC R165, c[0x0][0x3d8] ;  /* 0x0000f600ffa57b82 */ /* 0x000e240000000800 */
[----:B------:R-:W-:Y:S04]  /*14ab0*/  STS.U16 [R3+UR9+0x11280], R11 ;  /* 0x0112800b03007988 */ /* 0x000fe80008000409 */
[----:B------:R-:W-:Y:S02]  /*14ac0*/  STS.U16 [R3+UR9+0x19280], R12 ;  /* 0x0192800c03007988 */ /* 0x000fe40008000409 */
[----:B------:R-:W0:Y:S02]  /*14ad0*/  LDC R168, c[0x0][0x3d8] ;  /* 0x0000f600ffa87b82 */ /* 0x000e240000000800 */
[----:B--2---:R-:W-:Y:S04]  /*14ae0*/  STS.U16 [R3+UR9+0xe80], R44 ;  /* 0x000e802c03007988 */ /* 0x004fe80008000409 */
[----:B------:R-:W-:Y:S02]  /*14af0*/  STS.U16 [R3+UR9+0x8e80], R43 ;  /* 0x008e802b03007988 */ /* 0x000fe40008000409 */
[----:B------:R-:W2:Y:S02]  /*14b00*/  LDC R166, c[0x0][0x3d8] ;  /* 0x0000f600ffa67b82 */ /* 0x000ea40000000800 */
[----:B------:R-:W-:Y:S04]  /*14b10*/  STS.U16 [R3+UR9+0x10e80], R42 ;  /* 0x010e802a03007988 */ /* 0x000fe80008000409 */
[----:B------:R-:W-:Y:S02]  /*14b20*/  STS.U16 [R3+UR9+0x18e80], R41 ;  /* 0x018e802903007988 */ /* 0x000fe40008000409 */
[----:B------:R-:W0:Y:S02]  /*14b30*/  LDC R185, c[0x0][0x3d8] ;  /* 0x0000f600ffb97b82 */ /* 0x000e240000000800 */
[----:B------:R-:W-:Y:S04]  /*14b40*/  STS.U16 [R3+UR9+0xa80], R64 ;  /* 0x000a804003007988 */ /* 0x000fe80008000409 */
[----:B------:R-:W-:Y:S01]  /*14b50*/  STS.U16 [R3+UR9+0x8a80], R63 ;  /* 0x008a803f03007988 */ /* 0x000fe20008000409 */
[----:B------:R-:W-:Y:S01]  /*14b60*/  IMAD R182, R182, 0x17c, RZ ;  /* 0x0000017cb6b67824 */ /* 0x000fe200078e02ff */
[----:B------:R-:W0:Y:S02]  /*14b70*/  LDC R187, c[0x0][0x3d8] ;  /* 0x0000f600ffbb7b82 */ /* 0x000e240000000800 */
[----:B------:R-:W-:Y:S01]  /*14b80*/  STS.U16 [R3+UR9+0x10a80], R62 ;  /* 0x010a803e03007988 */ /* 0x000fe20008000409 */
[----:B------:R-:W-:-:S05]  /*14b90*/  IMAD R184, R184, 0x180, RZ ;  /* 0x00000180b8b87824 */ /* 0x000fca00078e02ff */
[----:B------:R-:W0:Y:S01]  /*14ba0*/  LDC R188, c[0x0][0x3d8] ;  /* 0x0000f600ffbc7b82 */ /* 0x000e220000000800 */
        /* <DEDUP_REMOVED lines=52> */
[----:B------:R4:W-:Y:S01]  /*14ef0*/  STS.U16 [R3+UR9+0x1be80], R243 ;  /* 0x01be80f303007988 */ /* 0x0009e20008000409 */
[----:B------:R-:W-:Y:S01]  /*14f00*/  LOP3.LUT R0, R0, 0x70, RZ, 0x3c, !PT ;  /* 0x0000007000007812 */ /* 0x000fe200078e3cff */
[----:B-1----:R-:W-:Y:S01]  /*14f10*/  IMAD R10, R164, 0x12, RZ ;  /* 0x00000012a40a7824 */ /* 0x002fe200078e02ff */
[----:B---3--:R-:W1:Y:S01]  /*14f20*/  LDC R170, c[0x0][0x3d8] ;  /* 0x0000f600ffaa7b82 */ /* 0x008e620000000800 */
[----:B------:R-:W3:Y:S04]  /*14f30*/  LDL.LU R84, [R1+0x14] ;  /* 0x0000140001547983 */ /* 0x000ee80000300800 */
[----:B------:R-:W3:Y:S03]  /*14f40*/  LDL.LU R83, [R1+0x10] ;  /* 0x0000100001537983 */ /* 0x000ee60000300800 */
[----:B----4-:R-:W4:Y:S01]  /*14f50*/  LDC R3, c[0x0][0x3d8] ;  /* 0x0000f600ff037b82 */ /* 0x010f220000000800 */
[----:B------:R-:W4:Y:S04]  /*14f60*/  LDL.LU R82, [R1+0xc4] ;  /* 0x0000c40001527983 */ /* 0x000f280000300800 */
[----:B------:R-:W4:Y:S01]  /*14f70*/  LDL.LU R81, [R1+0xa4] ;  /* 0x0000a40001517983 */ /* 0x000f220000300800 */
[----:B0-----:R-:W-:-:S02]  /*14f80*/  IMAD R12, R167, 0x16, RZ ;  /* 0x00000016a70c7824 */ /* 0x001fc400078e02ff */
[----:B------:R-:W-:Y:S01]  /*14f90*/  IMAD R11, R165, 0x14, RZ ;  /* 0x00000014a50b7824 */ /* 0x000fe200078e02ff */
[----:B------:R-:W4:Y:S01]  /*14fa0*/  LDL.LU R104, [R1+0x10c] ;  /* 0x00010c0001687983 */ /* 0x000f220000300800 */
[----:B------:R-:W0:Y:S03]  /*14fb0*/  LDC R171, c[0x0][0x3d8] ;  /* 0x0000f600ffab7b82 */ /* 0x000e260000000800 */
[----:B------:R-:W4:Y:S04]  /*14fc0*/  LDL.LU R103, [R1+0x108] ;  /* 0x0001080001677983 */ /* 0x000f280000300800 */
[----:B------:R-:W4:Y:S01]  /*14fd0*/  LDL.LU R102, [R1+0xfc] ;  /* 0x0000fc0001667983 */ /* 0x000f220000300800 */
[----:B------:R-:W0:Y:S03]  /*14fe0*/  LDC R9, c[0x0][0x3d8] ;  /* 0x0000f600ff097b82 */ /* 0x000e260000000800 */
[----:B------:R-:W4:Y:S04]  /*14ff0*/  LDL.LU R101, [R1+0xf8] ;  /* 0x0000f80001657983 */ /* 0x000f280000300800 */
[----:B------:R2:W-:Y:S01]  /*15000*/  STS.U16 [R5+UR9+0x10f00], R205 ;  /* 0x010f00cd05007988 */ /* 0x0005e20008000409 */
[----:B------:R-:W0:Y:S03]  /*15010*/  LDC R162, c[0x0][0x3d8] ;  /* 0x0000f600ffa27b82 */ /* 0x000e260000000800 */
[----:B------:R1:W-:Y:S04]  /*15020*/  STS.U16 [R5+UR9+0x18f00], R206 ;  /* 0x018f00ce05007988 */ /* 0x0003e80008000409 */
[----:B------:R1:W-:Y:S01]  /*15030*/  STS.U16 [R5+UR9+0xb00], R207 ;  /* 0x000b00cf05007988 */ /* 0x0003e20008000409 */
[----:B------:R-:W0:Y:S03]  /*15040*/  LDC R164, c[0x0][0x3d8] ;  /* 0x0000f600ffa47b82 */ /* 0x000e260000000800 */
[----:B--2---:R-:W2:Y:S04]  /*15050*/  LDL.LU R205, [R1+0x2194] ;  /* 0x0021940001cd7983 */ /* 0x004ea80000300800 */
[----:B-1----:R-:W2:Y:S01]  /*15060*/  LDL.LU R206, [R1+0x2190] ;  /* 0x0021900001ce7983 */ /* 0x002ea20000300800 */
[----:B------:R-:W-:Y:S01]  /*15070*/  IMAD R166, R166, 0x15c, RZ ;  /* 0x0000015ca6a67824 */ /* 0x000fe200078e02ff */
[----:B------:R-:W1:Y:S02]  /*15080*/  LDC R172, c[0x0][0x3d8] ;  /* 0x0000f600ffac7b82 */ /* 0x000e640000000800 */
[----:B------:R-:W2:Y:S04]  /*15090*/  LDL.LU R207, [R1+0x218c] ;  /* 0x00218c0001cf7983 */ /* 0x000ea80000300800 */
[----:B------:R0:W-:Y:S04]  /*150a0*/  STS.U16 [R5+UR9+0x8b00], R204 ;  /* 0x008b00cc05007988 */ /* 0x0001e80008000409 */
[----:B------:R0:W-:Y:S04]  /*150b0*/  STS.U16 [R5+UR9+0x10b00], R203 ;  /* 0x010b00cb05007988 */ /* 0x0001e80008000409 */
[----:B0-----:R-:W2:Y:S04]  /*150c0*/  LDL.LU R204, [R1+0x2188] ;  /* 0x0021880001cc7983 */ /* 0x001ea80000300800 */
[----:B------:R-:W2:Y:S04]  /*150d0*/  LDL.LU R203, [R1+0x2184] ;  /* 0x0021840001cb7983 */ /* 0x000ea80000300800 */
[----:B------:R-:W-:Y:S04]  /*150e0*/  STS.U16 [R5+UR9+0x1300], R13 ;  /* 0x0013000d05007988 */ /* 0x000fe80008000409 */
[----:B------:R-:W-:Y:S04]  /*150f0*/  STS.U16 [R5+UR9+0x9300], R14 ;  /* 0x0093000e05007988 */ /* 0x000fe80008000409 */
[----:B------:R-:W-:Y:S04]  /*15100*/  STS.U16 [R5+UR9+0x11300], R15 ;  /* 0x0113000f05007988 */ /* 0x000fe80008000409 */
[----:B------:R-:W-:Y:S04]  /*15110*/  STS.U16 [R5+UR9+0x19300], R16 ;  /* 0x0193001005007988 */ /* 0x000fe80008000409 */
[----:B------:R0:W-:Y:S04]  /*15120*/  STS.U16 [R5+UR9+0x18b00], R202 ;  /* 0x018b00ca05007988 */ /* 0x0001e80008000409 */
[----:B0-----:R-:W2:Y:S04]  /*15130*/  LDL.LU R202, [R1+0x2180] ;  /* 0x0021800001ca7983 */ /* 0x001ea80000300800 */
[----:B---3--:R-:W-:Y:S04]  /*15140*/  STS.U16 [R5+UR9+0xf00], R84 ;  /* 0x000f005405007988 */ /* 0x008fe80008000409 */
[----:B------:R-:W-:Y:S04]  /*15150*/  STS.U16 [R5+UR9+0x8f00], R83 ;  /* 0x008f005305007988 */ /* 0x000fe80008000409 */
[----:B----4-:R-:W-:Y:S04]  /*15160*/  STS.U16 [R5+UR9+0x700], R82 ;  /* 0x0007005205007988 */ /* 0x010fe80008000409 */
[----:B------:R-:W-:Y:S04]  /*15170*/  STS.U16 [R5+UR9+0x8700], R81 ;  /* 0x0087005105007988 */ /* 0x000fe80008000409 */
[----:B--2---:R0:W-:Y:S04]  /*15180*/  STS.U16 [R5+UR9+0x10700], R206 ;  /* 0x010700ce05007988 */ /* 0x0041e80008000409 */
[----:B------:R-:W-:Y:S04]  /*15190*/  STS.U16 [R5+UR9+0x18700], R207 ;  /* 0x018700cf05007988 */ /* 0x000fe80008000409 */
[----:B------:R-:W-:Y:S04]  /*151a0*/  STS.U16 [R5+UR9+0x300], R104 ;  /* 0x0003006805007988 */ /* 0x000fe80008000409 */
[----:B0-----:R0:W5:Y:S04]  /*151b0*/  LDL.LU R206, [R1+0x217c] ;  /* 0x00217c0001ce7983 */ /* 0x0011680000300800 */
        /* <DEDUP_REMOVED lines=34> */
[----:B------:R-:W-:Y:S01]  /*153e0*/  IMAD R14, R170, 0x1a, RZ ;  /* 0x0000001aaa0e7824 */ /* 0x000fe200078e02ff */
[----:B--2---:R-:W2:Y:S02]  /*153f0*/  LDC R176, c[0x0][0x3d8] ;  /* 0x0000f600ffb07b82 */ /* 0x004ea40000000800 */
[----:B------:R4:W-:Y:S04]  /*15400*/  STS.U16 [R5+UR9+0x3300], R173 ;  /* 0x003300ad05007988 */ /* 0x0009e80008000409 */
[----:B------:R0:W-:Y:S02]  /*15410*/  STS.U16 [R5+UR9+0x1af00], R156 ;  /* 0x01af009c05007988 */ /* 0x0001e40008000409 */
[----:B---3--:R-:W3:Y:S02]  /*15420*/  LDC R175, c[0x0][0x3d8] ;  /* 0x0000f600ffaf7b82 */ /* 0x008ee40000000800 */
[----:B------:R-:W-:Y:S04]  /*15430*/  STS.U16 [R5+UR9+0x12f00], R155 ;  /* 0x012f009b05007988 */ /* 0x000fe80008000409 */
[----:B------:R-:W-:Y:S01]  /*15440*/  STS.U16 [R5+UR9+0xaf00], R154 ;  /* 0x00af009a05007988 */ /* 0x000fe20008000409 */
[----:B------:R-:W-:Y:S01]  /*15450*/  IMAD R13, R168, 0x18, RZ ;  /* 0x00000018a80d7824 */ /* 0x000fe200078e02ff */
[----:B----4-:R-:W4:Y:S02]  /*15460*/  LDC R173, c[0x0][0x3d8] ;  /* 0x0000f600ffad7b82 */ /* 0x010f240000000800 */
        /* <DEDUP_REMOVED lines=9> */
[----:B------:R1:W5:Y:S01]  /*15500*/  LDL.LU R207, [R1+0x2178] ;  /* 0x0021780001cf7983 */ /* 0x0003620000300800 */
[----:B------:R-:W-:Y:S01]  /*15510*/  IMAD R15, R171, 0x1c, RZ ;  /* 0x0000001cab0f7824 */ /* 0x000fe200078e02ff */
[----:B0-----:R-:W0:Y:S02]  /*15520*/  LDC R156, c[0x0][0x3d8] ;  /* 0x0000f600ff9c7b82 */ /* 0x001e240000000800 */
[----:B------:R1:W-:Y:S04]  /*15530*/  STS.U16 [R0+UR9+0xf80], R201 ;  /* 0x000f80c900007988 */ /* 0x0003e80008000409 */
[----:B------:R2:W-:Y:S01]  /*15540*/  STS.U16 [R0+UR9+0xb80], R196 ;  /* 0x000b80c400007988 */ /* 0x0005e20008000409 */
[C---:B------:R-:W-:Y:S01]  /*15550*/  IMAD R21, R3.reuse, 0x2a, RZ ;  /* 0x0000002a03157824 */ /* 0x040fe200078e02ff */
[----:B------:R-:W0:Y:S02]  /*15560*/  LDC R168, c[0x0][0x3d8] ;  /* 0x0000f600ffa87b82 */ /* 0x000e240000000800 */
[----:B------:R3:W-:Y:S04]  /*15570*/  STS.U16 [R0+UR9+0x8b80], R197 ;  /* 0x008b80c500007988 */ /* 0x0007e80008000409 */
[----:B-1----:R-:W4:Y:S01]  /*15580*/  LDL.LU R201, [R1+0x2174] ;  /* 0x0021740001c97983 */ /* 0x002f220000300800 */
[C---:B------:R-:W-:Y:S01]  /*15590*/  IMAD R23, R3.reuse, 0x2e, RZ ;  /* 0x0000002e03177824 */ /* 0x040fe200078e02ff */
[----:B------:R-:W1:Y:S02]  /*155a0*/  LDC R170, c[0x0][0x3d8] ;  /* 0x0000f600ffaa7b82 */ /* 0x000e640000000800 */
[----:B--2---:R-:W2:Y:S04]  /*155b0*/  LDL.LU R196, [R1+0x2170] ;  /* 0x0021700001c47983 */ /* 0x004ea80000300800 */
[----:B---3--:R-:W3:Y:S01]  /*155c0*/  LDL.LU R197, [R1+0x216c] ;  /* 0x00216c0001c57983 */ /* 0x008ee20000300800 */
[----:B------:R-:W-:Y:S01]  /*155d0*/  IMAD R22, R3, 0x2c, RZ ;  /* 0x0000002c03167824 */ /* 0x000fe200078e02ff */
[----:B------:R-:W0:Y:S02]  /*155e0*/  LDC R174, c[0x0][0x3d8] ;  /* 0x0000f600ffae7b82 */ /* 0x000e240000000800 */
[----:B------:R1:W-:Y:S04]  /*155f0*/  STS.U16 [R0+UR9+0x10b80], R2 ;  /* 0x010b800200007988 */ /* 0x0003e80008000409 */
[----:B-1----:R-:W4:Y:S04]  /*15600*/  LDL.LU R2, [R1+0x2168] ;  /* 0x0021680001027983 */ /* 0x002f280000300800 */
[----:B------:R1:W-:Y:S02]  /*15610*/  STS.U16 [R0+UR9+0x8780], R203 ;  /* 0x008780cb00007988 */ /* 0x0003e40008000409 */
[----:B-1----:R-:W1:Y:S02]  /*15620*/  LDC R203, c[0x0][0x3d8] ;  /* 0x0000f600ffcb7b82 */ /* 0x002e640000000800 */
[----:B------:R0:W-:Y:S04]  /*15630*/  STS.U16 [R0+UR9+0x18b80], R198 ;  /* 0x018b80c600007988 */ /* 0x0001e80008000409 */
[----:B0-----:R-:W4:Y:S01]  /*15640*/  LDL.LU R198, [R1+0x2164] ;  /* 0x0021640001c67983 */ /* 0x001f220000300800 */
[----:B-1----:R-:W-:-:S03]  /*15650*/  IMAD R191, R203, 0x18e, RZ ;  /* 0x0000018ecbbf7824 */ /* 0x002fc600078e02ff */
[----:B------:R0:W-:Y:S02]  /*15660*/  STS.U16 [R0+UR9+0x10780], R204 ;  /* 0x010780cc00007988 */ /* 0x0001e40008000409 */
[----:B0-----:R-:W0:Y:S02]  /*15670*/  LDC R204, c[0x0][0x3d8] ;  /* 0x0000f600ffcc7b82 */ /* 0x001e240000000800 */
[----:B--2---:R1:W-:Y:S04]  /*15680*/  STS.U16 [R0+UR9+0x380], R196 ;  /* 0x000380c400007988 */ /* 0x0043e80008000409 */
[----:B---3--:R2:W-:Y:S04]  /*15690*/  STS.U16 [R0+UR9+0x8380], R197 ;  /* 0x008380c500007988 */ /* 0x0085e80008000409 */
[----:B-1----:R-:W3:Y:S04]  /*156a0*/  LDL.LU R196, [R1+0x2160] ;  /* 0x0021600001c47983 */ /* 0x002ee80000300800 */
[----:B--2---:R-:W2:Y:S04]  /*156b0*/  LDL.LU R197, [R1+0x215c] ;  /* 0x00215c0001c57983 */ /* 0x004ea80000300800 */
[----:B----4-:R1:W-:Y:S04]  /*156c0*/  STS.U16 [R0+UR9+0x10380], R2 ;  /* 0x0103800200007988 */ /* 0x0103e80008000409 */
[----:B-1----:R1:W5:Y:S04]  /*156d0*/  LDL.LU R2, [R1+0x2158] ;  /* 0x0021580001027983 */ /* 0x0023680000300800 */
[----:B------:R-:W4:Y:S01]  /*156e0*/  LDL.LU R203, [R1+0x134] ;  /* 0x0001340001cb7983 */ /* 0x000f220000300800 */
[----:B0-----:R-:W-:-:S02]  /*156f0*/  IMAD R190, R204, 0x18c, RZ ;  /* 0x0000018cccbe7824 */ /* 0x001fc400078e02ff */
[----:B------:R-:W0:Y:S01]  /*15700*/  S2R R204, SR_CTAID.X ;  /* 0x0000000000cc7919 */ /* 0x000e220000002500 */
[----:B------:R1:W-:Y:S04]  /*15710*/  STS.U16 [R0+UR9+0x18780], R205 ;  /* 0x018780cd00007988 */ /* 0x0003e80008000409 */
[----:B------:R1:W-:Y:S02]  /*15720*/  STS.U16 [R0+UR9+0x18f80], R4 ;  /* 0x018f800400007988 */ /* 0x0003e40008000409 */
[----:B-1----:R-:W1:Y:S01]  /*15730*/  S2R R205, SR_TID.X ;  /* 0x0000000000cd7919 */ /* 0x002e620000002100 */
[----:B------:R-:W1:Y:S01]  /*15740*/  LDC R4, c[0x0][0x3d8] ;  /* 0x0000f600ff047b82 */ /* 0x000e620000000800 */
[----:B------:R0:W-:Y:S04]  /*15750*/  STS.U16 [R0+UR9+0x780], R202 ;  /* 0x000780ca00007988 */ /* 0x0001e80008000409 */
[----:B------:R0:W-:Y:S03]  /*15760*/  STS.U16 [R0+UR9+0x8f80], R200 ;  /* 0x008f80c800007988 */ /* 0x0001e60008000409 */
[----:B0-----:R-:W0:Y:S08]  /*15770*/  LDC R202, c[0x0][0x3d8] ;  /* 0x0000f600ffca7b82 */ /* 0x001e300000000800 */
[----:B------:R-:W0:Y:S01]  /*15780*/  LDC R200, c[0x0][0x3d8] ;  /* 0x0000f600ffc87b82 */ /* 0x000e220000000800 */
[----:B------:R-:W-:Y:S01]  /*15790*/  SHF.L.U32 R204, R204, 0x6, RZ ;  /* 0x00000006cccc7819 */ /* 0x000fe200000006ff */
[----:B-1----:R-:W-:-:S02]  /*157a0*/  IMAD R219, R4, 0x366, RZ ;  /* 0x0000036604db7824 */ /* 0x002fc400078e02ff */
[C---:B------:R-:W-:Y:S02]  /*157b0*/  IMAD R220, R4.reuse, 0x368, RZ ;  /* 0x0000036804dc7824 */ /* 0x040fe400078e02ff */
[C---:B------:R-:W-:Y:S02]  /*157c0*/  IMAD R223, R4.reuse, 0x1b3, RZ ;  /* 0x000001b304df7824 */ /* 0x040fe400078e02ff */
[C---:B------:R-:W-:Y:S01]  /*157d0*/  IMAD R221, R4.reuse, 0x36a, RZ ;  /* 0x0000036a04dd7824 */ /* 0x040fe200078e02ff */
[----:B------:R-:W-:Y:S01]  /*157e0*/  STS.U16 [R0+UR9+0x3780], R208 ;  /* 0x003780d000007988 */ /* 0x000fe20008000409 */
[----:B------:R-:W-:Y:S02]  /*157f0*/  IMAD R225, R4, 0x1b4, RZ ;  /* 0x000001b404e17824 */ /* 0x000fe400078e02ff */
[----:B0-----:R-:W-:Y:S01]  /*15800*/  IMAD R192, R202, 0x190, RZ ;  /* 0x00000190cac07824 */ /* 0x001fe200078e02ff */
[----:B------:R-:W-:Y:S01]  /*15810*/  LOP3.LUT R5, R205, 0x10, RZ, 0xc0, !PT ;  /* 0x00000010cd057812 */ /* 0x000fe200078ec0ff */
[C---:B------:R-:W-:Y:S01]  /*15820*/  IMAD R222, R4.reuse, 0x36c, RZ ;  /* 0x0000036c04de7824 */ /* 0x040fe200078e02ff */
[----:B------:R-:W-:Y:S01]  /*15830*/  SHF.R.U32.HI R205, RZ, 0x5, R205 ;  /* 0x00000005ffcd7819 */ /* 0x000fe200000116cd */
[----:B------:R-:W-:-:S02]  /*15840*/  IMAD R227, R4, 0x1b5, RZ ;  /* 0x000001b504e37824 */ /* 0x000fc400078e02ff */
[----:B------:R-:W-:Y:S02]  /*15850*/  IMAD R224, R4, 0x36e, RZ ;  /* 0x0000036e04e07824 */ /* 0x000fe400078e02ff */
[----:B------:R-:W-:Y:S01]  /*15860*/  IMAD R193, R200, 0x192, RZ ;  /* 0x00000192c8c17824 */ /* 0x000fe200078e02ff */
[----:B------:R0:W-:Y:S01]  /*15870*/  STS.U16 [R0+UR9+0xbb80], R229 ;  /* 0x00bb80e500007988 */ /* 0x0001e20008000409 */
[C---:B------:R-:W-:Y:S01]  /*15880*/  IMAD R226, R4.reuse, 0x370, RZ ;  /* 0x0000037004e27824 */ /* 0x040fe200078e02ff */
[----:B------:R-:W-:Y:S02]  /*15890*/  ISETP.EQ.U32.AND P2, PT, R205, RZ, P1 ;  /* 0x000000ffcd00720c */ /* 0x000fe40000f42070 */
[----:B------:R1:W-:Y:S01]  /*158a0*/  STS.U16 [R0+UR9+0x1bb80], R231 ;  /* 0x01bb80e700007988 */ /* 0x0003e20008000409 */
[C---:B------:R-:W-:Y:S02]  /*158b0*/  IMAD R233, R4.reuse, 0x1b8, RZ ;  /* 0x000001b804e97824 */ /* 0x040fe400078e02ff */
[----:B0-----:R-:W-:-:S02]  /*158c0*/  IMAD R229, R4, 0x1b6, RZ ;  /* 0x000001b604e57824 */ /* 0x001fc400078e02ff */
[C---:B-1----:R-:W-:Y:S01]  /*158d0*/  IMAD R231, R4.reuse, 0x1b7, RZ ;  /* 0x000001b704e77824 */ /* 0x042fe200078e02ff */
[----:B------:R0:W-:Y:S01]  /*158e0*/  STS.U16 [R0+UR9+0x3b80], R228 ;  /* 0x003b80e400007988 */ /* 0x0001e20008000409 */
[----:B------:R-:W-:-:S03]  /*158f0*/  IMAD R232, R4, 0x376, RZ ;  /* 0x0000037604e87824 */ /* 0x000fc600078e02ff */
[----:B------:R1:W-:Y:S01]  /*15900*/  STS.U16 [R0+UR9+0x13b80], R230 ;  /* 0x013b80e600007988 */ /* 0x0003e20008000409 */
[C---:B------:R-:W-:Y:S02]  /*15910*/  IMAD R235, R4.reuse, 0x1b9, RZ ;  /* 0x000001b904eb7824 */ /* 0x040fe400078e02ff */
[C---:B0-----:R-:W-:Y:S02]  /*15920*/  IMAD R228, R4.reuse, 0x372, RZ ;  /* 0x0000037204e47824 */ /* 0x041fe400078e02ff */
[C---:B-1----:R-:W-:Y:S02]  /*15930*/  IMAD R230, R4.reuse, 0x374, RZ ;  /* 0x0000037404e67824 */ /* 0x042fe400078e02ff */
[C---:B------:R-:W-:Y:S02]  /*15940*/  IMAD R237, R4.reuse, 0x1ba, RZ ;  /* 0x000001ba04ed7824 */ /* 0x040fe400078e02ff */
[C---:B------:R-:W-:Y:S02]  /*15950*/  IMAD R239, R4.reuse, 0x1bb, RZ ;  /* 0x000001bb04ef7824 */ /* 0x040fe400078e02ff */
[----:B------:R-:W-:-:S02]  /*15960*/  IMAD R234, R4, 0x378, RZ ;  /* 0x0000037804ea7824 */ /* 0x000fc400078e02ff */
[C---:B------:R-:W-:Y:S02]  /*15970*/  IMAD R236, R4.reuse, 0x37a, RZ ;  /* 0x0000037a04ec7824 */ /* 0x040fe400078e02ff */
[C---:B------:R-:W-:Y:S02]  /*15980*/  IMAD R238, R4.reuse, 0x37c, RZ ;  /* 0x0000037c04ee7824 */ /* 0x040fe400078e02ff */
[C---:B------:R-:W-:Y:S02]  /*15990*/  IMAD R241, R4.reuse, 0x1bc, RZ ;  /* 0x000001bc04f17824 */ /* 0x040fe400078e02ff */
[C---:B------:R-:W-:Y:S02]  /*159a0*/  IMAD R243, R4.reuse, 0x1bd, RZ ;  /* 0x000001bd04f37824 */ /* 0x040fe400078e02ff */
[C---:B------:R-:W-:Y:S02]  /*159b0*/  IMAD R245, R4.reuse, 0x1be, RZ ;  /* 0x000001be04f57824 */ /* 0x040fe400078e02ff */
[----:B------:R-:W-:-:S02]  /*159c0*/  IMAD R240, R4, 0x37e, RZ ;  /* 0x0000037e04f07824 */ /* 0x000fc400078e02ff */
[C---:B------:R-:W-:Y:S02]  /*159d0*/  IMAD R242, R4.reuse, 0x380, RZ ;  /* 0x0000038004f27824 */ /* 0x040fe400078e02ff */
[C---:B------:R-:W-:Y:S01]  /*159e0*/  IMAD R244, R4.reuse, 0x382, RZ ;  /* 0x0000038204f47824 */ /* 0x040fe200078e02ff */
[----:B------:R0:W-:Y:S01]  /*159f0*/  STS.U16 [R0+UR9+0xbf80], R249 ;  /* 0x00bf80f900007988 */ /* 0x0001e20008000409 */
[----:B------:R-:W-:-:S03]  /*15a00*/  IMAD R247, R4, 0x1bf, RZ ;  /* 0x000001bf04f77824 */ /* 0x000fc600078e02ff */
[----:B------:R1:W-:Y:S01]  /*15a10*/  STS.U16 [R0+UR9+0x1bf80], R251 ;  /* 0x01bf80fb00007988 */ /* 0x0003e20008000409 */
[C---:B0-----:R-:W-:Y:S02]  /*15a20*/  IMAD R249, R4.reuse, 0x1c0, RZ ;  /* 0x000001c004f97824 */ /* 0x041fe400078e02ff */
[C---:B-1----:R-:W-:Y:S01]  /*15a30*/  IMAD R251, R4.reuse, 0x1c1, RZ ;  /* 0x000001c104fb7824 */ /* 0x042fe200078e02ff */
[----:B------:R0:W-:Y:S01]  /*15a40*/  STS.U16 [R0+UR9+0x3f80], R248 ;  /* 0x003f80f800007988 */ /* 0x0001e20008000409 */
[C---:B------:R-:W-:Y:S02]  /*15a50*/  IMAD R246, R4.reuse, 0x384, RZ ;  /* 0x0000038404f67824 */ /* 0x040fe400078e02ff */
[C---:B0-----:R-:W-:Y:S01]  /*15a60*/  IMAD R248, R4.reuse, 0x386, RZ ;  /* 0x0000038604f87824 */ /* 0x041fe200078e02ff */
[----:B------:R0:W-:Y:S04]  /*15a70*/  STS.U16 [R0+UR9+0x13f80], R250 ;  /* 0x013f80fa00007988 */ /* 0x0001e80008000409 */
[----:B------:R1:W-:Y:S01]  /*15a80*/  STS.U16 [R0+UR9+0x10f80], R252 ;  /* 0x010f80fc00007988 */ /* 0x0003e20008000409 */
[----:B0-----:R-:W-:-:S02]  /*15a90*/  IMAD R250, R4, 0x388, RZ ;  /* 0x0000038804fa7824 */ /* 0x001fc400078e02ff */
[----:B-1----:R-:W-:Y:S01]  /*15aa0*/  IMAD R252, R4, 0x38a, RZ ;  /* 0x0000038a04fc7824 */ /* 0x002fe200078e02ff */
[-C--:B---3--:R-:W-:Y:S02]  /*15ab0*/  IADD3 R202, P3, PT, R219, R196.reuse, RZ ;  /* 0x000000c4dbca7210 */ /* 0x088fe40007f7e0ff */
[-C--:B------:R-:W-:Y:S01]  /*15ac0*/  IADD3 R200, P4, PT, R220, R196.reuse, RZ ;  /* 0x000000c4dcc87210 */ /* 0x080fe20007f9e0ff */
[----:B------:R-:W0:Y:S04]  /*15ad0*/  LDC R219, c[0x0][0x3d8] ;  /* 0x0000f600ffdb7b82 */ /* 0x000e280000000800 */
[----:B------:R1:W-:Y:S01]  /*15ae0*/  STL [R1+0x1148], R200 ;  /* 0x001148c801007387 */ /* 0x0003e20000100800 */
[----:B------:R-:W-:Y:S02]  /*15af0*/  IMAD.MOV.U32 R220, RZ, RZ, R200 ;  /* 0x000000ffffdc7224 */ /* 0x000fe400078e00c8 */
[----:B----4-:R-:W-:Y:S01]  /*15b00*/  IMAD.IADD R208, R204, 0x1, R203 ;  /* 0x00000001ccd07824 */ /* 0x010fe200078e02cb */
[----:B------:R-:W-:-:S02]  /*15b10*/  IADD3 R204, P5, PT, R221, R196, RZ ;  /* 0x000000c4ddcc7210 */ /* 0x000fc40007fbe0ff */
[----:B--2---:R-:W-:Y:S02]  /*15b20*/  LEA.HI.X.SX32 R203, R223, R197, 0x1, P3 ;  /* 0x000000c5dfcb7211 */ /* 0x004fe400018f0eff */
[----:B------:R-:W-:Y:S02]  /*15b30*/  MOV R221, R201 ;  /* 0x000000c900dd7202 */ /* 0x000fe40000000f00 */
[-C--:B------:R-:W-:Y:S01]  /*15b40*/  LEA.HI.X.SX32 R221, R225, R197.reuse, 0x1, P4 ;  /* 0x000000c5e1dd7211 */ /* 0x080fe200020f0eff */
[----:B-1----:R1:W5:Y:S01]  /*15b50*/  LDL.LU.64 R200, [R1+0x2150] ;  /* 0x0021500001c87983 */ /* 0x0023620000300a00 */
[-C--:B------:R-:W-:Y:S02]  /*15b60*/  IADD3 R222, P3, PT, R222, R196.reuse, RZ ;  /* 0x000000c4dede7210 */ /* 0x080fe40007f7e0ff */
[----:B------:R-:W-:Y:S01]  /*15b70*/  IADD3 R220, P4, PT, R224, R196, RZ ;  /* 0x000000c4e0dc7210 */ /* 0x000fe20007f9e0ff */
[----:B------:R2:W-:Y:S01]  /*15b80*/  STL.64 [R1+0x1150], R202 ;  /* 0x001150ca01007387 */ /* 0x0005e20000100a00 */
[----:B------:R-:W-:-:S02]  /*15b90*/  LEA.HI.X.SX32 R205, R227, R197, 0x1, P5 ;  /* 0x000000c5e3cd7211 */ /* 0x000fc400028f0eff */
[----:B------:R-:W-:Y:S02]  /*15ba0*/  IADD3 R224, P5, PT, R226, R196, RZ ;  /* 0x000000c4e2e07210 */ /* 0x000fe40007fbe0ff */
[-C--:B------:R-:W-:Y:S02]  /*15bb0*/  LEA.HI.X.SX32 R223, R229, R197.reuse, 0x1, P3 ;  /* 0x000000c5e5df7211 */ /* 0x080fe400018f0eff */
[-C--:B------:R-:W-:Y:S01]  /*15bc0*/  LEA.HI.X.SX32 R225, R233, R197.reuse, 0x1, P5 ;  /* 0x000000c5e9e17211 */ /* 0x080fe200028f0eff */
[----:B--2---:R1:W5:Y:S04]  /*15bd0*/  LDL.LU.64 R202, [R1+0x2148] ;  /* 0x0021480001ca7983 */ /* 0x0043680000300a00 */
[----:B------:R2:W-:Y:S04]  /*15be0*/  STL [R1+0x114c], R221 ;  /* 0x00114cdd01007387 */ /* 0x0005e80000100800 */
[----:B------:R3:W-:Y:S01]  /*15bf0*/  STL.64 [R1+0x1140], R204 ;  /* 0x001140cc01007387 */ /* 0x0007e20000100a00 */
[----:B--2---:R-:W-:-:S03]  /*15c00*/  LEA.HI.X.SX32 R221, R231, R197, 0x1, P4 ;  /* 0x000000c5e7dd7211 */ /* 0x004fc600020f0eff */
[----:B---3--:R1:W5:Y:S04]  /*15c10*/  LDL.LU.64 R204, [R1+0x2140] ;  /* 0x0021400001cc7983 */ /* 0x0083680000300a00 */
[----:B------:R2:W-:Y:S04]  /*15c20*/  STL.64 [R1+0x1138], R222 ;  /* 0x001138de01007387 */ /* 0x0005e80000100a00 */
[----:B------:R3:W-:Y:S04]  /*15c30*/  STL.64 [R1+0x1130], R220 ;  /* 0x001130dc01007387 */ /* 0x0007e80000100a00 */
[----:B------:R4:W-:Y:S01]  /*15c40*/  STL.64 [R1+0x1128], R224 ;  /* 0x001128e001007387 */ /* 0x0009e20000100a00 */
[----:B--2---:R-:W-:-:S02]  /*15c50*/  IADD3 R222, P3, PT, R228, R196, RZ ;  /* 0x000000c4e4de7210 */ /* 0x004fc40007f7e0ff */
[-C--:B---3--:R-:W-:Y:S02]  /*15c60*/  IADD3 R220, P4, PT, R230, R196.reuse, RZ ;  /* 0x000000c4e6dc7210 */ /* 0x088fe40007f9e0ff */
[-C--:B------:R-:W-:Y:S02]  /*15c70*/  LEA.HI.X.SX32 R223, R235, R197.reuse, 0x1, P3 ;  /* 0x000000c5ebdf7211 */ /* 0x080fe400018f0eff */
[-C--:B----4-:R-:W-:Y:S02]  /*15c80*/  IADD3 R224, P5, PT, R232, R196.reuse, RZ ;  /* 0x000000c4e8e07210 */ /* 0x090fe40007fbe0ff */
[-C--:B------:R-:W-:Y:S02]  /*15c90*/  LEA.HI.X.SX32 R221, R237, R197.reuse, 0x1, P4 ;  /* 0x000000c5eddd7211 */ /* 0x080fe400020f0eff */
[----:B------:R-:W-:Y:S01]  /*15ca0*/  LEA.HI.X.SX32 R225, R239, R197, 0x1, P5 ;  /* 0x000000c5efe17211 */ /* 0x000fe200028f0eff */
        /* <DEDUP_REMOVED lines=18> */
[----:B------:R-:W-:Y:S04]  /*15dd0*/  STL.64 [R1+0x10f0], R222 ;  /* 0x0010f0de01007387 */ /* 0x000fe80000100a00 */
[----:B------:R-:W-:Y:S04]  /*15de0*/  STL.64 [R1+0x10e8], R220 ;  /* 0x0010e8dc01007387 */ /* 0x000fe80000100a00 */
[----:B------:R2:W-:Y:S02]  /*15df0*/  STL.64 [R1+0x10e0], R224 ;  /* 0x0010e0e001007387 */ /* 0x0005e40000100a00 */
[----:B--2---:R-:W2:Y:S01]  /*15e00*/  LDC R225, c[0x0][0x3d8] ;  /* 0x0000f600ffe17b82 */ /* 0x004ea20000000800 */
[-C--:B------:R-:W-:Y:S01]  /*15e10*/  IADD3 R222, P3, PT, R246, R196.reuse, RZ ;  /* 0x000000c4f6de7210 */ /* 0x080fe20007f7e0ff */
[----:B0-----:R-:W-:Y:S01]  /*15e20*/  IMAD R219, R219, 0x1c3, RZ ;  /* 0x000001c3dbdb7824 */ /* 0x001fe200078e02ff */
[----:B------:R-:W-:-:S04]  /*15e30*/  IADD3 R220, P4, PT, R248, R196, RZ ;  /* 0x000000c4f8dc7210 */ /* 0x000fc80007f9e0ff */
[----:B------:R-:W-:Y:S02]  /*15e40*/  LEA.HI.X.SX32 R221, R219, R197, 0x1, P4 ;  /* 0x000000c5dbdd7211 */ /* 0x000fe400020f0eff */
[----:B------:R-:W0:Y:S01]  /*15e50*/  LDC R219, c[0x0][0x3d8] ;  /* 0x0000f600ffdb7b82 */ /* 0x000e220000000800 */
[----:B--2---:R-:W-:-:S05]  /*15e60*/  IMAD R225, R225, 0x1c2, RZ ;  /* 0x000001c2e1e17824 */ /* 0x004fca00078e02ff */
[----:B------:R-:W-:Y:S02]  /*15e70*/  LEA.HI.X.SX32 R223, R225, R197, 0x1, P3 ;  /* 0x000000c5e1df7211 */ /* 0x000fe400018f0eff */
[-C--:B------:R-:W-:Y:S01]  /*15e80*/  IADD3 R226, P5, PT, R250, R196.reuse, RZ ;  /* 0x000000c4fae27210 */ /* 0x080fe20007fbe0ff */
[----:B------:R-:W2:Y:S02]  /*15e90*/  LDC R225, c[0x0][0x3d8] ;  /* 0x0000f600ffe17b82 */ /* 0x000ea40000000800 */
[----:B------:R-:W-:Y:S04]  /*15ea0*/  STL.64 [R1+0x10d8], R222 ;  /* 0x0010d8de01007387 */ /* 0x000fe80000100a00 */
[----:B------:R3:W-:Y:S02]  /*15eb0*/  STL.64 [R1+0x10d0], R220 ;  /* 0x0010d0dc01007387 */ /* 0x0007e40000100a00 */
[----:B---3--:R-:W3:Y:S01]  /*15ec0*/  LDC R221, c[0x0][0x3d8] ;  /* 0x0000f600ffdd7b82 */ /* 0x008ee20000000800 */
[----:B0-----:R-:W-:Y:S01]  /*15ed0*/  IMAD R219, R219, 0x1c5, RZ ;  /* 0x000001c5dbdb7824 */ /* 0x001fe200078e02ff */
[----:B------:R-:W-:-:S04]  /*15ee0*/  IADD3 R222, P3, PT, R252, R196, RZ ;  /* 0x000000c4fcde7210 */ /* 0x000fc80007f7e0ff */
[----:B------:R-:W-:Y:S02]  /*15ef0*/  LEA.HI.X.SX32 R223, R219, R197, 0x1, P3 ;  /* 0x000000c5dbdf7211 */ /* 0x000fe400018f0eff */
[----:B------:R-:W0:Y:S08]  /*15f00*/  LDC R220, c[0x0][0x3d8] ;  /* 0x0000f600ffdc7b82 */ /* 0x000e300000000800 */
[----:B------:R-:W4:Y:S01]  /*15f10*/  LDC R219, c[0x0][0x3d8] ;  /* 0x0000f600ffdb7b82 */ /* 0x000f220000000800 */
[----:B---3--:R-:W-:-:S05]  /*15f20*/  IMAD R221, R221, 0x1c4, RZ ;  /* 0x000001c4dddd7824 */ /* 0x008fca00078e02ff */
[----:B------:R-:W-:-:S05]  /*15f30*/  LEA.HI.X.SX32 R227, R221, R197, 0x1, P5 ;  /* 0x000000c5dde37211 */ /* 0x000fca00028f0eff */
[----:B------:R3:W-:Y:S04]  /*15f40*/  STL.64 [R1+0x10c8], R226 ;  /* 0x0010c8e201007387 */ /* 0x0007e80000100a00 */
[----:B------:R1:W-:Y:S01]  /*15f50*/  STL.64 [R1+0x10c0], R222 ;  /* 0x0010c0de01007387 */ /* 0x0003e20000100a00 */
[----:B--2---:R-:W-:Y:S02]  /*15f60*/  IMAD R225, R225, 0x38c, RZ ;  /* 0x0000038ce1e17824 */ /* 0x004fe400078e02ff */
[----:B0-----:R-:W-:Y:S02]  /*15f70*/  IMAD R220, R220, 0x38e, RZ ;  /* 0x0000038edcdc7824 */ /* 0x001fe400078e02ff */
[----:B----4-:R-:W-:Y:S01]  /*15f80*/  IMAD R219, R219, 0x1c7, RZ ;  /* 0x000001c7dbdb7824 */ /* 0x010fe200078e02ff */
[----:B---3--:R-:W0:Y:S08]  /*15f90*/  LDC R227, c[0x0][0x3d8] ;  /* 0x0000f600ffe37b82 */ /* 0x008e300000000800 */
[----:B-1----:R-:W1:Y:S01]  /*15fa0*/  LDC R222, c[0x0][0x3d8] ;  /* 0x0000f600ffde7b82 */ /* 0x002e620000000800 */
[----:B------:R-:W-:-:S02]  /*15fb0*/  IADD3 R224, P4, PT, R225, R196, RZ ;  /* 0x000000c4e1e07210 */ /* 0x000fc40007f9e0ff */
[----:B------:R-:W-:-:S04]  /*15fc0*/  IADD3 R220, P5, PT, R220, R196, RZ ;  /* 0x000000c4dcdc7210 */ /* 0x000fc80007fbe0ff */
[----:B------:R-:W-:Y:S01]  /*15fd0*/  LEA.HI.X.SX32 R221, R219, R197, 0x1, P5 ;  /* 0x000000c5dbdd7211 */ /* 0x000fe200028f0eff */
[----:B------:R-:W2:Y:S08]  /*15fe0*/  LDC R223, c[0x0][0x3d8] ;  /* 0x0000f600ffdf7b82 */ /* 0x000eb00000000800 */
[----:B------:R-:W3:Y:S01]  /*15ff0*/  LDC R219, c[0x0][0x3d8] ;  /* 0x0000f600ffdb7b82 */ /* 0x000ee20000000800 */
[----:B-1----:R-:W-:-:S05]  /*16000*/  IMAD R222, R222, 0x1c6, RZ ;  /* 0x000001c6dede7824 */ /* 0x002fca00078e02ff */
[----:B------:R-:W-:-:S05]  /*16010*/  LEA.HI.X.SX32 R225, R222, R197, 0x1, P4 ;  /* 0x000000c5dee17211 */ /* 0x000fca00020f0eff */
[----:B------:R1:W-:Y:S04]  /*16020*/  STL.64 [R1+0x10b8], R224 ;  /* 0x0010b8e001007387 */ /* 0x0003e80000100a00 */
[----:B------:R4:W-:Y:S01]  /*16030*/  STL.64 [R1+0x10b0], R220 ;  /* 0x0010b0dc01007387 */ /* 0x0009e20000100a00 */
[----:B0-----:R-:W-:Y:S02]  /*16040*/  IMAD R227, R227, 0x390, RZ ;  /* 0x00000390e3e37824 */ /* 0x001fe400078e02ff */
[----:B--2---:R-:W-:Y:S02]  /*16050*/  IMAD R223, R223, 0x392, RZ ;  /* 0x00000392dfdf7824 */ /* 0x004fe400078e02ff */
[----:B---3--:R-:W-:Y:S01]  /*16060*/  IMAD R219, R219, 0x1c9, RZ ;  /* 0x000001c9dbdb7824 */ /* 0x008fe200078e02ff */
[----:B-1----:R-:W0:Y:S08]  /*16070*/  LDC R225, c[0x0][0x3d8] ;  /* 0x0000f600ffe17b82 */ /* 0x002e300000000800 */
[----:B----4-:R-:W1:Y:S01]  /*16080*/  LDC R221, c[0x0][0x3d8] ;  /* 0x0000f600ffdd7b82 */ /* 0x010e620000000800 */
        /* <DEDUP_REMOVED lines=317> */
[----:B--2---:R-:W-:Y:S02]  /*17460*/  IMAD R220, R220, 0x3ee, RZ ;  /* 0x000003eedcdc7824 */ /* 0x004fe400078e02ff */
[----:B0-----:R-:W-:Y:S02]  /*17470*/  IMAD R225, R225, 0x3ec, RZ ;  /* 0x000003ece1e17824 */ /* 0x001fe400078e02ff */
[----:B---3--:R-:W-:Y:S01]  /*17480*/  IMAD R219, R219, 0x1f7, RZ ;  /* 0x000001f7dbdb7824 */ /* 0x008fe200078e02ff */
[----:B-1----:R-:W0:Y:S08]  /*17490*/  LDC R227, c[0x0][0x3d8] ;  /* 0x0000f600ffe37b82 */ /* 0x002e300000000800 */
[----:B----4-:R-:W1:Y:S01]  /*174a0*/  LDC R222, c[0x0][0x3d8] ;  /* 0x0000f600ffde7b82 */ /* 0x010e620000000800 */
[----:B------:R-:W-:-:S02]  /*174b0*/  IADD3 R220, P5, PT, R220, R196, RZ ;  /* 0x000000c4dcdc7210 */ /* 0x000fc40007fbe0ff */
[----:B------:R-:W-:Y:S02]  /*174c0*/  IADD3 R224, P4, PT, R225, R196, RZ ;  /* 0x000000c4e1e07210 */ /* 0x000fe40007f9e0ff */
[----:B------:R-:W-:-:S03]  /*174d0*/  LEA.HI.X.SX32 R221, R219, R197, 0x1, P5 ;  /* 0x000000c5dbdd7211 */ /* 0x000fc600028f0eff */
[----:B------:R-:W2:Y:S08]  /*174e0*/  LDC R223, c[0x0][0x3d8] ;  /* 0x0000f600ffdf7b82 */ /* 0x000eb00000000800 */
[----:B------:R-:W3:Y:S01]  /*174f0*/  LDC R219, c[0x0][0x3d8] ;  /* 0x0000f600ffdb7b82 */ /* 0x000ee20000000800 */
[----:B-1----:R-:W-:-:S05]  /*17500*/  IMAD R222, R222, 0x1f6, RZ ;  /* 0x000001f6dede7824 */ /* 0x002fca00078e02ff */
[----:B------:R-:W-:-:S05]  /*17510*/  LEA.HI.X.SX32 R225, R222, R197, 0x1, P4 ;  /* 0x000000c5dee17211 */ /* 0x000fca00020f0eff */
[----:B------:R1:W-:Y:S04]  /*17520*/  STL.64 [R1+0xf38], R224 ;  /* 0x000f38e001007387 */ /* 0x0003e80000100a00 */
[----:B------:R4:W-:Y:S01]  /*17530*/  STL.64 [R1+0xf30], R220 ;  /* 0x000f30dc01007387 */ /* 0x0009e20000100a00 */
[----:B--2---:R-:W-:Y:S02]  /*17540*/  IMAD R223, R223, 0x3f2, RZ ;  /* 0x000003f2dfdf7824 */ /* 0x004fe400078e02ff */
[----:B---3--:R-:W-:Y:S02]  /*17550*/  IMAD R219, R219, 0x1f9, RZ ;  /* 0x000001f9dbdb7824 */ /* 0x008fe400078e02ff */
[----:B0-----:R-:W-:Y:S01]  /*17560*/  IMAD R227, R227, 0x3f0, RZ ;  /* 0x000003f0e3e37824 */ /* 0x001fe200078e02ff */
[----:B-1----:R-:W0:Y:S08]  /*17570*/  LDC R225, c[0x0][0x3d8] ;  /* 0x0000f600ffe17b82 */ /* 0x002e300000000800 */
[----:B----4-:R-:W1:Y:S01]  /*17580*/  LDC R221, c[0x0][0x3d8] ;  /* 0x0000f600ffdd7b82 */ /* 0x010e620000000800 */
[----:B------:R-:W-:-:S04]  /*17590*/  IADD3 R222, P4, PT, R223, R196, RZ ;  /* 0x000000c4dfde7210 */ /* 0x000fc80007f9e0ff */
[----:B------:R-:W-:-:S03]  /*175a0*/  LEA.HI.X.SX32 R223, R219, R197, 0x1, P4 ;  /* 0x000000c5dbdf7211 */ /* 0x000fc600020f0eff */
[----:B------:R-:W2:Y:S01]  /*175b0*/  LDC R220, c[0x0][0x3d8] ;  /* 0x0000f600ffdc7b82 */ /* 0x000ea20000000800 */
[----:B------:R-:W-:-:S07]  /*175c0*/  IADD3 R226, P3, PT, R227, R196, RZ ;  /* 0x000000c4e3e27210 */ /* 0x000fce0007f7e0ff */
        /* <DEDUP_REMOVED lines=12> */
[----:B------:R-:W2:Y:S08]  /*17690*/  LDC R223, c[0x0][0x3d8] ;  /* 0x0000f600ffdf7b82 */ /* 0x000eb00000000800 */
[----:B------:R-:W3:Y:S01]  /*176a0*/  LDC R219, c[0x0][0x3d8] ;  /* 0x0000f600ffdb7b82 */ /* 0x000ee20000000800 */
[----:B------:R-:W-:Y:S01]  /*176b0*/  IADD3 R224, P5, PT, R225, R196, RZ ;  /* 0x000000c4e1e07210 */ /* 0x000fe20007fbe0ff */
[----:B-1----:R-:W-:-:S05]  /*176c0*/  IMAD R222, R222, 0x1fa, RZ ;  /* 0x000001fadede7824 */ /* 0x002fca00078e02ff */
[-C--:B------:R-:W-:Y:S02]  /*176d0*/  LEA.HI.X.SX32 R225, R222, R197.reuse, 0x1, P5 ;  /* 0x000000c5dee17211 */ /* 0x080fe400028f0eff */
[----:B------:R-:W1:Y:S01]  /*176e0*/  LDC R222, c[0x0][0x3d8] ;  /* 0x0000f600ffde7b82 */ /* 0x000e620000000800 */
[----:B--2---:R-:W-:Y:S02]  /*176f0*/  IMAD R223, R223, 0x3fa, RZ ;  /* 0x000003fadfdf7824 */ /* 0x004fe400078e02ff */
[----:B------:R2:W-:Y:S01]  /*17700*/  STL.64 [R1+0xf18], R224 ;  /* 0x000f18e001007387 */ /* 0x0005e20000100a00 */
[----:B---3--:R-:W-:Y:S02]  /*17710*/  IMAD R219, R219, 0x1fd, RZ ;  /* 0x000001fddbdb7824 */ /* 0x008fe400078e02ff */
[----:B--2---:R-:W-:Y:S02]  /*17720*/  IADD3 R224, P5, PT, R223, R196, RZ ;  /* 0x000000c4dfe07210 */ /* 0x004fe40007fbe0ff */
[----:B------:R-:W2:Y:S02]  /*17730*/  LDC R223, c[0x0][0x3d8] ;  /* 0x0000f600ffdf7b82 */ /* 0x000ea40000000800 */
[----:B------:R-:W-:Y:S01]  /*17740*/  LEA.HI.X.SX32 R225, R219, R197, 0x1, P5 ;  /* 0x000000c5dbe17211 */ /* 0x000fe200028f0eff */
[----:B0-----:R-:W-:-:S05]  /*17750*/  IMAD R227, R227, 0x3f8, RZ ;  /* 0x000003f8e3e37824 */ /* 0x001fca00078e02ff */
[----:B------:R-:W0:Y:S01]  /*17760*/  LDC R219, c[0x0][0x3d8] ;  /* 0x0000f600ffdb7b82 */ /* 0x000e220000000800 */
[----:B-1----:R-:W-:Y:S01]  /*17770*/  IMAD R222, R222, 0x1fc, RZ ;  /* 0x000001fcdede7824 */ /* 0x002fe200078e02ff */
[----:B------:R-:W-:Y:S01]  /*17780*/  IADD3 R226, P4, PT, R227, R196, RZ ;  /* 0x000000c4e3e27210 */ /* 0x000fe20007f9e0ff */
[----:B------:R1:W-:Y:S03]  /*17790*/  STL.64 [R1+0xf10], R220 ;  /* 0x000f10dc01007387 */ /* 0x0003e60000100a00 */
[----:B------:R-:W-:-:S05]  /*177a0*/  LEA.HI.X.SX32 R227, R222, R197, 0x1, P4 ;  /* 0x000000c5dee37211 */ /* 0x000fca00020f0eff */
[----:B------:R3:W-:Y:S01]  /*177b0*/  STL.64 [R1+0xf08], R226 ;  /* 0x000f08e201007387 */ /* 0x0007e20000100a00 */
[----:B-1----:R-:W1:Y:S01]  /*177c0*/  LDC R220, c[0x0][0x3d8] ;  /* 0x0000f600ffdc7b82 */ /* 0x002e620000000800 */
[----:B--2---:R-:W-:-:S07]  /*177d0*/  IMAD R223, R223, 0x3fe, RZ ;  /* 0x000003fedfdf7824 */ /* 0x004fce00078e02ff */
[----:B---3--:R-:W2:Y:S01]  /*177e0*/  LDC R227, c[0x0][0x3d8] ;  /* 0x0000f600ffe37b82 */ /* 0x008ea20000000800 */
[----:B0-----:R-:W-:Y:S01]  /*177f0*/  IMAD R219, R219, 0x1ff, RZ ;  /* 0x000001ffdbdb7824 */ /* 0x001fe200078e02ff */
[----:B------:R0:W-:Y:S01]  /*17800*/  STS.U16 [R0+UR9+0x12f80], R159 ;  /* 0x012f809f00007988 */ /* 0x0001e20008000409 */
[----:B------:R-:W-:-:S04]  /*17810*/  IADD3 R222, P4, PT, R223, R196, RZ ;  /* 0x000000c4dfde7210 */ /* 0x000fc80007f9e0ff */
[----:B------:R-:W-:Y:S02]  /*17820*/  LEA.HI.X.SX32 R223, R219, R197, 0x1, P4 ;  /* 0x000000c5dbdf7211 */ /* 0x000fe400020f0eff */
[----:B------:R-:W3:Y:S08]  /*17830*/  LDC R219, c[0x0][0x3d8] ;  /* 0x0000f600ffdb7b82 */ /* 0x000ef00000000800 */
[----:B0-----:R-:W0:Y:S01]  /*17840*/  LDC R159, c[0x0][0x3d8] ;  /* 0x0000f600ff9f7b82 */ /* 0x001e220000000800 */
[----:B-1----:R-:W-:-:S02]  /*17850*/  IMAD R220, R220, 0x3fc, RZ ;  /* 0x000003fcdcdc7824 */ /* 0x002fc400078e02ff */
[----:B------:R-:W-:Y:S01]  /*17860*/  IMAD.SHL.U32 R4, R3, 0x2, RZ ;  /* 0x0000000203047824 */ /* 0x000fe200078e00ff */
[----:B------:R1:W-:Y:S02]  /*17870*/  STS.U16 [R0+UR9+0x2f80], R157 ;  /* 0x002f809d00007988 */ /* 0x0003e40008000409 */
[-C--:B------:R-:W-:Y:S01]  /*17880*/  IADD3 R220, P3, PT, R220, R196.reuse, RZ ;  /* 0x000000c4dcdc7210 */ /* 0x080fe20007f7e0ff */
[----:B--2---:R-:W-:Y:S01]  /*17890*/  IMAD R227, R227, 0x1fe, RZ ;  /* 0x000001fee3e37824 */ /* 0x004fe200078e02ff */
[----:B------:R2:W-:Y:S04]  /*178a0*/  STL.64 [R1+0xf00], R224 ;  /* 0x000f00e001007387 */ /* 0x0005e80000100a00 */
[----:B------:R-:W-:Y:S01]  /*178b0*/  LEA.HI.X.SX32 R221, R227, R197, 0x1, P3 ;  /* 0x000000c5e3dd7211 */ /* 0x000fe200018f0eff */
[----:B-1----:R-:W1:Y:S01]  /*178c0*/  LDC R157, c[0x0][0x3d8] ;  /* 0x0000f600ff9d7b82 */ /* 0x002e620000000800 */
[----:B--2---:R-:W-:-:S07]  /*178d0*/  IADD3 R224, P5, PT, R4, R196, RZ ;  /* 0x000000c404e07210 */ /* 0x004fce0007fbe0ff */
[----:B------:R-:W2:Y:S01]  /*178e0*/  LDC R227, c[0x0][0x3d8] ;  /* 0x0000f600ffe37b82 */ /* 0x000ea20000000800 */
[----:B------:R-:W-:Y:S01]  /*178f0*/  LEA.HI.X.SX32 R225, R3, R197, 0x1, P5 ;  /* 0x000000c503e17211 */ /* 0x000fe200028f0eff */
[----:B0-----:R-:W-:Y:S01]  /*17900*/  IMAD R6, R159, 0xa, RZ ;  /* 0x0000000a9f067824 */ /* 0x001fe200078e02ff */
[----:B------:R-:W-:Y:S01]  /*17910*/  STL.64 [R1+0xef8], R220 ;  /* 0x000ef8dc01007387 */ /* 0x000fe20000100a00 */
[----:B---3--:R-:W-:-:S03]  /*17920*/  IMAD R219, R219, 0x5, RZ ;  /* 0x00000005dbdb7824 */ /* 0x008fc600078e02ff */
[----:B------:R-:W-:Y:S04]  /*17930*/  STL.64 [R1+0xef0], R222 ;  /* 0x000ef0de01007387 */ /* 0x000fe80000100a00 */
[----:B------:R0:W-:Y:S02]  /*17940*/  STL.64 [R1+0xee8], R224 ;  /* 0x000ee8e001007387 */ /* 0x0001e40000100a00 */
[----:B0-----:R-:W-:-:S04]  /*17950*/  IADD3 R224, P5, PT, R6, R196, RZ ;  /* 0x000000c406e07210 */ /* 0x001fc80007fbe0ff */
[-C--:B------:R-:W-:Y:S02]  /*17960*/  LEA.HI.X.SX32 R225, R219, R197.reuse, 0x1, P5 ;  /* 0x000000c5dbe17211 */ /* 0x080fe400028f0eff */
        /* <DEDUP_REMOVED lines=38> */
[----:B------:R4:W-:Y:S01]  /*17bd0*/  STS.U16 [R0+UR9+0x1ab80], R140 ;  /* 0x01ab808c00007988 */ /* 0x0009e20008000409 */
[----:B------:R-:W-:Y:S01]  /*17be0*/  LEA R220, P3, R3, R196, 0x2 ;  /* 0x000000c403dc7211 */ /* 0x000fe200078610ff */
[----:B--2---:R-:W-:Y:S01]  /*17bf0*/  IMAD R227, R227, 0x3, RZ ;  /* 0x00000003e3e37824 */ /* 0x004fe200078e02ff */
[----:B---3--:R-:W2:Y:S01]  /*17c00*/  LDC R160, c[0x0][0x3d8] ;  /* 0x0000f600ffa07b82 */ /* 0x008ea20000000800 */
[----:B0-----:R-:W-:Y:S01]  /*17c10*/  IMAD R219, R219, 0x9, RZ ;  /* 0x00000009dbdb7824 */ /* 0x001fe200078e02ff */
[----:B----4-:R-:W-:Y:S01]  /*17c20*/  SHF.L.U32 R0, R5, 0x2, RZ ;  /* 0x0000000205007819 */ /* 0x010fe200000006ff */
[----:B-1----:R-:W-:Y:S01]  /*17c30*/  IMAD R5, R157, 0x6, RZ ;  /* 0x000000069d057824 */ /* 0x002fe200078e02ff */
[----:B------:R-:W-:Y:S01]  /*17c40*/  LEA.HI.X.SX32 R221, R4, R197, 0x1, P3 ;  /* 0x000000c504dd7211 */ /* 0x000fe200018f0eff */
[----:B------:R-:W-:-:S03]  /*17c50*/  IMAD R17, R175, 0x22, RZ ;  /* 0x00000022af117824 */ /* 0x000fc600078e02ff */
[----:B------:R-:W0:Y:S01]  /*17c60*/  LDC R158, c[0x0][0x3d8] ;  /* 0x0000f600ff9e7b82 */ /* 0x000e220000000800 */
[----:B------:R-:W-:Y:S01]  /*17c70*/  IMAD R16, R173, 0x1e, RZ ;  /* 0x0000001ead107824 */ /* 0x000fe200078e02ff */
[----:B------:R-:W-:Y:S01]  /*17c80*/  IADD3 R222, P4, PT, R5, R196, RZ ;  /* 0x000000c405de7210 */ /* 0x000fe20007f9e0ff */
[----:B------:R-:W-:Y:S02]  /*17c90*/  IMAD R19, R3, 0x26, RZ ;  /* 0x0000002603137824 */ /* 0x000fe400078e02ff */
[----:B------:R-:W-:Y:S01]  /*17ca0*/  IMAD R18, R176, 0x24, RZ ;  /* 0x00000024b0127824 */ /* 0x000fe200078e02ff */
[----:B------:R-:W-:Y:S01]  /*17cb0*/  LEA.HI.X.SX32 R223, R227, R197, 0x1, P4 ;  /* 0x000000c5e3df7211 */ /* 0x000fe200020f0eff */
[----:B------:R-:W-:Y:S01]  /*17cc0*/  IMAD R20, R3, 0x28, RZ ;  /* 0x0000002803147824 */ /* 0x000fe200078e02ff */
[----:B------:R-:W1:Y:S01]  /*17cd0*/  LDC R227, c[0x0][0x3d8] ;  /* 0x0000f600ffe37b82 */ /* 0x000e620000000800 */
[----:B------:R-:W-:Y:S04]  /*17ce0*/  STL.64 [R1+0xee0], R220 ;  /* 0x000ee0dc01007387 */ /* 0x000fe80000100a00 */
[----:B------:R-:W-:Y:S01]  /*17cf0*/  STL.64 [R1+0xed8], R222 ;  /* 0x000ed8de01007387 */ /* 0x000fe20000100a00 */
[----:B--2---:R-:W-:-:S02]  /*17d00*/  IMAD R7, R160, 0xc, RZ ;  /* 0x0000000ca0077824 */ /* 0x004fc400078e02ff */
[C---:B------:R-:W-:Y:S01]  /*17d10*/  IMAD R25, R3.reuse, 0x32, RZ ;  /* 0x0000003203197824 */ /* 0x040fe200078e02ff */
[----:B------:R2:W-:Y:S01]  /*17d20*/  STL.64 [R1+0xed0], R224 ;  /* 0x000ed0e001007387 */ /* 0x0005e20000100a00 */
[C---:B------:R-:W-:Y:S01]  /*17d30*/  IMAD R24, R3.reuse, 0x30, RZ ;  /* 0x0000003003187824 */ /* 0x040fe200078e02ff */
[----:B------:R-:W3:Y:S01]  /*17d40*/  LDC R160, c[0x0][0x3d8] ;  /* 0x0000f600ffa07b82 */ /* 0x000ee20000000800 */
[C---:B------:R-:W-:Y:S02]  /*17d50*/  IMAD R27, R3.reuse, 0x36, RZ ;  /* 0x00000036031b7824 */ /* 0x040fe400078e02ff */
[C---:B------:R-:W-:Y:S02]  /*17d60*/  IMAD R26, R3.reuse, 0x34, RZ ;  /* 0x00000034031a7824 */ /* 0x040fe400078e02ff */
[C---:B------:R-:W-:Y:S02]  /*17d70*/  IMAD R29, R3.reuse, 0x3a, RZ ;  /* 0x0000003a031d7824 */ /* 0x040fe400078e02ff */
[C---:B------:R-:W-:Y:S01]  /*17d80*/  IMAD R28, R3.reuse, 0x38, RZ ;  /* 0x00000038031c7824 */ /* 0x040fe200078e02ff */
[----:B------:R-:W4:Y:S01]  /*17d90*/  LDC R176, c[0x0][0x3d8] ;  /* 0x0000f600ffb07b82 */ /* 0x000f220000000800 */
[C---:B------:R-:W-:Y:S01]  /*17da0*/  IMAD R32, R3.reuse, 0x42, RZ ;  /* 0x0000004203207824 */ /* 0x040fe200078e02ff */
[----:B--2---:R-:W-:Y:S01]  /*17db0*/  IADD3 R224, P5, PT, R10, R196, RZ ;  /* 0x000000c40ae07210 */ /* 0x004fe20007fbe0ff */
[----:B------:R-:W-:-:S02]  /*17dc0*/  IMAD R31, R3, 0x3e, RZ ;  /* 0x0000003e031f7824 */ /* 0x000fc400078e02ff */
[----:B------:R-:W-:Y:S01]  /*17dd0*/  IMAD R34, R3, 0x46, RZ ;  /* 0x0000004603227824 */ /* 0x000fe200078e02ff */
[-C--:B------:R-:W-:Y:S01]  /*17de0*/  LEA.HI.X.SX32 R225, R219, R197.reuse, 0x1, P5 ;  /* 0x000000c5dbe17211 */ /* 0x080fe200028f0eff */
[----:B------:R-:W-:Y:S01]  /*17df0*/  IMAD R30, R3, 0x3c, RZ ;  /* 0x0000003c031e7824 */ /* 0x000fe200078e02ff */
[----:B------:R-:W2:Y:S01]  /*17e00*/  LDC R219, c[0x0][0x3d8] ;  /* 0x0000f600ffdb7b82 */ /* 0x000ea20000000800 */
[-C--:B------:R-:W-:Y:S01]  /*17e10*/  IADD3 R220, P3, PT, R7, R196.reuse, RZ ;  /* 0x000000c407dc7210 */ /* 0x080fe20007f7e0ff */
[----:B-1----:R-:W-:Y:S01]  /*17e20*/  IMAD R227, R227, 0x7, RZ ;  /* 0x00000007e3e37824 */ /* 0x002fe200078e02ff */
[----:B------:R-:W-:Y:S01]  /*17e30*/  IADD3 R222, P4, PT, R8, R196, RZ ;  /* 0x000000c408de7210 */ /* 0x000fe20007f9e0ff */
[----:B------:R-:W-:Y:S01]  /*17e40*/  IMAD R33, R3, 0x44, RZ ;  /* 0x0000004403217824 */ /* 0x000fe200078e02ff */
[-C--:B------:R-:W-:Y:S01]  /*17e50*/  LEA.HI.X.SX32 R221, R5, R197.reuse, 0x1, P3 ;  /* 0x000000c505dd7211 */ /* 0x080fe200018f0eff */
[----:B------:R-:W-:Y:S01]  /*17e60*/  IMAD R36, R3, 0x4a, RZ ;  /* 0x0000004a03247824 */ /* 0x000fe200078e02ff */
[----:B------:R-:W-:Y:S01]  /*17e70*/  LEA.HI.X.SX32 R223, R227, R197, 0x1, P4 ;  /* 0x000000c5e3df7211 */ /* 0x000fe200020f0eff */
[C---:B------:R-:W-:Y:S01]  /*17e80*/  IMAD R35, R3.reuse, 0x48, RZ ;  /* 0x0000004803237824 */ /* 0x040fe200078e02ff */
[----:B------:R-:W1:Y:S01]  /*17e90*/  LDC R227, c[0x0][0x3d8] ;  /* 0x0000f600ffe37b82 */ /* 0x000e620000000800 */
[----:B------:R-:W-:Y:S04]  /*17ea0*/  STL.64 [R1+0xec8], R220 ;  /* 0x000ec8dc01007387 */ /* 0x000fe80000100a00 */
[----:B------:R0:W-:Y:S01]  /*17eb0*/  STL.64 [R1+0xec0], R222 ;  /* 0x000ec0de01007387 */ /* 0x0001e20000100a00 */
[----:B------:R-:W-:-:S02]  /*17ec0*/  IMAD R38, R3, 0x4e, RZ ;  /* 0x0000004e03267824 */ /* 0x000fc400078e02ff */
[C---:B------:R-:W-:Y:S01]  /*17ed0*/  IMAD R37, R3.reuse, 0x4c, RZ ;  /* 0x0000004c03257824 */ /* 0x040fe200078e02ff */
[----:B------:R-:W1:Y:S01]  /*17ee0*/  LDC R178, c[0x0][0x3d8] ;  /* 0x0000f600ffb27b82 */ /* 0x000e620000000800 */
[C---:B------:R-:W-:Y:S02]  /*17ef0*/  IMAD R40, R3.reuse, 0x52, RZ ;  /* 0x0000005203287824 */ /* 0x040fe400078e02ff */
[C---:B------:R-:W-:Y:S02]  /*17f00*/  IMAD R42, R3.reuse, 0x56, RZ ;  /* 0x00000056032a7824 */ /* 0x040fe400078e02ff */
[C---:B------:R-:W-:Y:S02]  /*17f10*/  IMAD R41, R3.reuse, 0x54, RZ ;  /* 0x0000005403297824 */ /* 0x040fe400078e02ff */
[----:B------:R-:W-:Y:S01]  /*17f20*/  IMAD R44, R3, 0x5a, RZ ;  /* 0x0000005a032c7824 */ /* 0x000fe200078e02ff */
[----:B0-----:R-:W-:Y:S01]  /*17f30*/  IADD3 R222, P4, PT, R12, R196, RZ ;  /* 0x000000c40cde7210 */ /* 0x001fe20007f9e0ff */
[----:B--2---:R-:W-:Y:S01]  /*17f40*/  IMAD R219, R219, 0xb, RZ ;  /* 0x0000000bdbdb7824 */ /* 0x004fe200078e02ff */
[----:B------:R-:W0:Y:S01]  /*17f50*/  LDC R180, c[0x0][0x3d8] ;  /* 0x0000f600ffb47b82 */ /* 0x000e220000000800 */
[----:B------:R-:W-:-:S02]  /*17f60*/  IMAD R39, R3, 0x50, RZ ;  /* 0x0000005003277824 */ /* 0x000fc400078e02ff */
[----:B------:R-:W-:Y:S01]  /*17f70*/  IMAD R43, R3, 0x58, RZ ;  /* 0x00000058032b7824 */ /* 0x000fe200078e02ff */
[-C--:B------:R-:W-:Y:S01]  /*17f80*/  LEA.HI.X.SX32 R223, R219, R197.reuse, 0x1, P4 ;  /* 0x000000c5dbdf7211 */ /* 0x080fe200020f0eff */
[C---:B------:R-:W-:Y:S02]  /*17f90*/  IMAD R46, R3.reuse, 0x5e, RZ ;  /* 0x0000005e032e7824 */ /* 0x040fe400078e02ff */
[----:B------:R-:W-:Y:S01]  /*17fa0*/  IMAD R45, R3, 0x5c, RZ ;  /* 0x0000005c032d7824 */ /* 0x000fe200078e02ff */
[----:B------:R-:W2:Y:S01]  /*17fb0*/  LDC R219, c[0x0][0x3d8] ;  /* 0x0000f600ffdb7b82 */ /* 0x000ea20000000800 */
[----:B------:R-:W-:Y:S01]  /*17fc0*/  IADD3 R220, P3, PT, R11, R196, RZ ;  /* 0x000000c40bdc7210 */ /* 0x000fe20007f7e0ff */
[C---:B------:R-:W-:Y:S02]  /*17fd0*/  IMAD R48, R3.reuse, 0x62, RZ ;  /* 0x0000006203307824 */ /* 0x040fe400078e02ff */
[C---:B------:R-:W-:Y:S01]  /*17fe0*/  IMAD R47, R3.reuse, 0x60, RZ ;  /* 0x00000060032f7824 */ /* 0x040fe200078e02ff */
[----:B------:R-:W-:Y:S01]  /*17ff0*/  LEA.HI.X.SX32 R221, R6, R197, 0x1, P3 ;  /* 0x000000c506dd7211 */ /* 0x000fe200018f0eff */
[----:B------:R-:W-:Y:S04]  /*18000*/  STL.64 [R1+0xeb8], R224 ;  /* 0x000eb8e001007387 */ /* 0x000fe80000100a00 */
[----:B------:R1:W-:Y:S01]  /*18010*/  STL.64 [R1+0xeb0], R220 ;  /* 0x000eb0dc01007387 */ /* 0x0003e20000100a00 */
[----:B------:R-:W-:-:S02]  /*18020*/  IMAD R50, R3, 0x66, RZ ;  /* 0x0000006603327824 */ /* 0x000fc400078e02ff */
[C---:B------:R-:W-:Y:S02]  /*18030*/  IMAD R49, R3.reuse, 0x64, RZ ;  /* 0x0000006403317824 */ /* 0x040fe400078e02ff */
[C---:B------:R-:W-:Y:S02]  /*18040*/  IMAD R52, R3.reuse, 0x6e, RZ ;  /* 0x0000006e03347824 */ /* 0x040fe400078e02ff */
[C---:B------:R-:W-:Y:S02]  /*18050*/  IMAD R51, R3.reuse, 0x68, RZ ;  /* 0x0000006803337824 */ /* 0x040fe400078e02ff */
[C---:B------:R-:W-:Y:S02]  /*18060*/  IMAD R217, R3.reuse, 0x6c, RZ ;  /* 0x0000006c03d97824 */ /* 0x040fe400078e02ff */
[C---:B------:R-:W-:Y:S01]  /*18070*/  IMAD R54, R3.reuse, 0x72, RZ ;  /* 0x0000007203367824 */ /* 0x040fe200078e02ff */
[----:B-1----:R-:W-:Y:S01]  /*18080*/  IADD3 R220, P3, PT, R14, R196, RZ ;  /* 0x000000c40edc7210 */ /* 0x002fe20007f7e0ff */
        /* <DEDUP_REMOVED lines=81> */
[----:B------:R-:W-:Y:S02]  /*185a0*/  IMAD R154, R3, 0x144, RZ ;  /* 0x00000144039a7824 */ /* 0x000fe400078e02ff */
[----:B------:R-:W-:Y:S02]  /*185b0*/  IMAD R156, R156, 0x148, RZ ;  /* 0x000001489c9c7824 */ /* 0x000fe400078e02ff */
[----:B------:R-:W-:Y:S02]  /*185c0*/  IMAD R162, R162, 0x154, RZ ;  /* 0x00000154a2a27824 */ /* 0x000fe400078e02ff */
[----:B------:R-:W-:-:S02]  /*185d0*/  IMAD R164, R164, 0x158, RZ ;  /* 0x00000158a4a47824 */ /* 0x000fc400078e02ff */
[----:B------:R-:W-:Y:S02]  /*185e0*/  IMAD R168, R168, 0x160, RZ ;  /* 0x00000160a8a87824 */ /* 0x000fe400078e02ff */
[----:B------:R-:W-:Y:S02]  /*185f0*/  IMAD R170, R170, 0x164, RZ ;  /* 0x00000164aaaa7824 */ /* 0x000fe400078e02ff */
[----:B------:R-:W-:Y:S02]  /*18600*/  IMAD R172, R172, 0x168, RZ ;  /* 0x00000168acac7824 */ /* 0x000fe400078e02ff */
[----:B------:R-:W-:Y:S02]  /*18610*/  IMAD R174, R174, 0x16c, RZ ;  /* 0x0000016caeae7824 */ /* 0x000fe400078e02ff */
[----:B------:R-:W-:Y:S02]  /*18620*/  IMAD R185, R185, 0x182, RZ ;  /* 0x00000182b9b97824 */ /* 0x000fe400078e02ff */
[----:B------:R-:W-:-:S02]  /*18630*/  IMAD R187, R187, 0x186, RZ ;  /* 0x00000186bbbb7824 */ /* 0x000fc400078e02ff */
[----:B------:R-:W-:Y:S02]  /*18640*/  IMAD R188, R188, 0x188, RZ ;  /* 0x00000188bcbc7824 */ /* 0x000fe400078e02ff */
[C---:B------:R-:W-:Y:S02]  /*18650*/  IMAD R195, R3.reuse, 0x196, RZ ;  /* 0x0000019603c37824 */ /* 0x040fe400078e02ff */
[C---:B------:R-:W-:Y:S02]  /*18660*/  IMAD R194, R3.reuse, 0x194, RZ ;  /* 0x0000019403c27824 */ /* 0x040fe400078e02ff */
[C---:B------:R-:W-:Y:S02]  /*18670*/  IMAD R199, R3.reuse, 0x198, RZ ;  /* 0x0000019803c77824 */ /* 0x040fe400078e02ff */
[C---:B------:R-:W-:Y:S02]  /*18680*/  IMAD R212, R3.reuse, 0x1a0, RZ ;  /* 0x000001a003d47824 */ /* 0x040fe400078e02ff */
[----:B------:R-:W-:-:S02]  /*18690*/  IMAD R213, R3, 0x1a2, RZ ;  /* 0x000001a203d57824 */ /* 0x000fc400078e02ff */
[C---:B------:R-:W-:Y:S02]  /*186a0*/  IMAD R214, R3.reuse, 0x1a4, RZ ;  /* 0x000001a403d67824 */ /* 0x040fe400078e02ff */
[C---:B------:R-:W-:Y:S02]  /*186b0*/  IMAD R215, R3.reuse, 0x1a6, RZ ;  /* 0x000001a603d77824 */ /* 0x040fe400078e02ff */
[----:B------:R-:W-:Y:S01]  /*186c0*/  IMAD R216, R3, 0x6a, RZ ;  /* 0x0000006a03d87824 */ /* 0x000fe200078e02ff */
[----:B------:R-:W1:Y:S01]  /*186d0*/  S2R R198, SR_TID.X ;  /* 0x0000000000c67919 */ /* 0x000e620000002100 */
[----:B--2---:R-:W-:Y:S02]  /*186e0*/  IMAD R219, R219, 0xd, RZ ;  /* 0x0000000ddbdb7824 */ /* 0x004fe400078e02ff */
[----:B------:R-:W-:Y:S01]  /*186f0*/  IMAD R57, R3, 0x78, RZ ;  /* 0x0000007803397824 */ /* 0x000fe200078e02ff */
[----:B------:R-:W-:-:S04]  /*18700*/  @!UP0 UIADD3 UR12, UPT, UPT, -UR12, 0x100000, URZ ;  /* 0x001000000c0c8890 */ /* 0x000fc8000fffe1ff */
[----:B------:R-:W-:Y:S02]  /*18710*/  @!UP0 USHF.L.U32 UR13, UR12, 0xb, URZ ;  /* 0x0000000b0c0d8899 */ /* 0x000fe400080006ff */
[----:B------:R-:W-:Y:S01]  /*18720*/  @!UP0 USHF.L.U32 UR12, UR12, 0x1, URZ ;  /* 0x000000010c0c8899 */ /* 0x000fe200080006ff */
[----:B------:R-:W-:Y:S01]  /*18730*/  IMAD R58, R3, 0x7a, RZ ;  /* 0x0000007a033a7824 */ /* 0x000fe200078e02ff */
[-C--:B------:R-:W-:Y:S01]  /*18740*/  LEA.HI.X.SX32 R221, R219, R197.reuse, 0x1, P3 ;  /* 0x000000c5dbdd7211 */ /* 0x080fe200018f0eff */
[----:B------:R-:W-:Y:S01]  /*18750*/  IMAD R60, R3, 0x7e, RZ ;  /* 0x0000007e033c7824 */ /* 0x000fe200078e02ff */
[----:B------:R-:W2:Y:S01]  /*18760*/  LDC R219, c[0x0][0x3d8] ;  /* 0x0000f600ffdb7b82 */ /* 0x000ea20000000800 */
[----:B------:R-:W-:Y:S01]  /*18770*/  IADD3 R224, P5, PT, R13, R196, RZ ;  /* 0x000000c40de07210 */ /* 0x000fe20007fbe0ff */
[C---:B------:R-:W-:Y:S01]  /*18780*/  IMAD R59, R3.reuse, 0x7c, RZ ;  /* 0x0000007c033b7824 */ /* 0x040fe200078e02ff */
[----:B------:R-:W-:Y:S01]  /*18790*/  VOTEU.ALL UP1, P0 ;  /* 0x0000000000ff7886 */ /* 0x000fe20000020000 */
[----:B------:R-:W-:Y:S01]  /*187a0*/  IMAD R77, R3, 0xa2, RZ ;  /* 0x000000a2034d7824 */ /* 0x000fe200078e02ff */
[----:B------:R-:W-:Y:S01]  /*187b0*/  LEA.HI.X.SX32 R225, R7, R197, 0x1, P5 ;  /* 0x000000c507e17211 */ /* 0x000fe200028f0eff */
[----:B------:R0:W-:Y:S04]  /*187c0*/  STL.64 [R1+0xea8], R222 ;  /* 0x000ea8de01007387 */ /* 0x0001e80000100a00 */
[----:B------:R-:W-:Y:S04]  /*187d0*/  STL.64 [R1+0xea0], R224 ;  /* 0x000ea0e001007387 */ /* 0x000fe80000100a00 */
[----:B------:R0:W-:Y:S01]  /*187e0*/  STL.64 [R1+0xe98], R220 ;  /* 0x000e98dc01007387 */ /* 0x0001e20000100a00 */
[----:B------:R-:W-:-:S02]  /*187f0*/  IMAD R79, R3, 0xa6, RZ ;  /* 0x000000a6034f7824 */ /* 0x000fc400078e02ff */
[----:B------:R-:W-:Y:S01]  /*18800*/  IMAD R78, R3, 0xa4, RZ ;  /* 0x000000a4034e7824 */ /* 0x000fe200078e02ff */
[----:B------:R1:W-:Y:S06]  /*18810*/  MEMBAR.ALL.CTA ;  /* 0x0000000000007992 */ /* 0x0003ec0000008000 */
[----:B-1----:R-:W-:Y:S01]  /*18820*/  FENCE.VIEW.ASYNC.S ;  /* 0x00000000000073c6 */ /* 0x002fe20000000000 */
[----:B--2---:R-:W-:Y:S01]  /*18830*/  IMAD R219, R219, 0x11, RZ ;  /* 0x00000011dbdb7824 */ /* 0x004fe200078e02ff */
[-C--:B0-----:R-:W-:Y:S01]  /*18840*/  IADD3 R222, P4, PT, R15, R196.reuse, RZ ;  /* 0x000000c40fde7210 */ /* 0x081fe20007f9e0ff */
[----:B------:R-:W-:Y:S01]  /*18850*/  IMAD R227, R227, 0xf, RZ ;  /* 0x0000000fe3e37824 */ /* 0x000fe200078e02ff */
[-C--:B------:R-:W-:Y:S01]  /*18860*/  IADD3 R220, P3, PT, R17, R196.reuse, RZ ;  /* 0x000000c411dc7210 */ /* 0x080fe20007f7e0ff */
[C---:B------:R-:W-:Y:S01]  /*18870*/  IMAD R80, R3.reuse, 0xa8, RZ ;  /* 0x000000a803507824 */ /* 0x040fe200078e02ff */
[----:B------:R-:W-:Y:S01]  /*18880*/  IADD3 R224, P5, PT, R16, R196, RZ ;  /* 0x000000c410e07210 */ /* 0x000fe20007fbe0ff */
[----:B------:R-:W-:Y:S01]  /*18890*/  IMAD R97, R3, 0xca, RZ ;  /* 0x000000ca03617824 */ /* 0x000fe200078e02ff */
[-C--:B------:R-:W-:Y:S01]  /*188a0*/  LEA.HI.X.SX32 R221, R219, R197.reuse, 0x1, P3 ;  /* 0x000000c5dbdd7211 */ /* 0x080fe200018f0eff */
[----:B------:R-:W-:Y:S01]  /*188b0*/  IMAD R98, R3, 0xcc, RZ ;  /* 0x000000cc03627824 */ /* 0x000fe200078e02ff */
[----:B------:R-:W0:Y:S01]  /*188c0*/  LDC R219, c[0x0][0x3d8] ;  /* 0x0000f600ffdb7b82 */ /* 0x000e220000000800 */
[----:B------:R-:W-:-:S02]  /*188d0*/  LEA.HI.X.SX32 R223, R8, R197, 0x1, P4 ;  /* 0x000000c508df7211 */ /* 0x000fc400020f0eff */
[----:B------:R-:W-:-:S03]  /*188e0*/  LEA.HI.X.SX32 R225, R227, R197, 0x1, P5 ;  /* 0x000000c5e3e17211 */ /* 0x000fc600028f0eff */
[----:B------:R-:W-:Y:S02]  /*188f0*/  STL.64 [R1+0xe90], R222 ;  /* 0x000e90de01007387 */ /* 0x000fe40000100a00 */
[----:B------:R-:W1:Y:S02]  /*18900*/  LDC R227, c[0x0][0x3d8] ;  /* 0x0000f600ffe37b82 */ /* 0x000e640000000800 */
[----:B------:R2:W-:Y:S01]  /*18910*/  STL.64 [R1+0xe88], R224 ;  /* 0x000e88e001007387 */ /* 0x0005e20000100a00 */
[C---:B------:R-:W-:Y:S02]  /*18920*/  IMAD R99, R3.reuse, 0xce, RZ ;  /* 0x000000ce03637824 */ /* 0x040fe400078e02ff */
[C---:B------:R-:W-:Y:S02]  /*18930*/  IMAD R100, R3.reuse, 0xd0, RZ ;  /* 0x000000d003647824 */ /* 0x040fe400078e02ff */
[C---:B------:R-:W-:Y:S02]  /*18940*/  IMAD R117, R3.reuse, 0xf8, RZ ;  /* 0x000000f803757824 */ /* 0x040fe400078e02ff */
[----:B------:R-:W-:-:S02]  /*18950*/  IMAD R118, R3, 0xfa, RZ ;  /* 0x000000fa03767824 */ /* 0x000fc400078e02ff */
[C---:B------:R-:W-:Y:S02]  /*18960*/  IMAD R120, R3.reuse, 0xfe, RZ ;  /* 0x000000fe03787824 */ /* 0x040fe400078e02ff */
[----:B------:R-:W-:Y:S01]  /*18970*/  IMAD R119, R3, 0xfc, RZ ;  /* 0x000000fc03777824 */ /* 0x000fe200078e02ff */
[----:B--2---:R-:W-:Y:S01]  /*18980*/  IADD3 R224, P5, PT, R19, R196, RZ ;  /* 0x000000c413e07210 */ /* 0x004fe20007fbe0ff */
[C---:B------:R-:W-:Y:S02]  /*18990*/  IMAD R137, R3.reuse, 0x122, RZ ;  /* 0x0000012203897824 */ /* 0x040fe400078e02ff */
[C---:B------:R-:W-:Y:S02]  /*189a0*/  IMAD R139, R3.reuse, 0x126, RZ ;  /* 0x00000126038b7824 */ /* 0x040fe400078e02ff */
[C---:B------:R-:W-:Y:S02]  /*189b0*/  IMAD R138, R3.reuse, 0x124, RZ ;  /* 0x00000124038a7824 */ /* 0x040fe400078e02ff */
[----:B------:R-:W-:-:S02]  /*189c0*/  IMAD R140, R3, 0x128, RZ ;  /* 0x00000128038c7824 */ /* 0x000fc400078e02ff */
[----:B------:R-:W-:Y:S02]  /*189d0*/  IMAD R157, R9, 0x14a, RZ ;  /* 0x0000014a099d7824 */ /* 0x000fe400078e02ff */
[----:B------:R-:W-:Y:S02]  /*189e0*/  IMAD R158, R158, 0x14c, RZ ;  /* 0x0000014c9e9e7824 */ /* 0x000fe400078e02ff */
[----:B---3--:R-:W-:Y:S02]  /*189f0*/  IMAD R160, R160, 0x150, RZ ;  /* 0x00000150a0a07824 */ /* 0x008fe400078e02ff */
[----:B----4-:R-:W-:Y:S02]  /*18a00*/  IMAD R176, R176, 0x170, RZ ;  /* 0x00000170b0b07824 */ /* 0x010fe400078e02ff */
[----:B------:R-:W-:Y:S02]  /*18a10*/  IMAD R178, R178, 0x174, RZ ;  /* 0x00000174b2b27824 */ /* 0x000fe400078e02ff */
[----:B------:R-:W-:-:S02]  /*18a20*/  IMAD R180, R180, 0x178, RZ ;  /* 0x00000178b4b47824 */ /* 0x000fc400078e02ff */
[C---:B------:R-:W-:Y:S02]  /*18a30*/  IMAD R209, R3.reuse, 0x19a, RZ ;  /* 0x0000019a03d17824 */ /* 0x040fe400078e02ff */
[C---:B------:R-:W-:Y:S02]  /*18a40*/  IMAD R210, R3.reuse, 0x19c, RZ ;  /* 0x0000019c03d27824 */ /* 0x040fe400078e02ff */
[----:B------:R-:W-:Y:S01]  /*18a50*/  IMAD R211, R3, 0x19e, RZ ;  /* 0x0000019e03d37824 */ /* 0x000fe200078e02ff */
[----:B------:R-:W-:Y:S01]  /*18a60*/  LOP3.LUT R198, R198, 0x3f, RZ, 0xc0, !PT ;  /* 0x0000003fc6c67812 */ /* 0x000fe200078ec0ff */
[----:B0-----:R-:W-:Y:S01]  /*18a70*/  IMAD R219, R219, 0x13, RZ ;  /* 0x00000013dbdb7824 */ /* 0x001fe200078e02ff */
[----:B------:R-:W-:Y:S01]  /*18a80*/  IADD3 R222, P4, PT, R18, R196, RZ ;  /* 0x000000c412de7210 */ /* 0x000fe20007f9e0ff */
[----:B------:R-:W-:Y:S01]  /*18a90*/  STL.64 [R1+0xe80], R220 ;  /* 0x000e80dc01007387 */ /* 0x000fe20000100a00 */
[----:B-1----:R-:W-:Y:S01]  /*18aa0*/  IMAD R227, R227, 0x1f, RZ ;  /* 0x0000001fe3e37824 */ /* 0x002fe200078e02ff */
[----:B------:R-:W0:Y:S01]  /*18ab0*/  LDC R9, c[0x0][0x3d8] ;  /* 0x0000f600ff097b82 */ /* 0x000e220000000800 */
[----:B------:R-:W-:-:S07]  /*18ac0*/  LEA.HI.X.SX32 R225, R219, R197, 0x1, P5 ;  /* 0x000000c5dbe17211 */ /* 0x000fce00028f0eff */
[----:B------:R-:W1:Y:S01]  /*18ad0*/  LDC R219, c[0x0][0x3d8] ;  /* 0x0000f600ffdb7b82 */ /* 0x000e620000000800 */
[----:B------:R-:W-:-:S05]  /*18ae0*/  LEA.HI.X.SX32 R223, R10, R197, 0x1, P4 ;  /* 0x000000c50adf7211 */ /* 0x000fca00020f0eff */
[----:B------:R2:W-:Y:S01]  /*18af0*/  STL.64 [R1+0xe78], R222 ;  /* 0x000e78de01007387 */ /* 0x0005e20000100a00 */
[----:B------:R-:W-:-:S03]  /*18b00*/  UIADD3 UR5, UPT, UPT, UR8, 0x100, URZ ;  /* 0x0000010008057890 */ /* 0x000fc6000fffe0ff */
[----:B------:R-:W3:Y:S02]  /*18b10*/  FENCE.VIEW.ASYNC.S ;  /* 0x00000000000073c6 */ /* 0x000ee40000000000 */
[----:B---3--:R3:W4:Y:S02]  /*18b20*/  @!UP1 SYNCS.EXCH.64 URZ, [UR9+0x20000], UR12 ;  /* 0x0200000c09ff95b2 */ /* 0x0087240008000100 */
[----:B----4-:R-:W-:Y:S01]  /*18b30*/  BAR.SYNC.DEFER_BLOCKING 0x0 ;  /* 0x0000000000007b1d */ /* 0x010fe20000010000 */
[----:B--2---:R-:W-:Y:S01]  /*18b40*/  IADD3 R222, P4, PT, R21, R196, RZ ;  /* 0x000000c415de7210 */ /* 0x004fe20007f9e0ff */
[----:B-1----:R-:W-:-:S05]  /*18b50*/  IMAD R219, R219, 0x15, RZ ;  /* 0x00000015dbdb7824 */ /* 0x002fca00078e02ff */
[----:B------:R-:W-:Y:S02]  /*18b60*/  LEA.HI.X.SX32 R223, R219, R197, 0x1, P4 ;  /* 0x000000c5dbdf7211 */ /* 0x000fe400020f0eff */
[----:B------:R-:W1:Y:S01]  /*18b70*/  LDC R219, c[0x0][0x3d8] ;  /* 0x0000f600ffdb7b82 */ /* 0x000e620000000800 */
[----:B------:R-:W-:-:S04]  /*18b80*/  IADD3 R220, P3, PT, R20, R196, RZ ;  /* 0x000000c414dc7210 */ /* 0x000fc80007f7e0ff */
[----:B------:R-:W-:Y:S01]  /*18b90*/  LEA.HI.X.SX32 R221, R11, R197, 0x1, P3 ;  /* 0x000000c50bdd7211 */ /* 0x000fe200018f0eff */
[----:B------:R-:W-:Y:S04]  /*18ba0*/  STL.64 [R1+0xe70], R224 ;  /* 0x000e70e001007387 */ /* 0x000fe80000100a00 */
[----:B------:R2:W-:Y:S02]  /*18bb0*/  STL.64 [R1+0xe68], R220 ;  /* 0x000e68dc01007387 */ /* 0x0005e40000100a00 */
        /* <DEDUP_REMOVED lines=31> */
[----:B------:R-:W-:Y:S04]  /*18db0*/  STL.64 [R1+0xe28], R224 ;  /* 0x000e28e001007387 */ /* 0x000fe80000100a00 */
[----:B------:R2:W-:Y:S01]  /*18dc0*/  STL.64 [R1+0xe20], R220 ;  /* 0x000e20dc01007387 */ /* 0x0005e20000100a00 */
[----:B-1----:R-:W-:Y:S01]  /*18dd0*/  IMAD R219, R219, 0x21, RZ ;  /* 0x00000021dbdb7824 */ /* 0x002fe200078e02ff */
[----:B--2---:R-:W-:-:S04]  /*18de0*/  IADD3 R220, P3, PT, R32, R196, RZ ;  /* 0x000000c420dc7210 */ /* 0x004fc80007f7e0ff */
[----:B------:R-:W-:Y:S02]  /*18df0*/  LEA.HI.X.SX32 R221, R219, R197, 0x1, P3 ;  /* 0x000000c5dbdd7211 */ /* 0x000fe400018f0eff */
[----:B------:R-:W1:Y:S01]  /*18e00*/  LDC R219, c[0x0][0x3d8] ;  /* 0x0000f600ffdb7b82 */ /* 0x000e620000000800 */
[----:B------:R-:W-:-:S04]  /*18e10*/  IADD3 R224, P5, PT, R31, R196, RZ ;  /* 0x000000c41fe07210 */ /* 0x000fc80007fbe0ff */
[----:B------:R-:W-:Y:S02]  /*18e20*/  LEA.HI.X.SX32 R225, R227, R197, 0x1, P5 ;  /* 0x000000c5e3e17211 */ /* 0x000fe400028f0eff */
[-C--:B------:R-:W-:Y:S02]  /*18e30*/  IADD3 R14, P5, PT, R34, R196.reuse, RZ ;  /* 0x000000c4220e7210 */ /* 0x080fe40007fbe0ff */
[----:B------:R-:W-:Y:S01]  /*18e40*/  IADD3 R222, P4, PT, R30, R196, RZ ;  /* 0x000000c41ede7210 */ /* 0x000fe20007f9e0ff */
[----:B-1----:R-:W-:-:S05]  /*18e50*/  IMAD R219, R219, 0x23, RZ ;  /* 0x00000023dbdb7824 */ /* 0x002fca00078e02ff */
[-C--:B------:R-:W-:Y:S02]  /*18e60*/  LEA.HI.X.SX32 R15, R219, R197.reuse, 0x1, P5 ;  /* 0x000000c5db0f7211 */ /* 0x080fe400028f0eff */
[----:B------:R-:W1:Y:S01]  /*18e70*/  LDC R219, c[0x0][0x3d8] ;  /* 0x0000f600ffdb7b82 */ /* 0x000e620000000800 */
[----:B------:R-:W-:-:S05]  /*18e80*/  LEA.HI.X.SX32 R223, R16, R197, 0x1, P4 ;  /* 0x000000c510df7211 */ /* 0x000fca00020f0eff */
[----:B------:R2:W-:Y:S04]  /*18e90*/  STL.64 [R1+0xe18], R222 ;  /* 0x000e18de01007387 */ /* 0x0005e80000100a00 */
[----:B------:R-:W-:Y:S01]  /*18ea0*/  STL.64 [R1+0xe10], R224 ;  /* 0x000e10e001007387 */ /* 0x000fe20000100a00 */
[----:B--2---:R-:W-:-:S04]  /*18eb0*/  IADD3 R222, P4, PT, R33, R196, RZ ;  /* 0x000000c421de7210 */ /* 0x004fc80007f9e0ff */
[----:B------:R-:W-:Y:S01]  /*18ec0*/  LEA.HI.X.SX32 R223, R17, R197, 0x1, P4 ;  /* 0x000000c511df7211 */ /* 0x000fe200020f0eff */
[----:B------:R-:W-:Y:S01]  /*18ed0*/  STL.64 [R1+0xe08], R220 ;  /* 0x000e08dc01007387 */ /* 0x000fe20000100a00 */
[----:B-1----:R-:W-:-:S03]  /*18ee0*/  IMAD R219, R219, 0x25, RZ ;  /* 0x00000025dbdb7824 */ /* 0x002fc600078e02ff */
[----:B------:R1:W-:Y:S02]  /*18ef0*/  STL.64 [R1+0xe00], R222 ;  /* 0x000e00de01007387 */ /* 0x0003e40000100a00 */
[----:B-1----:R-:W-:-:S04]  /*18f00*/  IADD3 R222, P4, PT, R36, R196, RZ ;  /* 0x000000c424de7210 */ /* 0x002fc80007f9e0ff */
        /* <DEDUP_REMOVED lines=60> */
[----:B------:R-:W-:Y:S01]  /*192d0*/  STL.64 [R1+0xd88], R16 ;  /* 0x000d881001007387 */ /* 0x000fe20000100a00 */
[----:B-1----:R-:W-:Y:S02]  /*192e0*/  IMAD R220, R219, 0x37, RZ ;  /* 0x00000037dbdc7824 */ /* 0x002fe400078e02ff */
[----:B------:R-:W1:Y:S01]  /*192f0*/  LDC R219, c[0x0][0x3d8] ;  /* 0x0000f600ffdb7b82 */ /* 0x000e620000000800 */
[----:B------:R-:W-:Y:S04]  /*19300*/  STL.64 [R1+0xd80], R14 ;  /* 0x000d800e01007387 */ /* 0x000fe80000100a00 */
[----:B------:R2:W-:Y:S02]  /*19310*/  STL.64 [R1+0xd78], R18 ;  /* 0x000d781201007387 */ /* 0x0005e40000100a00 */
[----:B--2---:R-:W-:-:S04]  /*19320*/  IADD3 R18, P3, PT, R52, R196, RZ ;  /* 0x000000c434127210 */ /* 0x004fc80007f7e0ff */
[-C--:B------:R-:W-:Y:S01]  /*19330*/  LEA.HI.X.SX32 R19, R220, R197.reuse, 0x1, P3 ;  /* 0x000000c5dc137211 */ /* 0x080fe200018f0eff */
[----:B-1----:R-:W-:Y:S02]  /*19340*/  IMAD R220, R219, 0x39, RZ ;  /* 0x00000039dbdc7824 */ /* 0x002fe400078e02ff */
[----:B------:R-:W1:Y:S01]  /*19350*/  LDC R219, c[0x0][0x3d8] ;  /* 0x0000f600ffdb7b82 */ /* 0x000e620000000800 */
[-C--:B------:R-:W-:Y:S02]  /*19360*/  IADD3 R16, P4, PT, R51, R196.reuse, RZ ;  /* 0x000000c433107210 */ /* 0x080fe40007f9e0ff */
[----:B------:R-:W-:Y:S02]  /*19370*/  IADD3 R14, P5, PT, R217, R196, RZ ;  /* 0x000000c4d90e7210 */ /* 0x000fe40007fbe0ff */
[-C--:B------:R-:W-:Y:S02]  /*19380*/  LEA.HI.X.SX32 R17, R26, R197.reuse, 0x1, P4 ;  /* 0x000000c51a117211 */ /* 0x080fe400020f0eff */
[----:B------:R-:W-:-:S03]  /*19390*/  LEA.HI.X.SX32 R15, R27, R197, 0x1, P5 ;  /* 0x000000c51b0f7211 */ /* 0x000fc600028f0eff */
[----:B------:R-:W-:Y:S04]  /*193a0*/  STL.64 [R1+0xd70], R16 ;  /* 0x000d701001007387 */ /* 0x000fe80000100a00 */
[----:B------:R2:W-:Y:S02]  /*193b0*/  STL.64 [R1+0xd60], R14 ;  /* 0x000d600e01007387 */ /* 0x0005e40000100a00 */
[----:B--2---:R-:W-:-:S04]  /*193c0*/  IADD3 R14, P5, PT, R54, R196, RZ ;  /* 0x000000c4360e7210 */ /* 0x004fc80007fbe0ff */
[----:B------:R-:W-:Y:S01]  /*193d0*/  LEA.HI.X.SX32 R15, R220, R197, 0x1, P5 ;  /* 0x000000c5dc0f7211 */ /* 0x000fe200028f0eff */
[----:B-1----:R-:W-:Y:S02]  /*193e0*/  IMAD R220, R219, 0x3b, RZ ;  /* 0x0000003bdbdc7824 */ /* 0x002fe400078e02ff */
[----:B------:R-:W1:Y:S01]  /*193f0*/  LDC R219, c[0x0][0x3d8] ;  /* 0x0000f600ffdb7b82 */ /* 0x000e620000000800 */
[----:B------:R-:W-:-:S04]  /*19400*/  IADD3 R16, P4, PT, R53, R196, RZ ;  /* 0x000000c435107210 */ /* 0x000fc80007f9e0ff */
[----:B------:R-:W-:Y:S01]  /*19410*/  LEA.HI.X.SX32 R17, R28, R197, 0x1, P4 ;  /* 0x000000c51c117211 */ /* 0x000fe200020f0eff */
[----:B------:R-:W-:Y:S04]  /*19420*/  STL.64 [R1+0xd58], R18 ;  /* 0x000d581201007387 */ /* 0x000fe80000100a00 */
[----:B------:R2:W-:Y:S02]  /*19430*/  STL.64 [R1+0xd50], R16 ;  /* 0x000d501001007387 */ /* 0x0005e40000100a00 */
[----:B--2---:R-:W-:-:S04]  /*19440*/  IADD3 R16, P4, PT, R56, R196, RZ ;  /* 0x000000c438107210 */ /* 0x004fc80007f9e0ff */
[-C--:B------:R-:W-:Y:S01]  /*19450*/  LEA.HI.X.SX32 R17, R220, R197.reuse, 0x1, P4 ;  /* 0x000000c5dc117211 */ /* 0x080fe200020f0eff */
[----:B-1----:R-:W-:Y:S02]  /*19460*/  IMAD R220, R219, 0x3d, RZ ;  /* 0x0000003ddbdc7824 */ /* 0x002fe400078e02ff */
[----:B------:R-:W1:Y:S01]  /*19470*/  LDC R219, c[0x0][0x3d8] ;  /* 0x0000f600ffdb7b82 */ /* 0x000e620000000800 */
[----:B------:R-:W-:Y:S01]  /*19480*/  IADD3 R18, P3, PT, R55, R196, RZ ;  /* 0x000000c437127210 */ /* 0x000fe20007f7e0ff */
[----:B------:R2:W-:Y:S03]  /*19490*/  STL.64 [R1+0xd48], R14 ;  /* 0x000d480e01007387 */ /* 0x0005e60000100a00 */
[----:B------:R-:W-:-:S05]  /*194a0*/  LEA.HI.X.SX32 R19, R29, R197, 0x1, P3 ;  /* 0x000000c51d137211 */ /* 0x000fca00018f0eff */
[----:B------:R4:W-:Y:S01]  /*194b0*/  STL.64 [R1+0xd40], R18 ;  /* 0x000d401201007387 */ /* 0x0009e20000100a00 */
[----:B--2---:R-:W-:-:S04]  /*194c0*/  IADD3 R14, P5, PT, R57, R196, RZ ;  /* 0x000000c4390e7210 */ /* 0x004fc80007fbe0ff */
[-C--:B------:R-:W-:Y:S02]  /*194d0*/  LEA.HI.X.SX32 R15, R30, R197.reuse, 0x1, P5 ;  /* 0x000000c51e0f7211 */ /* 0x080fe400028f0eff */
[-C--:B----4-:R-:W-:Y:S01]  /*194e0*/  IADD3 R18, P3, PT, R58, R196.reuse, RZ ;  /* 0x000000c43a127210 */ /* 0x090fe20007f7e0ff */
[----:B------:R-:W-:Y:S01]  /*194f0*/  STL.64 [R1+0xd38], R16 ;  /* 0x000d381001007387 */ /* 0x000fe20000100a00 */
[----:B-1----:R-:W-:Y:S02]  /*19500*/  IMAD R219, R219, 0x3f, RZ ;  /* 0x0000003fdbdb7824 */ /* 0x002fe400078e02ff */
[----:B------:R-:W-:Y:S01]  /*19510*/  LEA.HI.X.SX32 R19, R220, R197, 0x1, P3 ;  /* 0x000000c5dc137211 */ /* 0x000fe200018f0eff */
[----:B------:R1:W-:Y:S01]  /*19520*/  STL.64 [R1+0xd30], R14 ;  /* 0x000d300e01007387 */ /* 0x0003e20000100a00 */
[----:B------:R-:W2:Y:S01]  /*19530*/  LDC R220, c[0x0][0x3d8] ;  /* 0x0000f600ffdc7b82 */ /* 0x000ea20000000800 */
[----:B-1----:R-:W-:-:S04]  /*19540*/  IADD3 R14, P5, PT, R60, R196, RZ ;  /* 0x000000c43c0e7210 */ /* 0x002fc80007fbe0ff */
[----:B------:R-:W-:-:S03]  /*19550*/  LEA.HI.X.SX32 R15, R219, R197, 0x1, P5 ;  /* 0x000000c5db0f7211 */ /* 0x000fc600028f0eff */
[----:B------:R-:W1:Y:S01]  /*19560*/  LDC R219, c[0x0][0x3d8] ;  /* 0x0000f600ffdb7b82 */ /* 0x000e620000000800 */
[----:B------:R4:W-:Y:S01]  /*19570*/  STL.64 [R1+0xd28], R18 ;  /* 0x000d281201007387 */ /* 0x0009e20000100a00 */
[----:B--2---:R-:W-:Y:S01]  /*19580*/  IMAD R220, R220, 0x41, RZ ;  /* 0x00000041dcdc7824 */ /* 0x004fe200078e02ff */
[----:B----4-:R-:W-:-:S04]  /*19590*/  IADD3 R18, P3, PT, R61, R196, RZ ;  /* 0x000000c43d127210 */ /* 0x010fc80007f7e0ff */
[----:B------:R-:W-:Y:S01]  /*195a0*/  LEA.HI.X.SX32 R19, R220, R197, 0x1, P3 ;  /* 0x000000c5dc137211 */ /* 0x000fe200018f0eff */
[----:B-1----:R-:W-:Y:S02]  /*195b0*/  IMAD R220, R219, 0x43, RZ ;  /* 0x00000043dbdc7824 */ /* 0x002fe400078e02ff */
[----:B------:R-:W1:Y:S01]  /*195c0*/  LDC R219, c[0x0][0x3d8] ;  /* 0x0000f600ffdb7b82 */ /* 0x000e620000000800 */
[----:B------:R-:W-:-:S04]  /*195d0*/  IADD3 R16, P4, PT, R59, R196, RZ ;  /* 0x000000c43b107210 */ /* 0x000fc80007f9e0ff */
[----:B------:R-:W-:-:S05]  /*195e0*/  LEA.HI.X.SX32 R17, R31, R197, 0x1, P4 ;  /* 0x000000c51f117211 */ /* 0x000fca00020f0eff */
        /* <DEDUP_REMOVED lines=384> */
[----:B------:R-:W-:Y:S01]  /*1adf0*/  IADD3 R14, P5, PT, R156, R196, RZ ;  /* 0x000000c49c0e7210 */ /* 0x000fe20007fbe0ff */
[----:B0-----:R-:W-:-:S03]  /*1ae00*/  IMAD R159, R9, 0x14e, RZ ;  /* 0x0000014e099f7824 */ /* 0x001fc600078e02ff */
[----:B------:R-:W-:Y:S01]  /*1ae10*/  LEA.HI.X.SX32 R15, R78, R197, 0x1, P5 ;  /* 0x000000c54e0f7211 */ /* 0x000fe200028f0eff */
[----:B------:R-:W-:Y:S02]  /*1ae20*/  STL.64 [R1+0xa20], R16 ;  /* 0x000a201001007387 */ /* 0x000fe40000100a00 */
[----:B------:R-:W0:Y:S02]  /*1ae30*/  LDC R9, c[0x0][0x3d8] ;  /* 0x0000f600ff097b82 */ /* 0x000e240000000800 */
        /* <DEDUP_REMOVED lines=146> */
[----:B------:R-:W-:Y:S04]  /*1b760*/  STL.64 [R1+0x930], R16 ;  /* 0x0009301001007387 */ /* 0x000fe80000100a00 */
[----:B------:R0:W-:Y:S02]  /*1b770*/  STL.64 [R1+0x928], R14 ;  /* 0x0009280e01007387 */ /* 0x0001e40000100a00 */
[----:B0-----:R-:W-:-:S04]  /*1b780*/  IADD3 R14, P5, PT, R189, R196, RZ ;  /* 0x000000c4bd0e7210 */ /* 0x001fc80007fbe0ff */
[----:B------:R-:W-:Y:S01]  /*1b790*/  LEA.HI.X.SX32 R15, R220, R197, 0x1, P5 ;  /* 0x000000c5dc0f7211 */ /* 0x000fe200028f0eff */
[----:B-1----:R-:W-:Y:S02]  /*1b7a0*/  IMAD R220, R219, 0xc7, RZ ;  /* 0x000000c7dbdc7824 */ /* 0x002fe400078e02ff */
[----:B------:R-:W0:Y:S01]  /*1b7b0*/  LDC R219, c[0x0][0x3d8] ;  /* 0x0000f600ffdb7b82 */ /* 0x000e220000000800 */
[----:B------:R-:W-:-:S04]  /*1b7c0*/  IADD3 R16, P4, PT, R188, R196, RZ ;  /* 0x000000c4bc107210 */ /* 0x000fc80007f9e0ff */
[----:B------:R-:W-:Y:S01]  /*1b7d0*/  LEA.HI.X.SX32 R17, R94, R197, 0x1, P4 ;  /* 0x000000c55e117211 */ /* 0x000fe200020f0eff */
[----:B------:R-:W-:Y:S04]  /*1b7e0*/  STL.64 [R1+0x920], R18 ;  /* 0x0009201201007387 */ /* 0x000fe80000100a00 */
[----:B------:R1:W-:Y:S02]  /*1b7f0*/  STL.64 [R1+0x918], R16 ;  /* 0x0009181001007387 */ /* 0x0003e40000100a00 */
[----:B-1----:R-:W-:-:S04]  /*1b800*/  IADD3 R16, P4, PT, R191, R196, RZ ;  /* 0x000000c4bf107210 */ /* 0x002fc80007f9e0ff */
[----:B------:R-:W-:Y:S01]  /*1b810*/  LEA.HI.X.SX32 R17, R220, R197, 0x1, P4 ;  /* 0x000000c5dc117211 */ /* 0x000fe200020f0eff */
[----:B0-----:R-:W-:Y:S02]  /*1b820*/  IMAD R220, R219, 0xc9, RZ ;  /* 0x000000c9dbdc7824 */ /* 0x001fe400078e02ff */
        /* <DEDUP_REMOVED lines=22> */
[----:B------:R-:W-:Y:S02]  /*1b990*/  LEA.HI.X.SX32 R17, R220, R197, 0x1, P4 ;  /* 0x000000c5dc117211 */ /* 0x000fe400020f0eff */
[----:B------:R-:W1:Y:S01]  /*1b9a0*/  LDC R220, c[0x0][0x3d8] ;  /* 0x0000f600ffdc7b82 */ /* 0x000e620000000800 */
[----:B0-----:R-:W-:-:S07]  /*1b9b0*/  IMAD R221, R219, 0xcf, RZ ;  /* 0x000000cfdbdd7824 */ /* 0x001fce00078e02ff */
[----:B------:R-:W0:Y:S01]  /*1b9c0*/  LDC R219, c[0x0][0x3d8] ;  /* 0x0000f600ffdb7b82 */ /* 0x000e220000000800 */
[-C--:B------:R-:W-:Y:S01]  /*1b9d0*/  IADD3 R18, P3, PT, R199, R196.reuse, RZ ;  /* 0x000000c4c7127210 */ /* 0x080fe20007f7e0ff */
[----:B------:R2:W-:Y:S03]  /*1b9e0*/  STL.64 [R1+0x8e0], R14 ;  /* 0x0008e00e01007387 */ /* 0x0005e60000100a00 */
[----:B------:R-:W-:Y:S02]  /*1b9f0*/  LEA.HI.X.SX32 R19, R98, R197, 0x1, P3 ;  /* 0x000000c562137211 */ /* 0x000fe400018f0eff */
[----:B--2---:R-:W-:-:S03]  /*1ba00*/  IADD3 R14, P5, PT, R210, R196, RZ ;  /* 0x000000c4d20e7210 */ /* 0x004fc60007fbe0ff */
[----:B------:R2:W-:Y:S01]  /*1ba10*/  STL.64 [R1+0x8d8], R18 ;  /* 0x0008d81201007387 */ /* 0x0005e20000100a00 */
[----:B------:R-:W-:-:S03]  /*1ba20*/  LEA.HI.X.SX32 R15, R99, R197, 0x1, P5 ;  /* 0x000000c5630f7211 */ /* 0x000fc600028f0eff */
[----:B------:R4:W-:Y:S01]  /*1ba30*/  STL.64 [R1+0x8d0], R16 ;  /* 0x0008d01001007387 */ /* 0x0009e20000100a00 */
[----:B-1----:R-:W-:-:S03]  /*1ba40*/  IMAD R220, R220, 0xd1, RZ ;  /* 0x000000d1dcdc7824 */ /* 0x002fc600078e02ff */
[----:B------:R1:W-:Y:S01]  /*1ba50*/  STL.64 [R1+0x8c8], R14 ;  /* 0x0008c80e01007387 */ /* 0x0003e20000100a00 */
[-C--:B--2---:R-:W-:Y:S02]  /*1ba60*/  IADD3 R18, P3, PT, R211, R196.reuse, RZ ;  /* 0x000000c4d3127210 */ /* 0x084fe40007f7e0ff */
[-C--:B----4-:R-:W-:Y:S02]  /*1ba70*/  IADD3 R16, P4, PT, R212, R196.reuse, RZ ;  /* 0x000000c4d4107210 */ /* 0x090fe40007f9e0ff */
[-C--:B------:R-:W-:Y:S02]  /*1ba80*/  LEA.HI.X.SX32 R19, R221, R197.reuse, 0x1, P3 ;  /* 0x000000c5dd137211 */ /* 0x080fe400018f0eff */
[-C--:B-1----:R-:W-:Y:S01]  /*1ba90*/  IADD3 R14, P5, PT, R213, R196.reuse, RZ ;  /* 0x000000c4d50e7210 */ /* 0x082fe20007fbe0ff */
[----:B0-----:R-:W-:Y:S01]  /*1baa0*/  IMAD R219, R219, 0x1b4, RZ ;  /* 0x000001b4dbdb7824 */ /* 0x001fe200078e02ff */
[-C--:B------:R-:W-:Y:S01]  /*1bab0*/  LEA.HI.X.SX32 R17, R100, R197.reuse, 0x1, P4 ;  /* 0x000000c564117211 */ /* 0x080fe200020f0eff */
[----:B------:R-:W0:Y:S01]  /*1bac0*/  LDC R221, c[0x0][0x3d8] ;  /* 0x0000f600ffdd7b82 */ /* 0x000e220000000800 */
[----:B------:R-:W-:Y:S01]  /*1bad0*/  LEA.HI.X.SX32 R15, R220, R197, 0x1, P5 ;  /* 0x000000c5dc0f7211 */ /* 0x000fe200028f0eff */
[----:B------:R-:W-:Y:S04]  /*1bae0*/  STL.64 [R1+0x8c0], R18 ;  /* 0x0008c01201007387 */ /* 0x000fe80000100a00 */
[----:B------:R-:W-:Y:S02]  /*1baf0*/  STL.64 [R1+0x8b8], R16 ;  /* 0x0008b81001007387 */ /* 0x000fe40000100a00 */
[----:B------:R-:W1:Y:S02]  /*1bb00*/  LDC R220, c[0x0][0x3d8] ;  /* 0x0000f600ffdc7b82 */ /* 0x000e640000000800 */
[----:B------:R2:W-:Y:S02]  /*1bb10*/  STL.64 [R1+0x8b0], R14 ;  /* 0x0008b00e01007387 */ /* 0x0005e40000100a00 */
[----:B--2---:R-:W-:-:S04]  /*1bb20*/  IADD3 R14, P5, PT, R219, R196, RZ ;  /* 0x000000c4db0e7210 */ /* 0x004fc80007fbe0ff */
[----:B------:R-:W2:Y:S01]  /*1bb30*/  LDC R219, c[0x0][0x3d8] ;  /* 0x0000f600ffdb7b82 */ /* 0x000ea20000000800 */
[----:B0-----:R-:W-:Y:S02]  /*1bb40*/  IMAD R223, R221, 0x1b6, RZ ;  /* 0x000001b6dddf7824 */ /* 0x001fe400078e02ff */
[----:B-1----:R-:W-:Y:S01]  /*1bb50*/  IMAD R221, R220, 0xd3, RZ ;  /* 0x000000d3dcdd7824 */ /* 0x002fe200078e02ff */
[----:B------:R-:W-:Y:S01]  /*1bb60*/  IADD3 R18, P3, PT, R214, R196, RZ ;  /* 0x000000c4d6127210 */ /* 0x000fe20007f7e0ff */
[----:B--2---:R-:W-:-:S03]  /*1bb70*/  IMAD R220, R219, 0x1b8, RZ ;  /* 0x000001b8dbdc7824 */ /* 0x004fc600078e02ff */
[----:B------:R-:W0:Y:S01]  /*1bb80*/  LDC R219, c[0x0][0x3d8] ;  /* 0x0000f600ffdb7b82 */ /* 0x000e220000000800 */
[----:B------:R-:W-:Y:S02]  /*1bb90*/  IADD3 R16, P4, PT, R215, R196, RZ ;  /* 0x000000c4d7107210 */ /* 0x000fe40007f9e0ff */
[-C--:B------:R-:W-:Y:S02]  /*1bba0*/  LEA.HI.X.SX32 R19, R101, R197.reuse, 0x1, P3 ;  /* 0x000000c565137211 */ /* 0x080fe400018f0eff */
[----:B------:R-:W-:-:S03]  /*1bbb0*/  LEA.HI.X.SX32 R17, R221, R197, 0x1, P4 ;  /* 0x000000c5dd117211 */ /* 0x000fc600020f0eff */
[----:B------:R-:W-:Y:S04]  /*1bbc0*/  STL.64 [R1+0x8a8], R18 ;  /* 0x0008a81201007387 */ /* 0x000fe80000100a00 */
[----:B------:R1:W-:Y:S02]  /*1bbd0*/  STL.64 [R1+0x8a0], R16 ;  /* 0x0008a01001007387 */ /* 0x0003e40000100a00 */
[----:B-1----:R-:W-:Y:S01]  /*1bbe0*/  IADD3 R16, P4, PT, R220, R196, RZ ;  /* 0x000000c4dc107210 */ /* 0x002fe20007f9e0ff */
[----:B0-----:R-:W-:Y:S01]  /*1bbf0*/  IMAD R221, R219, 0x1ba, RZ ;  /* 0x000001badbdd7824 */ /* 0x001fe200078e02ff */
[----:B------:R-:W0:Y:S08]  /*1bc00*/  LDC R220, c[0x0][0x3d8] ;  /* 0x0000f600ffdc7b82 */ /* 0x000e300000000800 */
[----:B------:R-:W1:Y:S01]  /*1bc10*/  LDC R219, c[0x0][0x3d8] ;  /* 0x0000f600ffdb7b82 */ /* 0x000e620000000800 */
[----:B------:R-:W-:-:S02]  /*1bc20*/  LEA.HI.X.SX32 R15, R102, R197, 0x1, P5 ;  /* 0x000000c5660f7211 */ /* 0x000fc400028f0eff */
[----:B------:R-:W-:-:S03]  /*1bc30*/  IADD3 R18, P3, PT, R223, R196, RZ ;  /* 0x000000c4df127210 */ /* 0x000fc60007f7e0ff */
[----:B------:R2:W-:Y:S01]  /*1bc40*/  STL.64 [R1+0x898], R14 ;  /* 0x0008980e01007387 */ /* 0x0005e20000100a00 */
[----:B0-----:R-:W-:Y:S01]  /*1bc50*/  IMAD R223, R220, 0xdb, RZ ;  /* 0x000000dbdcdf7824 */ /* 0x001fe200078e02ff */
[----:B--2---:R-:W-:Y:S01]  /*1bc60*/  IADD3 R14, P5, PT, R221, R196, RZ ;  /* 0x000000c4dd0e7210 */ /* 0x004fe20007fbe0ff */
[----:B------:R-:W0:Y:S01]  /*1bc70*/  LDC R220, c[0x0][0x3d8] ;  /* 0x0000f600ffdc7b82 */ /* 0x000e220000000800 */
[----:B-1----:R-:W-:-:S07]  /*1bc80*/  IMAD R221, R219, 0x1bc, RZ ;  /* 0x000001bcdbdd7824 */ /* 0x002fce00078e02ff */
[----:B------:R-:W1:Y:S01]  /*1bc90*/  LDC R219, c[0x0][0x3d8] ;  /* 0x0000f600ffdb7b82 */ /* 0x000e620000000800 */
[----:B------:R-:W-:-:S05]  /*1bca0*/  LEA.HI.X.SX32 R19, R223, R197, 0x1, P3 ;  /* 0x000000c5df137211 */ /* 0x000fca00018f0eff */
[----:B------:R2:W-:Y:S02]  /*1bcb0*/  STL.64 [R1+0x890], R18 ;  /* 0x0008901201007387 */ /* 0x0005e40000100a00 */
[----:B--2---:R-:W-:Y:S01]  /*1bcc0*/  IADD3 R18, P3, PT, R221, R196, RZ ;  /* 0x000000c4dd127210 */ /* 0x004fe20007f7e0ff */
[----:B0-----:R-:W-:Y:S02]  /*1bcd0*/  IMAD R221, R220, 0x1be, RZ ;  /* 0x000001bedcdd7824 */ /* 0x001fe400078e02ff */
[----:B-1----:R-:W-:Y:S02]  /*1bce0*/  IMAD R220, R219, 0xdd, RZ ;  /* 0x000000dddbdc7824 */ /* 0x002fe400078e02ff */
[----:B------:R-:W0:Y:S01]  /*1bcf0*/  LDC R219, c[0x0][0x3d8] ;  /* 0x0000f600ffdb7b82 */ /* 0x000e220000000800 */
[-C--:B------:R-:W-:Y:S02]  /*1bd00*/  LEA.HI.X.SX32 R17, R103, R197.reuse, 0x1, P4 ;  /* 0x000000c567117211 */ /* 0x080fe400020f0eff */
[----:B------:R-:W-:-:S03]  /*1bd10*/  LEA.HI.X.SX32 R15, R220, R197, 0x1, P5 ;  /* 0x000000c5dc0f7211 */ /* 0x000fc600028f0eff */
[----:B------:R1:W-:Y:S02]  /*1bd20*/  STL.64 [R1+0x888], R16 ;  /* 0x0008881001007387 */ /* 0x0003e40000100a00 */
[----:B------:R-:W2:Y:S01]  /*1bd30*/  LDC R220, c[0x0][0x3d8] ;  /* 0x0000f600ffdc7b82 */ /* 0x000ea20000000800 */
[----:B-1----:R-:W-:-:S07]  /*1bd40*/  IADD3 R16, P4, PT, R221, R196, RZ ;  /* 0x000000c4dd107210 */ /* 0x002fce0007f9e0ff */
[----:B------:R-:W1:Y:S01]  /*1bd50*/  LDC R221, c[0x0][0x3d8] ;  /* 0x0000f600ffdd7b82 */ /* 0x000e620000000800 */
[----:B0-----:R-:W-:-:S07]  /*1bd60*/  IMAD R223, R219, 0x1c0, RZ ;  /* 0x000001c0dbdf7824 */ /* 0x001fce00078e02ff */
[----:B------:R-:W0:Y:S01]  /*1bd70*/  LDC R219, c[0x0][0x3d8] ;  /* 0x0000f600ffdb7b82 */ /* 0x000e220000000800 */
[-C--:B------:R-:W-:Y:S01]  /*1bd80*/  LEA.HI.X.SX32 R19, R104, R197.reuse, 0x1, P3 ;  /* 0x000000c568137211 */ /* 0x080fe200018f0eff */
[----:B--2---:R-:W-:Y:S01]  /*1bd90*/  IMAD R220, R220, 0xdf, RZ ;  /* 0x000000dfdcdc7824 */ /* 0x004fe200078e02ff */
[----:B------:R-:W-:Y:S04]  /*1bda0*/  STL.64 [R1+0x880], R14 ;  /* 0x0008800e01007387 */ /* 0x000fe80000100a00 */
[----:B------:R-:W-:Y:S01]  /*1bdb0*/  LEA.HI.X.SX32 R17, R220, R197, 0x1, P4 ;  /* 0x000000c5dc117211 */ /* 0x000fe200020f0eff */
[----:B------:R2:W-:Y:S01]  /*1bdc0*/  STL.64 [R1+0x878], R18 ;  /* 0x0008781201007387 */ /* 0x0005e20000100a00 */
[----:B------:R-:W4:Y:S01]  /*1bdd0*/  LDC R220, c[0x0][0x3d8] ;  /* 0x0000f600ffdc7b82 */ /* 0x000f220000000800 */
[----:B-1----:R-:W-:-:S02]  /*1bde0*/  IMAD R221, R221, 0x1c2, RZ ;  /* 0x000001c2dddd7824 */ /* 0x002fc400078e02ff */
[----:B------:R1:W-:Y:S01]  /*1bdf0*/  STL.64 [R1+0x870], R16 ;  /* 0x0008701001007387 */ /* 0x0003e20000100a00 */
[----:B0-----:R-:W-:Y:S02]  /*1be00*/  IMAD R219, R219, 0x1c4, RZ ;  /* 0x000001c4dbdb7824 */ /* 0x001fe400078e02ff */
[-C--:B--2---:R-:W-:Y:S02]  /*1be10*/  IADD3 R18, P3, PT, R221, R196.reuse, RZ ;  /* 0x000000c4dd127210 */ /* 0x084fe40007f7e0ff */
[----:B------:R-:W0:Y:S01]  /*1be20*/  LDC R221, c[0x0][0x3d8] ;  /* 0x0000f600ffdd7b82 */ /* 0x000e220000000800 */
[----:B-1----:R-:W-:-:S07]  /*1be30*/  IADD3 R16, P4, PT, R219, R196, RZ ;  /* 0x000000c4db107210 */ /* 0x002fce0007f9e0ff */
[----:B------:R-:W1:Y:S01]  /*1be40*/  LDC R219, c[0x0][0x3d8] ;  /* 0x0000f600ffdb7b82 */ /* 0x000e620000000800 */
[----:B------:R-:W-:Y:S01]  /*1be50*/  IADD3 R14, P5, PT, R223, R196, RZ ;  /* 0x000000c4df0e7210 */ /* 0x000fe20007fbe0ff */
[----:B0-----:R-:W-:Y:S02]  /*1be60*/  IMAD R223, R221, 0x1c6, RZ ;  /* 0x000001c6dddf7824 */ /* 0x001fe400078e02ff */
[----:B----4-:R-:W-:Y:S02]  /*1be70*/  IMAD R221, R220, 0xe1, RZ ;  /* 0x000000e1dcdd7824 */ /* 0x010fe400078e02ff */
[----:B-1----:R-:W-:Y:S02]  /*1be80*/  IMAD R220, R219, 0x1c8, RZ ;  /* 0x000001c8dbdc7824 */ /* 0x002fe400078e02ff */
[----:B------:R-:W0:Y:S01]  /*1be90*/  LDC R219, c[0x0][0x3d8] ;  /* 0x0000f600ffdb7b82 */ /* 0x000e220000000800 */
        /* <DEDUP_REMOVED lines=148> */
[----:B-1----:R-:W-:Y:S02]  /*1c7e0*/  IADD3 R18, P3, PT, R220, R196, RZ ;  /* 0x000000c4dc127210 */ /* 0x002fe40007f7e0ff */
[----:B------:R-:W1:Y:S01]  /*1c7f0*/  LDC R220, c[0x0][0x3d8] ;  /* 0x0000f600ffdc7b82 */ /* 0x000e620000000800 */
[----:B0-----:R-:W-:-:S07]  /*1c800*/  IMAD R221, R219, 0x1fa, RZ ;  /* 0x000001fadbdd7824 */ /* 0x001fce00078e02ff */
[----:B------:R-:W0:Y:S01]  /*1c810*/  LDC R219, c[0x0][0x3d8] ;  /* 0x0000f600ffdb7b82 */ /* 0x000e220000000800 */
[----:B------:R-:W-:Y:S02]  /*1c820*/  IADD3 R14, P5, PT, R223, R196, RZ ;  /* 0x000000c4df0e7210 */ /* 0x000fe40007fbe0ff */
[----:B------:R-:W-:-:S05]  /*1c830*/  LEA.HI.X.SX32 R17, R118, R197, 0x1, P4 ;  /* 0x000000c576117211 */ /* 0x000fca00020f0eff */
[----:B------:R2:W-:Y:S01]  /*1c840*/  STL.64 [R1+0x798], R16 ;  /* 0x0007981001007387 */ /* 0x0005e20000100a00 */
[----:B-1----:R-:W-:Y:S02]  /*1c850*/  IMAD R223, R220, 0xfb, RZ ;  /* 0x000000fbdcdf7824 */ /* 0x002fe400078e02ff */
[----:B------:R-:W1:Y:S01]  /*1c860*/  LDC R220, c[0x0][0x3d8] ;  /* 0x0000f600ffdc7b82 */ /* 0x000e620000000800 */
[----:B--2---:R-:W-:Y:S01]  /*1c870*/  IADD3 R16, P4, PT, R221, R196, RZ ;  /* 0x000000c4dd107210 */ /* 0x004fe20007f9e0ff */
[----:B0-----:R-:W-:-:S06]  /*1c880*/  IMAD R221, R219, 0x1fc, RZ ;  /* 0x000001fcdbdd7824 */ /* 0x001fcc00078e02ff */
[----:B------:R-:W0:Y:S01]  /*1c890*/  LDC R219, c[0x0][0x3d8] ;  /* 0x0000f600ffdb7b82 */ /* 0x000e220000000800 */
[-C--:B------:R-:W-:Y:S02]  /*1c8a0*/  LEA.HI.X.SX32 R15, R223, R197.reuse, 0x1, P5 ;  /* 0x000000c5df0f7211 */ /* 0x080fe400028f0eff */
[----:B------:R-:W-:-:S03]  /*1c8b0*/  LEA.HI.X.SX32 R19, R119, R197, 0x1, P3 ;  /* 0x000000c577137211 */ /* 0x000fc600018f0eff */
[----:B------:R-:W-:Y:S04]  /*1c8c0*/  STL.64 [R1+0x790], R14 ;  /* 0x0007900e01007387 */ /* 0x000fe80000100a00 */
[----:B------:R2:W-:Y:S01]  /*1c8d0*/  STL.64 [R1+0x788], R18 ;  /* 0x0007881201007387 */ /* 0x0005e20000100a00 */
[----:B-1----:R-:W-:-:S05]  /*1c8e0*/  IMAD R220, R220, 0x1fe, RZ ;  /* 0x000001fedcdc7824 */ /* 0x002fca00078e02ff */
[----:B--2---:R-:W-:Y:S02]  /*1c8f0*/  IADD3 R18, P3, PT, R220, R196, RZ ;  /* 0x000000c4dc127210 */ /* 0x004fe40007f7e0ff */
[----:B------:R-:W1:Y:S01]  /*1c900*/  LDC R220, c[0x0][0x3d8] ;  /* 0x0000f600ffdc7b82 */ /* 0x000e620000000800 */
[----:B0-----:R-:W-:-:S05]  /*1c910*/  IMAD R219, R219, 0xfd, RZ ;  /* 0x000000fddbdb7824 */ /* 0x001fca00078e02ff */
[----:B------:R-:W-:Y:S02]  /*1c920*/  LEA.HI.X.SX32 R17, R219, R197, 0x1, P4 ;  /* 0x000000c5db117211 */ /* 0x000fe400020f0eff */
[----:B------:R-:W0:Y:S01]  /*1c930*/  LDC R219, c[0x0][0x3d8] ;  /* 0x0000f600ffdb7b82 */ /* 0x000e220000000800 */
[-C--:B------:R-:W-:Y:S02]  /*1c940*/  IADD3 R14, P5, PT, R221, R196.reuse, RZ ;  /* 0x000000c4dd0e7210 */ /* 0x080fe40007fbe0ff */
[----:B------:R1:W-:Y:S05]  /*1c950*/  STL.64 [R1+0x780], R16 ;  /* 0x0007801001007387 */ /* 0x0003ea0000100a00 */
[----:B------:R-:W2:Y:S01]  /*1c960*/  LDC R221, c[0x0][0x3d8] ;  /* 0x0000f600ffdd7b82 */ /* 0x000ea20000000800 */
[----:B-1----:R-:W-:-:S07]  /*1c970*/  LEA R16, P4, R220, R196, 0x9 ;  /* 0x000000c4dc107211 */ /* 0x002fce00078848ff */
[----:B------:R-:W1:Y:S01]  /*1c980*/  LDC R220, c[0x0][0x3d8] ;  /* 0x0000f600ffdc7b82 */ /* 0x000e620000000800 */
[----:B0-----:R-:W-:-:S05]  /*1c990*/  IMAD R219, R219, 0xff, RZ ;  /* 0x000000ffdbdb7824 */ /* 0x001fca00078e02ff */
[-C--:B------:R-:W-:Y:S02]  /*1c9a0*/  LEA.HI.X.SX32 R19, R219, R197.reuse, 0x1, P3 ;  /* 0x000000c5db137211 */ /* 0x080fe400018f0eff */
[----:B------:R-:W0:Y:S01]  /*1c9b0*/  LDC R219, c[0x0][0x3d8] ;  /* 0x0000f600ffdb7b82 */ /* 0x000e220000000800 */
[----:B------:R-:W-:Y:S01]  /*1c9c0*/  LEA.HI.X.SX32 R15, R120, R197, 0x1, P5 ;  /* 0x000000c5780f7211 */ /* 0x000fe200028f0eff */
[----:B--2---:R-:W-:-:S04]  /*1c9d0*/  IMAD R221, R221, 0x202, RZ ;  /* 0x00000202dddd7824 */ /* 0x004fc800078e02ff */
[----:B------:R2:W-:Y:S01]  /*1c9e0*/  STL.64 [R1+0x778], R14 ;  /* 0x0007780e01007387 */ /* 0x0005e20000100a00 */
[----:B-1----:R-:W-:-:S03]  /*1c9f0*/  IMAD R220, R220, 0x204, RZ ;  /* 0x00000204dcdc7824 */ /* 0x002fc600078e02ff */
[----:B------:R1:W-:Y:S01]  /*1ca00*/  STL.64 [R1+0x770], R18 ;  /* 0x0007701201007387 */ /* 0x0003e20000100a00 */
[-C--:B--2---:R-:W-:Y:S02]  /*1ca10*/  IADD3 R14, P5, PT, R221, R196.reuse, RZ ;  /* 0x000000c4dd0e7210 */ /* 0x084fe40007fbe0ff */
[----:B------:R-:W2:Y:S01]  /*1ca20*/  LDC R221, c[0x0][0x3d8] ;  /* 0x0000f600ffdd7b82 */ /* 0x000ea20000000800 */
[----:B-1----:R-:W-:-:S07]  /*1ca30*/  IADD3 R18, P3, PT, R220, R196, RZ ;  /* 0x000000c4dc127210 */ /* 0x002fce0007f7e0ff */
[----:B------:R-:W1:Y:S01]  /*1ca40*/  LDC R220, c[0x0][0x3d8] ;  /* 0x0000f600ffdc7b82 */ /* 0x000e620000000800 */
[----:B0-----:R-:W-:-:S07]  /*1ca50*/  IMAD.SHL.U32 R223, R219, 0x100, RZ ;  /* 0x00000100dbdf7824 */ /* 0x001fce00078e00ff */
[----:B------:R-:W0:Y:S01]  /*1ca60*/  LDC R219, c[0x0][0x3d8] ;  /* 0x0000f600ffdb7b82 */ /* 0x000e220000000800 */
[----:B------:R-:W-:Y:S01]  /*1ca70*/  LEA.HI.X.SX32 R17, R223, R197, 0x1, P4 ;  /* 0x000000c5df117211 */ /* 0x000fe200020f0eff */
[----:B--2---:R-:W-:-:S04]  /*1ca80*/  IMAD R221, R221, 0x206, RZ ;  /* 0x00000206dddd7824 */ /* 0x004fc800078e02ff */
[----:B------:R2:W-:Y:S01]  /*1ca90*/  STL.64 [R1+0x768], R16 ;  /* 0x0007681001007387 */ /* 0x0005e20000100a00 */
[----:B-1----:R-:W-:-:S05]  /*1caa0*/  IMAD R220, R220, 0x101, RZ ;  /* 0x00000101dcdc7824 */ /* 0x002fca00078e02ff */
[----:B------:R-:W-:Y:S02]  /*1cab0*/  LEA.HI.X.SX32 R15, R220, R197, 0x1, P5 ;  /* 0x000000c5dc0f7211 */ /* 0x000fe400028f0eff */
[-C--:B--2---:R-:W-:Y:S01]  /*1cac0*/  IADD3 R16, P4, PT, R221, R196.reuse, RZ ;  /* 0x000000c4dd107210 */ /* 0x084fe20007f9e0ff */
[----:B------:R-:W1:Y:S01]  /*1cad0*/  LDC R220, c[0x0][0x3d8] ;  /* 0x0000f600ffdc7b82 */ /* 0x000e620000000800 */
[----:B0-----:R-:W-:Y:S01]  /*1cae0*/  IMAD R219, R219, 0x208, RZ ;  /* 0x00000208dbdb7824 */ /* 0x001fe200078e02ff */
[----:B------:R0:W-:Y:S06]  /*1caf0*/  STL.64 [R1+0x760], R14 ;  /* 0x0007600e01007387 */ /* 0x0001ec0000100a00 */
[----:B------:R-:W2:Y:S01]  /*1cb00*/  LDC R221, c[0x0][0x3d8] ;  /* 0x0000f600ffdd7b82 */ /* 0x000ea20000000800 */
[----:B0-----:R-:W-:-:S07]  /*1cb10*/  IADD3 R14, P5, PT, R219, R196, RZ ;  /* 0x000000c4db0e7210 */ /* 0x001fce0007fbe0ff */
[----:B------:R-:W0:Y:S01]  /*1cb20*/  LDC R219, c[0x0][0x3d8] ;  /* 0x0000f600ffdb7b82 */ /* 0x000e220000000800 */
[----:B------:R-:W-:Y:S01]  /*1cb30*/  LEA.HI.X.SX32 R19, R121, R197, 0x1, P3 ;  /* 0x000000c579137211 */ /* 0x000fe200018f0eff */
[----:B-1----:R-:W-:-:S04]  /*1cb40*/  IMAD R220, R220, 0x20a, RZ ;  /* 0x0000020adcdc7824 */ /* 0x002fc800078e02ff */
[----:B------:R1:W-:Y:S01]  /*1cb50*/  STL.64 [R1+0x758], R18 ;  /* 0x0007581201007387 */ /* 0x0003e20000100a00 */
[----:B--2---:R-:W-:Y:S01]  /*1cb60*/  IMAD R221, R221, 0x103, RZ ;  /* 0x00000103dddd7824 */ /* 0x004fe200078e02ff */
[----:B-1----:R-:W-:Y:S02]  /*1cb70*/  IADD3 R18, P3, PT, R220, R196, RZ ;  /* 0x000000c4dc127210 */ /* 0x002fe40007f7e0ff */
[----:B------:R-:W1:Y:S02]  /*1cb80*/  LDC R220, c[0x0][0x3d8] ;  /* 0x0000f600ffdc7b82 */ /* 0x000e640000000800 */
[----:B------:R-:W-:Y:S01]  /*1cb90*/  LEA.HI.X.SX32 R17, R221, R197, 0x1, P4 ;  /* 0x000000c5dd117211 */ /* 0x000fe200020f0eff */
[----:B0-----:R-:W-:-:S04]  /*1cba0*/  IMAD R219, R219, 0x20c, RZ ;  /* 0x0000020cdbdb7824 */ /* 0x001fc800078e02ff */
[----:B------:R0:W-:Y:S02]  /*1cbb0*/  STL.64 [R1+0x750], R16 ;  /* 0x0007501001007387 */ /* 0x0001e40000100a00 */
[----:B0-----:R-:W-:Y:S02]  /*1cbc0*/  IADD3 R16, P4, PT, R219, R196, RZ ;  /* 0x000000c4db107210 */ /* 0x001fe40007f9e0ff */
[----:B------:R-:W0:Y:S01]  /*1cbd0*/  LDC R219, c[0x0][0x3d8] ;  /* 0x0000f600ffdb7b82 */ /* 0x000e220000000800 */
[----:B-1----:R-:W-:-:S07]  /*1cbe0*/  IMAD R221, R220, 0x20e, RZ ;  /* 0x0000020edcdd7824 */ /* 0x002fce00078e02ff */
[----:B------:R-:W1:Y:S01]  /*1cbf0*/  LDC R220, c[0x0][0x3d8] ;  /* 0x0000f600ffdc7b82 */ /* 0x000e620000000800 */
[----:B------:R-:W-:Y:S01]  /*1cc00*/  LEA.HI.X.SX32 R15, R122, R197, 0x1, P5 ;  /* 0x000000c57a0f7211 */ /* 0x000fe200028f0eff */
[----:B0-----:R-:W-:-:S05]  /*1cc10*/  IMAD R219, R219, 0x105, RZ ;  /* 0x00000105dbdb7824 */ /* 0x001fca00078e02ff */
[----:B------:R-:W-:Y:S02]  /*1cc20*/  LEA.HI.X.SX32 R19, R219, R197, 0x1, P3 ;  /* 0x000000c5db137211 */ /* 0x000fe400018f0eff */
[----:B------:R-:W0:Y:S01]  /*1cc30*/  LDC R219, c[0x0][0x3d8] ;  /* 0x0000f600ffdb7b82 */ /* 0x000e220000000800 */
[----:B------:R2:W-:Y:S02]  /*1cc40*/  STL.64 [R1+0x748], R14 ;  /* 0x0007480e01007387 */ /* 0x0005e40000100a00 */
[----:B--2---:R-:W-:Y:S01]  /*1cc50*/  IADD3 R14, P5, PT, R221, R196, RZ ;  /* 0x000000c4dd0e7210 */ /* 0x004fe20007fbe0ff */
[----:B-1----:R-:W-:-:S04]  /*1cc60*/  IMAD R221, R220, 0x210, RZ ;  /* 0x00000210dcdd7824 */ /* 0x002fc800078e02ff */
[----:B------:R-:W1:Y:S01]  /*1cc70*/  LDC R220, c[0x0][0x3d8] ;  /* 0x0000f600ffdc7b82 */ /* 0x000e620000000800 */
[----:B0-----:R-:W-:-:S05]  /*1cc80*/  IMAD R219, R219, 0x107, RZ ;  /* 0x00000107dbdb7824 */ /* 0x001fca00078e02ff */
[-C--:B------:R-:W-:Y:S02]  /*1cc90*/  LEA.HI.X.SX32 R15, R219, R197.reuse, 0x1, P5 ;  /* 0x000000c5db0f7211 */ /* 0x080fe400028f0eff */
[----:B------:R-:W0:Y:S01]  /*1cca0*/  LDC R219, c[0x0][0x3d8] ;  /* 0x0000f600ffdb7b82 */ /* 0x000e220000000800 */
[----:B------:R2:W-:Y:S01]  /*1ccb0*/  STL.64 [R1+0x740], R18 ;  /* 0x0007401201007387 */ /* 0x0005e20000100a00 */
[----:B------:R-:W-:Y:S02]  /*1ccc0*/  LEA.HI.X.SX32 R17, R123, R197, 0x1, P4 ;  /* 0x000000c57b117211 */ /* 0x000fe400020f0eff */
[----:B--2---:R-:W-:Y:S01]  /*1ccd0*/  IADD3 R18, P3, PT, R221, R196, RZ ;  /* 0x000000c4dd127210 */ /* 0x004fe20007f7e0ff */
[----:B-1----:R-:W-:-:S03]  /*1cce0*/  IMAD R221, R220, 0x212, RZ ;  /* 0x00000212dcdd7824 */ /* 0x002fc600078e02ff */
[----:B------:R-:W1:Y:S01]  /*1ccf0*/  LDC R220, c[0x0][0x3d8] ;  /* 0x0000f600ffdc7b82 */ /* 0x000e620000000800 */
[----:B------:R2:W-:Y:S01]  /*1cd00*/  STL.64 [R1+0x738], R16 ;  /* 0x0007381001007387 */ /* 0x0005e20000100a00 */
[----:B0-----:R-:W-:Y:S01]  /*1cd10*/  IMAD R219, R219, 0x109, RZ ;  /* 0x00000109dbdb7824 */ /* 0x001fe200078e02ff */
[----:B--2---:R-:W-:-:S05]  /*1cd20*/  IADD3 R16, P4, PT, R221, R196, RZ ;  /* 0x000000c4dd107210 */ /* 0x004fca0007f9e0ff */
[----:B------:R-:W0:Y:S01]  /*1cd30*/  LDC R221, c[0x0][0x3d8] ;  /* 0x0000f600ffdd7b82 */ /* 0x000e220000000800 */
[----:B------:R-:W-:-:S07]  /*1cd40*/  LEA.HI.X.SX32 R17, R219, R197, 0x1, P4 ;  /* 0x000000c5db117211 */ /* 0x000fce00020f0eff */
[----:B------:R-:W2:Y:S01]  /*1cd50*/  LDC R219, c[0x0][0x3d8] ;  /* 0x0000f600ffdb7b82 */ /* 0x000ea20000000800 */
[----:B-1----:R-:W-:Y:S01]  /*1cd60*/  IMAD R220, R220, 0x214, RZ ;  /* 0x00000214dcdc7824 */ /* 0x002fe200078e02ff */
[----:B------:R1:W-:Y:S01]  /*1cd70*/  STL.64 [R1+0x730], R14 ;  /* 0x0007300e01007387 */ /* 0x0003e20000100a00 */
[----:B------:R-:W-:-:S03]  /*1cd80*/  LEA.HI.X.SX32 R19, R124, R197, 0x1, P3 ;  /* 0x000000c57c137211 */ /* 0x000fc600018f0eff */
[-C--:B-1----:R-:W-:Y:S02]  /*1cd90*/  IADD3 R14, P5, PT, R220, R196.reuse, RZ ;  /* 0x000000c4dc0e7210 */ /* 0x082fe40007fbe0ff */
[----:B------:R-:W1:Y:S01]  /*1cda0*/  LDC R220, c[0x0][0x3d8] ;  /* 0x0000f600ffdc7b82 */ /* 0x000e620000000800 */
[----:B0-----:R-:W-:Y:S01]  /*1cdb0*/  IMAD R221, R221, 0x216, RZ ;  /* 0x00000216dddd7824 */ /* 0x001fe200078e02ff */
[----:B------:R0:W-:Y:S01]  /*1cdc0*/  STL.64 [R1+0x728], R18 ;  /* 0x0007281201007387 */ /* 0x0001e20000100a00 */
[----:B------:R-:W-:Y:S01]  /*1cdd0*/  LEA.HI.X.SX32 R15, R125, R197, 0x1, P5 ;  /* 0x000000c57d0f7211 */ /* 0x000fe200028f0eff */
[----:B--2---:R-:W-:Y:S02]  /*1cde0*/  IMAD R219, R219, 0x21a, RZ ;  /* 0x0000021adbdb7824 */ /* 0x004fe400078e02ff */
[----:B------:R-:W-:Y:S01]  /*1cdf0*/  STL.64 [R1+0x720], R16 ;  /* 0x0007201001007387 */ /* 0x000fe20000100a00 */
[-C--:B0-----:R-:W-:Y:S02]  /*1ce00*/  IADD3 R18, P3, PT, R221, R196.reuse, RZ ;  /* 0x000000c4dd127210 */ /* 0x081fe40007f7e0ff */
[----:B------:R-:W0:Y:S01]  /*1ce10*/  LDC R221, c[0x0][0x3d8] ;  /* 0x0000f600ffdd7b82 */ /* 0x000e220000000800 */
[----:B------:R2:W-:Y:S01]  /*1ce20*/  STL.64 [R1+0x718], R14 ;  /* 0x0007180e01007387 */ /* 0x0005e20000100a00 */
[----:B-1----:R-:W-:Y:S01]  /*1ce30*/  IMAD R220, R220, 0x218, RZ ;  /* 0x00000218dcdc7824 */ /* 0x002fe200078e02ff */
[----:B--2---:R-:W-:-:S05]  /*1ce40*/  IADD3 R14, P5, PT, R219, R196, RZ ;  /* 0x000000c4db0e7210 */ /* 0x004fca0007fbe0ff */
[----:B------:R-:W1:Y:S01]  /*1ce50*/  LDC R219, c[0x0][0x3d8] ;  /* 0x0000f600ffdb7b82 */ /* 0x000e620000000800 */
[----:B------:R-:W-:-:S07]  /*1ce60*/  IADD3 R16, P4, PT, R220, R196, RZ ;  /* 0x000000c4dc107210 */ /* 0x000fce0007f9e0ff */
[----:B------:R-:W2:Y:S01]  /*1ce70*/  LDC R220, c[0x0][0x3d8] ;  /* 0x0000f600ffdc7b82 */ /* 0x000ea20000000800 */
[----:B0-----:R-:W-:-:S05]  /*1ce80*/  IMAD R221, R221, 0x10b, RZ ;  /* 0x0000010bdddd7824 */ /* 0x001fca00078e02ff */
[-C--:B------:R-:W-:Y:S01]  /*1ce90*/  LEA.HI.X.SX32 R19, R221, R197.reuse, 0x1, P3 ;  /* 0x000000c5dd137211 */ /* 0x080fe200018f0eff */
[----:B-1----:R-:W-:Y:S02]  /*1cea0*/  IMAD R221, R219, 0x21e, RZ ;  /* 0x0000021edbdd7824 */ /* 0x002fe400078e02ff */
[----:B------:R-:W0:Y:S02]  /*1ceb0*/  LDC R219, c[0x0][0x3d8] ;  /* 0x0000f600ffdb7b82 */ /* 0x000e240000000800 */
[----:B------:R1:W-:Y:S01]  /*1cec0*/  STL.64 [R1+0x710], R18 ;  /* 0x0007101201007387 */ /* 0x0003e20000100a00 */
[----:B--2---:R-:W-:Y:S01]  /*1ced0*/  IMAD R220, R220, 0x21c, RZ ;  /* 0x0000021cdcdc7824 */ /* 0x004fe200078e02ff */
[----:B------:R-:W-:-:S04]  /*1cee0*/  LEA.HI.X.SX32 R17, R126, R197, 0x1, P4 ;  /* 0x000000c57e117211 */ /* 0x000fc800020f0eff */
[-C--:B-1----:R-:W-:Y:S02]  /*1cef0*/  IADD3 R18, P3, PT, R220, R196.reuse, RZ ;  /* 0x000000c4dc127210 */ /* 0x082fe40007f7e0ff */
[----:B------:R-:W1:Y:S01]  /*1cf00*/  LDC R220, c[0x0][0x3d8] ;  /* 0x0000f600ffdc7b82 */ /* 0x000e620000000800 */
[----:B------:R2:W-:Y:S02]  /*1cf10*/  STL.64 [R1+0x708], R16 ;  /* 0x0007081001007387 */ /* 0x0005e40000100a00 */
[----:B--2---:R-:W-:Y:S01]  /*1cf20*/  IADD3 R16, P4, PT, R221, R196, RZ ;  /* 0x000000c4dd107210 */ /* 0x004fe20007f9e0ff */
[----:B0-----:R-:W-:-:S04]  /*1cf30*/  IMAD R221, R219, 0x220, RZ ;  /* 0x00000220dbdd7824 */ /* 0x001fc800078e02ff */
[----:B------:R-:W0:Y:S01]  /*1cf40*/  LDC R219, c[0x0][0x3d8] ;  /* 0x0000f600ffdb7b82 */ /* 0x000e220000000800 */
[----:B-1----:R-:W-:-:S05]  /*1cf50*/  IMAD R220, R220, 0x10d, RZ ;  /* 0x0000010ddcdc7824 */ /* 0x002fca00078e02ff */
[-C--:B------:R-:W-:Y:S02]  /*1cf60*/  LEA.HI.X.SX32 R15, R220, R197.reuse, 0x1, P5 ;  /* 0x000000c5dc0f7211 */ /* 0x080fe400028f0eff */
[----:B------:R-:W1:Y:S03]  /*1cf70*/  LDC R220, c[0x0][0x3d8] ;  /* 0x0000f600ffdc7b82 */ /* 0x000e660000000800 */
[----:B------:R2:W-:Y:S02]  /*1cf80*/  STL.64 [R1+0x700], R14 ;  /* 0x0007000e01007387 */ /* 0x0005e40000100a00 */
[----:B--2---:R-:W-:Y:S01]  /*1cf90*/  IADD3 R14, P5, PT, R221, R196, RZ ;  /* 0x000000c4dd0e7210 */ /* 0x004fe20007fbe0ff */
[----:B0-----:R-:W-:Y:S02]  /*1cfa0*/  IMAD R221, R219, 0x222, RZ ;  /* 0x00000222dbdd7824 */ /* 0x001fe400078e02ff */
[----:B------:R-:W0:Y:S01]  /*1cfb0*/  LDC R219, c[0x0][0x3d8] ;  /* 0x0000f600ffdb7b82 */ /* 0x000e220000000800 */
[----:B------:R-:W-:Y:S01]  /*1cfc0*/  LEA.HI.X.SX32 R19, R127, R197, 0x1, P3 ;  /* 0x000000c57f137211 */ /* 0x000fe200018f0eff */
[----:B-1----:R-:W-:-:S04]  /*1cfd0*/  IMAD R220, R220, 0x10f, RZ ;  /* 0x0000010fdcdc7824 */ /* 0x002fc800078e02ff */
[----:B------:R1:W-:Y:S01]  /*1cfe0*/  STL.64 [R1+0x6f8], R18 ;  /* 0x0006f81201007387 */ /* 0x0003e20000100a00 */
[----:B------:R-:W-:Y:S02]  /*1cff0*/  LEA.HI.X.SX32 R17, R220, R197, 0x1, P4 ;  /* 0x000000c5dc117211 */ /* 0x000fe400020f0eff */
[----:B------:R-:W2:Y:S01]  /*1d000*/  LDC R220, c[0x0][0x3d8] ;  /* 0x0000f600ffdc7b82 */ /* 0x000ea20000000800 */
[----:B-1----:R-:W-:-:S07]  /*1d010*/  IADD3 R18, P3, PT, R221, R196, RZ ;  /* 0x000000c4dd127210 */ /* 0x002fce0007f7e0ff */
[----:B------:R-:W1:Y:S01]  /*1d020*/  LDC R221, c[0x0][0x3d8] ;  /* 0x0000f600ffdd7b82 */ /* 0x000e620000000800 */
[----:B0-----:R-:W-:Y:S01]  /*1d030*/  IMAD R219, R219, 0x224, RZ ;  /* 0x00000224dbdb7824 */ /* 0x001fe200078e02ff */
[----:B------:R0:W-:Y:S04]  /*1d040*/  STL.64 [R1+0x6f0], R16 ;  /* 0x0006f01001007387 */ /* 0x0001e80000100a00 */
[----:B0-----:R-:W-:Y:S02]  /*1d050*/  IADD3 R16, P4, PT, R219, R196, RZ ;  /* 0x000000c4db107210 */ /* 0x001fe40007f9e0ff */
[----:B------:R-:W0:Y:S01]  /*1d060*/  LDC R219, c[0x0][0x3d8] ;  /* 0x0000f600ffdb7b82 */ /* 0x000e220000000800 */
[----:B--2---:R-:W-:Y:S01]  /*1d070*/  IMAD R220, R220, 0x111, RZ ;  /* 0x00000111dcdc7824 */ /* 0x004fe200078e02ff */
[----:B------:R-:W-:Y:S01]  /*1d080*/  LEA.HI.X.SX32 R15, R128, R197, 0x1, P5 ;  /* 0x000000c5800f7211 */ /* 0x000fe200028f0eff */
[----:B-1----:R-:W-:-:S04]  /*1d090*/  IMAD R221, R221, 0x226, RZ ;  /* 0x00000226dddd7824 */ /* 0x002fc800078e02ff */
[----:B------:R1:W-:Y:S01]  /*1d0a0*/  STL.64 [R1+0x6e8], R14 ;  /* 0x0006e80e01007387 */ /* 0x0003e20000100a00 */
[----:B------:R-:W-:Y:S02]  /*1d0b0*/  LEA.HI.X.SX32 R19, R220, R197, 0x1, P3 ;  /* 0x000000c5dc137211 */ /* 0x000fe400018f0eff */
[----:B------:R-:W2:Y:S03]  /*1d0c0*/  LDC R220, c[0x0][0x3d8] ;  /* 0x0000f600ffdc7b82 */ /* 0x000ea60000000800 */
[----:B------:R4:W-:Y:S01]  /*1d0d0*/  STL.64 [R1+0x6e0], R18 ;  /* 0x0006e01201007387 */ /* 0x0009e20000100a00 */
[----:B-1----:R-:W-:-:S04]  /*1d0e0*/  IADD3 R14, P5, PT, R221, R196, RZ ;  /* 0x000000c4dd0e7210 */ /* 0x002fc80007fbe0ff */
[----:B------:R-:W1:Y:S01]  /*1d0f0*/  LDC R221, c[0x0][0x3d8] ;  /* 0x0000f600ffdd7b82 */ /* 0x000e620000000800 */
[----:B0-----:R-:W-:-:S05]  /*1d100*/  IMAD R219, R219, 0x228, RZ ;  /* 0x00000228dbdb7824 */ /* 0x001fca00078e02ff */
[----:B----4-:R-:W-:Y:S02]  /*1d110*/  IADD3 R18, P3, PT, R219, R196, RZ ;  /* 0x000000c4db127210 */ /* 0x010fe40007f7e0ff */
[----:B------:R-:W0:Y:S01]  /*1d120*/  LDC R219, c[0x0][0x3d8] ;  /* 0x0000f600ffdb7b82 */ /* 0x000e220000000800 */
[----:B------:R-:W-:Y:S01]  /*1d130*/  LEA.HI.X.SX32 R17, R129, R197, 0x1, P4 ;  /* 0x000000c581117211 */ /* 0x000fe200020f0eff */
[----:B--2---:R-:W-:-:S04]  /*1d140*/  IMAD R220, R220, 0x22a, RZ ;  /* 0x0000022adcdc7824 */ /* 0x004fc800078e02ff */
[----:B------:R2:W-:Y:S01]  /*1d150*/  STL.64 [R1+0x6d8], R16 ;  /* 0x0006d81001007387 */ /* 0x0005e20000100a00 */
[----:B-1----:R-:W-:Y:S01]  /*1d160*/  IMAD R221, R221, 0x113, RZ ;  /* 0x00000113dddd7824 */ /* 0x002fe200078e02ff */
[----:B--2---:R-:W-:Y:S02]  /*1d170*/  IADD3 R16, P4, PT, R220, R196, RZ ;  /* 0x000000c4dc107210 */ /* 0x004fe40007f9e0ff */
        /* <DEDUP_REMOVED lines=774> */
[-C--:B------:R-:W-:Y:S01]  /*201e0*/  LEA.HI.X.SX32 R15, R194, R197.reuse, 0x1, P5 ;  /* 0x000000c5c20f7211 */ /* 0x080fe200028f0eff */
[----:B------:R-:W-:Y:S02]  /*201f0*/  IMAD R221, R3, 0x195, RZ ;  /* 0x0000019503dd7824 */ /* 0x000fe400078e02ff */
[----:B-1----:R-:W-:Y:S02]  /*20200*/  IMAD R220, R220, 0x32e, RZ ;  /* 0x0000032edcdc7824 */ /* 0x002fe400078e02ff */
[----:B------:R1:W-:Y:S01]  /*20210*/  STL.64 [R1+0x250], R14 ;  /* 0x0002500e01007387 */ /* 0x0003e20000100a00 */
[----:B------:R-:W-:-:S05]  /*20220*/  LEA.HI.X.SX32 R19, R221, R197, 0x1, P3 ;  /* 0x000000c5dd137211 */ /* 0x000fca00018f0eff */
[----:B------:R2:W-:Y:S01]  /*20230*/  STL.64 [R1+0x248], R18 ;  /* 0x0002481201007387 */ /* 0x0005e20000100a00 */
[----:B-1----:R-:W-:Y:S02]  /*20240*/  IADD3 R14, P5, PT, R220, R196, RZ ;  /* 0x000000c4dc0e7210 */ /* 0x002fe40007fbe0ff */
[----:B------:R-:W1:Y:S01]  /*20250*/  LDC R220, c[0x0][0x3d8] ;  /* 0x0000f600ffdc7b82 */ /* 0x000e620000000800 */
[----:B0-----:R-:W-:-:S05]  /*20260*/  IMAD R219, R219, 0x330, RZ ;  /* 0x00000330dbdb7824 */ /* 0x001fca00078e02ff */
[----:B--2---:R-:W-:Y:S02]  /*20270*/  IADD3 R18, P3, PT, R219, R196, RZ ;  /* 0x000000c4db127210 */ /* 0x004fe40007f7e0ff */
[----:B------:R-:W0:Y:S01]  /*20280*/  LDC R219, c[0x0][0x3d8] ;  /* 0x0000f600ffdb7b82 */ /* 0x000e220000000800 */
[----:B------:R-:W-:Y:S01]  /*20290*/  LEA.HI.X.SX32 R17, R195, R197, 0x1, P4 ;  /* 0x000000c5c3117211 */ /* 0x000fe200020f0eff */
[----:B------:R-:W-:-:S04]  /*202a0*/  IMAD R221, R3, 0x197, RZ ;  /* 0x0000019703dd7824 */ /* 0x000fc800078e02ff */
[----:B------:R2:W-:Y:S01]  /*202b0*/  STL.64 [R1+0x240], R16 ;  /* 0x0002401001007387 */ /* 0x0005e20000100a00 */
[----:B------:R-:W-:Y:S01]  /*202c0*/  LEA.HI.X.SX32 R15, R221, R197, 0x1, P5 ;  /* 0x000000c5dd0f7211 */ /* 0x000fe200028f0eff */
[----:B-1----:R-:W-:-:S05]  /*202d0*/  IMAD R220, R220, 0x332, RZ ;  /* 0x00000332dcdc7824 */ /* 0x002fca00078e02ff */
[-C--:B--2---:R-:W-:Y:S02]  /*202e0*/  IADD3 R16, P4, PT, R220, R196.reuse, RZ ;  /* 0x000000c4dc107210 */ /* 0x084fe40007f9e0ff */
[----:B------:R-:W1:Y:S01]  /*202f0*/  LDC R220, c[0x0][0x3d8] ;  /* 0x0000f600ffdc7b82 */ /* 0x000e620000000800 */
[----:B0-----:R-:W-:Y:S01]  /*20300*/  IMAD R219, R219, 0x334, RZ ;  /* 0x00000334dbdb7824 */ /* 0x001fe200078e02ff */
[----:B------:R0:W-:Y:S04]  /*20310*/  STL.64 [R1+0x238], R14 ;  /* 0x0002380e01007387 */ /* 0x0001e80000100a00 */
[----:B0-----:R-:W-:Y:S02]  /*20320*/  IADD3 R14, P5, PT, R219, R196, RZ ;  /* 0x000000c4db0e7210 */ /* 0x001fe40007fbe0ff */
[----:B------:R-:W0:Y:S01]  /*20330*/  LDC R219, c[0x0][0x3d8] ;  /* 0x0000f600ffdb7b82 */ /* 0x000e220000000800 */
[----:B------:R-:W-:Y:S01]  /*20340*/  LEA.HI.X.SX32 R19, R199, R197, 0x1, P3 ;  /* 0x000000c5c7137211 */ /* 0x000fe200018f0eff */
[----:B------:R-:W-:-:S02]  /*20350*/  IMAD R221, R3, 0x199, RZ ;  /* 0x0000019903dd7824 */ /* 0x000fc400078e02ff */
        /* <DEDUP_REMOVED lines=20> */
[----:B-1----:R-:W-:-:S02]  /*204a0*/  IMAD R221, R220, 0x33e, RZ ;  /* 0x0000033edcdd7824 */ /* 0x002fc400078e02ff */
[----:B------:R-:W-:Y:S01]  /*204b0*/  IMAD R220, R3, 0x19d, RZ ;  /* 0x0000019d03dc7824 */ /* 0x000fe200078e02ff */
[----:B------:R-:W-:-:S04]  /*204c0*/  LEA.HI.X.SX32 R17, R210, R197, 0x1, P4 ;  /* 0x000000c5d2117211 */ /* 0x000fc800020f0eff */
[----:B------:R-:W-:Y:S01]  /*204d0*/  LEA.HI.X.SX32 R15, R220, R197, 0x1, P5 ;  /* 0x000000c5dc0f7211 */ /* 0x000fe200028f0eff */
[----:B------:R-:W-:Y:S01]  /*204e0*/  STL.64 [R1+0x210], R16 ;  /* 0x0002101001007387 */ /* 0x000fe20000100a00 */
[----:B------:R-:W1:Y:S03]  /*204f0*/  LDC R220, c[0x0][0x3d8] ;  /* 0x0000f600ffdc7b82 */ /* 0x000e660000000800 */
[----:B------:R2:W-:Y:S01]  /*20500*/  STL.64 [R1+0x208], R14 ;  /* 0x0002080e01007387 */ /* 0x0005e20000100a00 */
[----:B0-----:R-:W-:-:S05]  /*20510*/  IMAD R219, R219, 0x340, RZ ;  /* 0x00000340dbdb7824 */ /* 0x001fca00078e02ff */
[----:B--2---:R-:W-:Y:S02]  /*20520*/  IADD3 R14, P5, PT, R219, R196, RZ ;  /* 0x000000c4db0e7210 */ /* 0x004fe40007fbe0ff */
[----:B------:R-:W0:Y:S01]  /*20530*/  LDC R219, c[0x0][0x3d8] ;  /* 0x0000f600ffdb7b82 */ /* 0x000e220000000800 */
[----:B-1----:R-:W-:Y:S02]  /*20540*/  IMAD R223, R220, 0x342, RZ ;  /* 0x00000342dcdf7824 */ /* 0x002fe400078e02ff */
[----:B0-----:R-:W-:-:S05]  /*20550*/  IMAD R220, R219, 0x344, RZ ;  /* 0x00000344dbdc7824 */ /* 0x001fca00078e02ff */
[----:B------:R-:W0:Y:S01]  /*20560*/  LDC R219, c[0x0][0x3d8] ;  /* 0x0000f600ffdb7b82 */ /* 0x000e220000000800 */
[----:B------:R-:W-:Y:S01]  /*20570*/  IADD3 R16, P4, PT, R221, R196, RZ ;  /* 0x000000c4dd107210 */ /* 0x000fe20007f9e0ff */
[----:B------:R-:W-:-:S05]  /*20580*/  IMAD R221, R3, 0x19f, RZ ;  /* 0x0000019f03dd7824 */ /* 0x000fca00078e02ff */
[-C--:B------:R-:W-:Y:S01]  /*20590*/  LEA.HI.X.SX32 R17, R221, R197.reuse, 0x1, P4 ;  /* 0x000000c5dd117211 */ /* 0x080fe200020f0eff */
[----:B0-----:R-:W-:Y:S02]  /*205a0*/  IMAD R221, R219, 0x346, RZ ;  /* 0x00000346dbdd7824 */ /* 0x001fe400078e02ff */
[----:B------:R-:W0:Y:S01]  /*205b0*/  LDC R219, c[0x0][0x3d8] ;  /* 0x0000f600ffdb7b82 */ /* 0x000e220000000800 */
[-C--:B------:R-:W-:Y:S02]  /*205c0*/  LEA.HI.X.SX32 R19, R211, R197.reuse, 0x1, P3 ;  /* 0x000000c5d3137211 */ /* 0x080fe400018f0eff */
[----:B------:R-:W-:-:S03]  /*205d0*/  LEA.HI.X.SX32 R15, R212, R197, 0x1, P5 ;  /* 0x000000c5d40f7211 */ /* 0x000fc600028f0eff */
[----:B------:R-:W-:Y:S04]  /*205e0*/  STL.64 [R1+0x200], R18 ;  /* 0x0002001201007387 */ /* 0x000fe80000100a00 */
[----:B------:R-:W-:Y:S04]  /*205f0*/  STL.64 [R1+0x1f8], R16 ;  /* 0x0001f81001007387 */ /* 0x000fe80000100a00 */
[----:B------:R1:W-:Y:S02]  /*20600*/  STL.64 [R1+0x1f0], R14 ;  /* 0x0001f00e01007387 */ /* 0x0003e40000100a00 */
[----:B-1----:R-:W-:Y:S01]  /*20610*/  IADD3 R14, P5, PT, R221, R196, RZ ;  /* 0x000000c4dd0e7210 */ /* 0x002fe20007fbe0ff */
[----:B0-----:R-:W-:-:S02]  /*20620*/  IMAD R221, R219, 0x348, RZ ;  /* 0x00000348dbdd7824 */ /* 0x001fc400078e02ff */
[----:B------:R-:W0:Y:S01]  /*20630*/  LDC R219, c[0x0][0x3d8] ;  /* 0x0000f600ffdb7b82 */ /* 0x000e220000000800 */
[-C--:B------:R-:W-:Y:S01]  /*20640*/  IADD3 R16, P4, PT, R220, R196.reuse, RZ ;  /* 0x000000c4dc107210 */ /* 0x080fe20007f9e0ff */
[----:B------:R-:W-:Y:S01]  /*20650*/  IMAD R220, R3, 0x1a1, RZ ;  /* 0x000001a103dc7824 */ /* 0x000fe200078e02ff */
[----:B------:R-:W-:-:S04]  /*20660*/  IADD3 R18, P3, PT, R223, R196, RZ ;  /* 0x000000c4df127210 */ /* 0x000fc80007f7e0ff */
[-C--:B------:R-:W-:Y:S01]  /*20670*/  LEA.HI.X.SX32 R19, R220, R197.reuse, 0x1, P3 ;  /* 0x000000c5dc137211 */ /* 0x080fe200018f0eff */
[----:B------:R-:W-:Y:S01]  /*20680*/  IMAD R220, R3, 0x1a3, RZ ;  /* 0x000001a303dc7824 */ /* 0x000fe200078e02ff */
[-C--:B------:R-:W-:Y:S02]  /*20690*/  LEA.HI.X.SX32 R17, R213, R197.reuse, 0x1, P4 ;  /* 0x000000c5d5117211 */ /* 0x080fe400020f0eff */
[----:B------:R-:W-:Y:S02]  /*206a0*/  IADD3 R10, P3, PT, R216, R196, RZ ;  /* 0x000000c4d80a7210 */ /* 0x000fe40007f7e0ff */
[----:B------:R-:W-:Y:S01]  /*206b0*/  LEA.HI.X.SX32 R15, R220, R197, 0x1, P5 ;  /* 0x000000c5dc0f7211 */ /* 0x000fe200028f0eff */
[----:B------:R-:W-:Y:S01]  /*206c0*/  STL.64 [R1+0x1e8], R18 ;  /* 0x0001e81201007387 */ /* 0x000fe20000100a00 */
[----:B------:R-:W1:Y:S03]  /*206d0*/  LDC R220, c[0x0][0x3d8] ;  /* 0x0000f600ffdc7b82 */ /* 0x000e660000000800 */
[----:B------:R-:W-:Y:S01]  /*206e0*/  STL.64 [R1+0x1e0], R16 ;  /* 0x0001e01001007387 */ /* 0x000fe20000100a00 */
[----:B0-----:R-:W-:-:S03]  /*206f0*/  IMAD R219, R219, 0x34a, RZ ;  /* 0x0000034adbdb7824 */ /* 0x001fc600078e02ff */
[----:B------:R-:W-:Y:S04]  /*20700*/  STL [R1+0xd68], R10 ;  /* 0x000d680a01007387 */ /* 0x000fe80000100800 */
[----:B------:R0:W-:Y:S02]  /*20710*/  STL.64 [R1+0x1d8], R14 ;  /* 0x0001d80e01007387 */ /* 0x0001e40000100a00 */
[-C--:B0-----:R-:W-:Y:S02]  /*20720*/  IADD3 R14, P5, PT, R219, R196.reuse, RZ ;  /* 0x000000c4db0e7210 */ /* 0x081fe40007fbe0ff */
[----:B------:R-:W0:Y:S01]  /*20730*/  LDC R219, c[0x0][0x3d8] ;  /* 0x0000f600ffdb7b82 */ /* 0x000e220000000800 */
[----:B------:R-:W-:Y:S01]  /*20740*/  IADD3 R16, P4, PT, R221, R196, RZ ;  /* 0x000000c4dd107210 */ /* 0x000fe20007f9e0ff */
[----:B-1----:R-:W-:-:S02]  /*20750*/  IMAD R221, R220, 0x34c, RZ ;  /* 0x0000034cdcdd7824 */ /* 0x002fc400078e02ff */
[----:B------:R-:W-:Y:S01]  /*20760*/  IMAD R220, R3, 0x1a5, RZ ;  /* 0x000001a503dc7824 */ /* 0x000fe200078e02ff */
[-C--:B------:R-:W-:Y:S02]  /*20770*/  LEA.HI.X.SX32 R17, R214, R197.reuse, 0x1, P4 ;  /* 0x000000c5d6117211 */ /* 0x080fe400020f0eff */
[----:B------:R-:W-:Y:S02]  /*20780*/  IADD3 R12, P4, PT, R221, R196, RZ ;  /* 0x000000c4dd0c7210 */ /* 0x000fe40007f9e0ff */
[----:B------:R-:W-:Y:S01]  /*20790*/  LEA.HI.X.SX32 R15, R220, R197, 0x1, P5 ;  /* 0x000000c5dc0f7211 */ /* 0x000fe200028f0eff */
[----:B------:R3:W-:Y:S01]  /*207a0*/  STL.64 [R1+0x1d0], R16 ;  /* 0x0001d01001007387 */ /* 0x0007e20000100a00 */
[----:B0-----:R-:W-:-:S05]  /*207b0*/  IMAD R219, R219, 0x34e, RZ ;  /* 0x0000034edbdb7824 */ /* 0x001fca00078e02ff */
[----:B------:R-:W-:-:S05]  /*207c0*/  IADD3 R6, P5, PT, R219, R196, RZ ;  /* 0x000000c4db067210 */ /* 0x000fca0007fbe0ff */
[----:B------:R3:W-:Y:S04]  /*207d0*/  STL [R1+0x1b8], R6 ;  /* 0x0001b80601007387 */ /* 0x0007e80000100800 */
[----:B------:R3:W-:Y:S04]  /*207e0*/  STL [R1+0x1c0], R12 ;  /* 0x0001c00c01007387 */ /* 0x0007e80000100800 */
[----:B------:R3:W-:Y:S04]  /*207f0*/  STL.64 [R1+0x1c8], R14 ;  /* 0x0001c80e01007387 */ /* 0x0007e80000100a00 */
[----:B------:R-:W2:Y:S01]  /*20800*/  LDL R219, [R1+0x2134] ;  /* 0x0021340001db7983 */ /* 0x000ea20000100800 */
[----:B------:R-:W-:Y:S01]  /*20810*/  IMAD R220, R3, 0x1a7, RZ ;  /* 0x000001a703dc7824 */ /* 0x000fe200078e02ff */
[----:B------:R-:W-:-:S04]  /*20820*/  LEA.HI.X.SX32 R13, R215, R197, 0x1, P4 ;  /* 0x000000c5d70d7211 */ /* 0x000fc800020f0eff */
[----:B------:R-:W-:Y:S01]  /*20830*/  LEA.HI.X.SX32 R7, R220, R197, 0x1, P5 ;  /* 0x000000c5dc077211 */ /* 0x000fe200028f0eff */
[----:B------:R3:W-:Y:S04]  /*20840*/  STL [R1+0x1c4], R13 ;  /* 0x0001c40d01007387 */ /* 0x0007e80000100800 */
[----:B------:R3:W-:Y:S01]  /*20850*/  STL [R1+0x1bc], R7 ;  /* 0x0001bc0701007387 */ /* 0x0007e20000100800 */
[----:B------:R-:W-:Y:S01]  /*20860*/  IMAD.SHL.U32 R198, R198, 0x2, RZ ;  /* 0x00000002c6c67824 */ /* 0x000fe200078e00ff */
[----:B------:R-:W-:Y:S01]  /*20870*/  IADD3 R9, PT, PT, R0, 0x2, RZ ;  /* 0x0000000200097810 */ /* 0x000fe20007ffe0ff */
[----:B------:R-:W-:Y:S01]  /*20880*/  IMAD R218, R3, 0xd4, RZ ;  /* 0x000000d403da7824 */ /* 0x000fe200078e02ff */
[----:B--2---:R-:W-:Y:S01]  /*20890*/  IADD3 R210, PT, PT, R219, 0x20000, RZ ;  /* 0x00020000dbd27810 */ /* 0x004fe20007ffe0ff */
[----:B---3--:R-:W-:Y:S06]  /*208a0*/  @!P2 BRA `(.L_x_6) ;  /* 0x0000000800d8a947 */ /* 0x008fec0003800000 */
[----:B------:R-:W-:Y:S01]  /*208b0*/  VIADD R6, R219, 0x60000 ;  /* 0x00060000db067836 */ /* 0x000fe20000000000 */
[----:B------:R-:W-:Y:S02]  /*208c0*/  MOV R7, UR9 ;  /* 0x0000000900077c02 */ /* 0x000fe40008000f00 */
[----:B------:R-:W-:Y:S01]  /*208d0*/  ELECT P4, URZ, PT ;  /* 0x0000000000ff782f */ /* 0x000fe20003880000 */
[----:B------:R-:W-:Y:S01]  /*208e0*/  IMAD.MOV.U32 R211, RZ, RZ, RZ ;  /* 0x000000ffffd37224 */ /* 0x000fe200078e00ff */
[----:B------:R-:W-:Y:S01]  /*208f0*/  UMOV UR50, 0x0 ;  /* 0x0000000000327882 */ /* 0x000fe20000000000 */
[----:B------:R-:W-:Y:S01]  /*20900*/  SHF.R.U32.HI R6, RZ, 0x4, R6 ;  /* 0x00000004ff067819 */ /* 0x000fe20000011606 */
[----:B------:R-:W-:Y:S01]  /*20910*/  UMOV UR51, 0x4208490 ;  /* 0x0420849000337882 */ /* 0x000fe20000000000 */
[----:B------:R-:W-:Y:S01]  /*20920*/  SHF.R.U32.HI R7, RZ, 0x4, R7 ;  /* 0x00000004ff077819 */ /* 0x000fe20000011607 */
[----:B------:R-:W-:Y:S01]  /*20930*/  UMOV UR70, 0x0 ;  /* 0x0000000000467882 */ /* 0x000fe20000000000 */
[----:B------:R-:W-:Y:S01]  /*20940*/  SGXT.U32 R6, R6, 0xe ;  /* 0x0000000e0606781a */ /* 0x000fe20000000000 */
[----:B------:R-:W-:Y:S01]  /*20950*/  UMOV UR71, 0x4208490 ;  /* 0x0420849000477882 */ /* 0x000fe20000000000 */
[----:B------:R-:W-:Y:S01]  /*20960*/  SGXT.U32 R7, R7, 0xe ;  /* 0x0000000e0707781a */ /* 0x000fe20000000000 */
[----:B------:R-:W-:Y:S01]  /*20970*/  UMOV UR52, 0x0 ;  /* 0x0000000000347882 */ /* 0x000fe20000000000 */
[----:B------:R-:W-:Y:S01]  /*20980*/  R2UR UR4, R6 ;  /* 0x00000000060472ca */ /* 0x000fe200000e0000 */
[----:B------:R-:W-:Y:S01]  /*20990*/  UMOV UR53, 0x4208490 ;  /* 0x0420849000357882 */ /* 0x000fe20000000000 */
[----:B------:R-:W-:Y:S01]  /*209a0*/  R2UR UR12, R7 ;  /* 0x00000000070c72ca */ /* 0x000fe200000e0000 */
[----:B------:R-:W-:Y:S01]  /*209b0*/  UMOV UR44, 0x0 ;  /* 0x00000000002c7882 */ /* 0x000fe20000000000 */
[----:B------:R-:W-:Y:S01]  /*209c0*/  @P4 MOV R5, 0x40004040 ;  /* 0x4000404000054802 */ /* 0x000fe20000000f00 */
[----:B------:R-:W-:Y:S01]  /*209d0*/  UMOV UR45, 0x4208490 ;  /* 0x04208490002d7882 */ /* 0x000fe20000000000 */
[----:B------:R-:W-:Y:S01]  /*209e0*/  @P4 MOV R8, R210 ;  /* 0x000000d200084202 */ /* 0x000fe20000000f00 */
[----:B------:R-:W-:Y:S01]  /*209f0*/  UMOV UR64, 0x0 ;  /* 0x0000000000407882 */ /* 0x000fe20000000000 */
[C---:B------:R-:W-:Y:S01]  /*20a00*/  @P4 R2UR UR47, R5.reuse ;  /* 0x00000000052f42ca */ /* 0x040fe200000e0000 */
[----:B------:R-:W-:Y:S01]  /*20a10*/  UMOV UR65, 0x4208490 ;  /* 0x0420849000417882 */ /* 0x000fe20000000000 */
[----:B------:R-:W-:Y:S01]  /*20a20*/  @P4 R2UR UR63, R5 ;  /* 0x00000000053f42ca */ /* 0x000fe200000e0000 */
[----:B------:R-:W-:Y:S01]  /*20a30*/  UMOV UR48, 0x0 ;  /* 0x0000000000307882 */ /* 0x000fe20000000000 */
[----:B------:R-:W-:Y:S01]  /*20a40*/  UMOV UR49, 0x4208490 ;  /* 0x0420849000317882 */ /* 0x000fe20000000000 */
[----:B------:R-:W-:Y:S01]  /*20a50*/  IMAD.U32 R4, RZ, RZ, UR4 ;  /* 0x00000004ff047e24 */ /* 0x000fe2000f8e00ff */
[----:B------:R-:W-:Y:S01]  /*20a60*/  @P4 R2UR UR4, R8 ;  /* 0x00000000080442ca */ /* 0x000fe200000e0000 */
[----:B------:R-:W-:Y:S01]  /*20a70*/  UMOV UR58, 0x0 ;  /* 0x00000000003a7882 */ /* 0x000fe20000000000 */
[----:B------:R-:W-:Y:S01]  /*20a80*/  UMOV UR59, 0x4208490 ;  /* 0x04208490003b7882 */ /* 0x000fe20000000000 */
[----:B------:R-:W-:Y:S01]  /*20a90*/  UMOV UR68, 0x0 ;  /* 0x0000000000447882 */ /* 0x000fe20000000000 */
[----:B------:R-:W-:Y:S01]  /*20aa0*/  @P4 R2UR UR46, R4 ;  /* 0x00000000042e42ca */ /* 0x000fe200000e0000 */
[----:B------:R-:W-:Y:S01]  /*20ab0*/  UMOV UR69, 0x4208490 ;  /* 0x0420849000457882 */ /* 0x000fe20000000000 */
[----:B------:R-:W-:Y:S01]  /*20ac0*/  MOV R4, UR12 ;  /* 0x0000000c00047c02 */ /* 0x000fe20008000f00 */
[----:B------:R-:W-:Y:S01]  /*20ad0*/  UMOV UR66, 0x0 ;  /* 0x0000000000427882 */ /* 0x000fe20000000000 */
[----:B------:R-:W-:Y:S01]  /*20ae0*/  UMOV UR67, 0x4208490 ;  /* 0x0420849000437882 */ /* 0x000fe20000000000 */
[----:B------:R-:W-:Y:S01]  /*20af0*/  UMOV UR60, 0x0 ;  /* 0x00000000003c7882 */ /* 0x000fe20000000000 */
[----:B------:R-:W-:-:S02]  /*20b00*/  @P4 R2UR UR62, R4 ;  /* 0x00000000043e42ca */ /* 0x000fc400000e0000 */
[----:B------:R-:W-:Y:S02]  /*20b10*/  CS2R R4, SRZ ;  /* 0x0000000000047805 */ /* 0x000fe4000001ff00 */
[----:B------:R-:W-:Y:S01]  /*20b20*/  IADD3 R6, P4, PT, R6, 0x80, RZ ;  /* 0x0000008006067810 */ /* 0x000fe20007f9e0ff */
[----:B------:R-:W-:Y:S01]  /*20b30*/  UMOV UR61, 0x4208490 ;  /* 0x04208490003d7882 */ /* 0x000fe20000000000 */
[----:B------:R-:W-:Y:S01]  /*20b40*/  UMOV UR72, 0x0 ;  /* 0x0000000000487882 */ /* 0x000fe20000000000 */
[----:B------:R-:W-:Y:S01]  /*20b50*/  UMOV UR73, 0x4208490 ;  /* 0x0420849000497882 */ /* 0x000fe20000000000 */
[----:B------:R-:W-:Y:S01]  /*20b60*/  R2UR UR12, R6 ;  /* 0x00000000060c72ca */ /* 0x000fe200000e0000 */
[----:B------:R-:W-:Y:S01]  /*20b70*/  UMOV UR16, 0x0 ;  /* 0x0000000000107882 */ /* 0x000fe20000000000 */
[----:B------:R-:W-:Y:S01]  /*20b80*/  IADD3.X R5, PT, PT, R5, 0x40004040, RZ, P4, !PT ;  /* 0x4000404005057810 */ /* 0x000fe200027fe4ff */
[----:B------:R-:W-:Y:S01]  /*20b90*/  UMOV UR17, 0x4208490 ;  /* 0x0420849000117882 */ /* 0x000fe20000000000 */
[----:B------:R-:W-:Y:S01]  /*20ba0*/  IADD3 R7, P4, PT, R7, 0x2, RZ ;  /* 0x0000000207077810 */ /* 0x000fe20007f9e0ff */
[----:B------:R-:W-:Y:S01]  /*20bb0*/  UMOV UR18, 0x0 ;  /* 0x0000000000127882 */ /* 0x000fe20000000000 */
[----:B------:R-:W-:Y:S01]  /*20bc0*/  R2UR UR13, R5 ;  /* 0x00000000050d72ca */ /* 0x000fe200000e0000 */
[----:B------:R0:W-:Y:S01]  /*20bd0*/  UTCHMMA gdesc[UR46], gdesc[UR62], tmem[UR5], tmem[UR50], idesc[UR51], !UPT ;  /* 0x00ff323e2e0075ea */ /* 0x0001e2000f800005 */
[----:B------:R-:W-:Y:S01]  /*20be0*/  IADD3.X R4, PT, PT, R4, 0x40004040, RZ, P4, !PT ;  /* 0x4000404004047810 */ /* 0x000fe200027fe4ff */
[----:B------:R-:W-:Y:S01]  /*20bf0*/  UMOV UR19, 0x4208490 ;  /* 0x0420849000137882 */ /* 0x000fe20000000000 */
[----:B------:R-:W-:Y:S01]  /*20c00*/  R2UR UR14, R7 ;  /* 0x00000000070e72ca */ /* 0x000fe200000e0000 */
[----:B------:R-:W-:Y:S01]  /*20c10*/  UMOV UR20, 0x0 ;  /* 0x0000000000147882 */ /* 0x000fe20000000000 */
[----:B------:R-:W-:Y:S01]  /*20c20*/  R2UR UR15, R4 ;  /* 0x00000000040f72ca */ /* 0x000fe200000e0000 */
[----:B------:R-:W-:Y:S01]  /*20c30*/  UMOV UR21, 0x4208490 ;  /* 0x0420849000157882 */ /* 0x000fe20000000000 */
[----:B------:R-:W-:Y:S01]  /*20c40*/  UMOV UR22, 0x0 ;  /* 0x0000000000167882 */ /* 0x000fe20000000000 */
[----:B------:R-:W-:Y:S01]  /*20c50*/  UMOV UR23, 0x4208490 ;  /* 0x0420849000177882 */ /* 0x000fe20000000000 */
[----:B------:R-:W-:Y:S01]  /*20c60*/  UMOV UR24, 0x0 ;  /* 0x0000000000187882 */ /* 0x000fe20000000000 */
[----:B------:R-:W-:Y:S01]  /*20c70*/  UMOV UR25, 0x4208490 ;  /* 0x0420849000197882 */ /* 0x000fe20000000000 */
[----:B------:R-:W-:Y:S01]  /*20c80*/  UMOV UR26, 0x0 ;  /* 0x00000000001a7882 */ /* 0x000fe20000000000 */
[----:B------:R-:W-:-:S02]  /*20c90*/  UIADD3.64 UR42, UPT, UPT, UR12, 0x80, URZ ;  /* 0x000000800c2a7897 */ /* 0x000fc4000fffe0ff */
[----:B0-----:R-:W-:Y:S02]  /*20ca0*/  UIADD3.64 UR46, UPT, UPT, UR12, 0x100, URZ ;  /* 0x000001000c2e7897 */ /* 0x001fe4000fffe0ff */
[----:B------:R-:W-:Y:S02]  /*20cb0*/  UIADD3.64 UR74, UPT, UPT, UR12, 0x180, URZ ;  /* 0x000001800c4a7897 */ /* 0x000fe4000fffe0ff */
[----:B------:R-:W-:Y:S02]  /*20cc0*/  UIADD3.64 UR54, UPT, UPT, UR14, 0x2, URZ ;  /* 0x000000020e367897 */ /* 0x000fe4000fffe0ff */
[----:B------:R0:W-:Y:S01]  /*20cd0*/  UTCHMMA gdesc[UR12], gdesc[UR14], tmem[UR5], tmem[UR70], idesc[UR71], UPT ;  /* 0x00ff460e0c0075ea */ /* 0x0001e2000b800005 */
[----:B------:R-:W-:Y:S02]  /*20ce0*/  UIADD3.64 UR50, UPT, UPT, UR14, 0x4, URZ ;  /* 0x000000040e327897 */ /* 0x000fe4000fffe0ff */
[----:B------:R-:W-:Y:S02]  /*20cf0*/  UIADD3.64 UR76, UPT, UPT, UR14, 0x3fe, URZ ;  /* 0x000003fe0e4c7897 */ /* 0x000fe4000fffe0ff */
[----:B------:R-:W-:-:S02]  /*20d00*/  UIADD3.64 UR56, UPT, UPT, UR14, 0x400, URZ ;  /* 0x000004000e387897 */ /* 0x000fc4000fffe0ff */
[----:B------:R-:W-:Y:S01]  /*20d10*/  UIADD3.64 UR62, UPT, UPT, UR14, 0x402, URZ ;  /* 0x000004020e3e7897 */ /* 0x000fe2000fffe0ff */
[----:B------:R1:W-:Y:S01]  /*20d20*/  UTCHMMA gdesc[UR42], gdesc[UR54], tmem[UR5], tmem[UR52], idesc[UR53], UPT ;  /* 0x00ff34362a0075ea */ /* 0x0003e2000b800005 */
[----:B------:R-:W-:Y:S01]  /*20d30*/  UMOV UR27, 0x4208490 ;  /* 0x04208490001b7882 */ /* 0x000fe20000000000 */
[----:B------:R2:W-:Y:S01]  /*20d40*/  UTCHMMA gdesc[UR46], gdesc[UR50], tmem[UR5], tmem[UR44], idesc[UR45], UPT ;  /* 0x00ff2c322e0075ea */ /* 0x0005e2000b800005 */
[----:B0-----:R-:W-:Y:S01]  /*20d50*/  UIADD3.64 UR70, UPT, UPT, UR12, 0x300, URZ ;  /* 0x000003000c467897 */ /* 0x001fe2000fffe0ff */
[----:B------:R0:W-:Y:S01]  /*20d60*/  UTCHMMA gdesc[UR74], gdesc[UR76], tmem[UR5], tmem[UR64], idesc[UR65], UPT ;  /* 0x00ff404c4a0075ea */ /* 0x0001e2000b800005 */
[----:B------:R-:W-:Y:S01]  /*20d70*/  UMOV UR28, 0x0 ;  /* 0x00000000001c7882 */ /* 0x000fe20000000000 */
[----:B------:R-:W-:Y:S01]  /*20d80*/  UMOV UR29, 0x4208490 ;  /* 0x04208490001d7882 */ /* 0x000fe20000000000 */
[----:B------:R-:W-:Y:S01]  /*20d90*/  UMOV UR30, 0x0 ;  /* 0x00000000001e7882 */ /* 0x000fe20000000000 */
[----:B------:R-:W-:Y:S01]  /*20da0*/  UMOV UR31, 0x4208490 ;  /* 0x04208490001f7882 */ /* 0x000fe20000000000 */
[----:B------:R-:W-:Y:S01]  /*20db0*/  UMOV UR32, 0x0 ;  /* 0x0000000000207882 */ /* 0x000fe20000000000 */
[----:B-1----:R-:W-:-:S02]  /*20dc0*/  UIADD3.64 UR54, UPT, UPT, UR12, 0x200, URZ ;  /* 0x000002000c367897 */ /* 0x002fc4000fffe0ff */
[----:B--2---:R-:W-:Y:S02]  /*20dd0*/  UIADD3.64 UR50, UPT, UPT, UR12, 0x280, URZ ;  /* 0x000002800c327897 */ /* 0x004fe4000fffe0ff */
[----:B------:R-:W-:Y:S02]  /*20de0*/  UIADD3.64 UR52, UPT, UPT, UR14, 0x404, URZ ;  /* 0x000004040e347897 */ /* 0x000fe4000fffe0ff */
[----:B0-----:R-:W-:Y:S02]  /*20df0*/  UIADD3.64 UR64, UPT, UPT, UR14, 0x800, URZ ;  /* 0x000008000e407897 */ /* 0x001fe4000fffe0ff */
[----:B------:R-:W-:Y:S01]  /*20e00*/  UIADD3.64 UR74, UPT, UPT, UR12, 0x480, URZ ;  /* 0x000004800c4a7897 */ /* 0x000fe2000fffe0ff */
[----:B------:R0:W-:Y:S01]  /*20e10*/  UTCHMMA gdesc[UR54], gdesc[UR56], tmem[UR5], tmem[UR48], idesc[UR49], UPT ;  /* 0x00ff3038360075ea */ /* 0x0001e2000b800005 */
[----:B------:R-:W-:Y:S01]  /*20e20*/  UIADD3.64 UR76, UPT, UPT, UR14, 0x802, URZ ;  /* 0x000008020e4c7897 */ /* 0x000fe2000fffe0ff */
[----:B------:R1:W-:Y:S01]  /*20e30*/  UTCHMMA gdesc[UR50], gdesc[UR62], tmem[UR5], tmem[UR58], idesc[UR59], UPT ;  /* 0x00ff3a3e320075ea */ /* 0x0003e2000b800005 */
[----:B------:R-:W-:Y:S01]  /*20e40*/  UMOV UR33, 0x4208490 ;  /* 0x0420849000217882 */ /* 0x000fe20000000000 */
[----:B------:R2:W-:Y:S01]  /*20e50*/  UTCHMMA gdesc[UR70], gdesc[UR52], tmem[UR5], tmem[UR68], idesc[UR69], UPT ;  /* 0x00ff4434460075ea */ /* 0x0005e2000b800005 */
[----:B------:R-:W-:Y:S01]  /*20e60*/  UMOV UR34, 0x0 ;  /* 0x0000000000227882 */ /* 0x000fe20000000000 */
[----:B------:R-:W-:Y:S01]  /*20e70*/  UMOV UR35, 0x4208490 ;  /* 0x0420849000237882 */ /* 0x000fe20000000000 */
[----:B------:R-:W-:Y:S01]  /*20e80*/  UMOV UR36, 0x0 ;  /* 0x0000000000247882 */ /* 0x000fe20000000000 */
[----:B------:R-:W-:Y:S01]  /*20e90*/  UMOV UR37, 0x4208490 ;  /* 0x0420849000257882 */ /* 0x000fe20000000000 */
[----:B------:R-:W-:Y:S01]  /*20ea0*/  UMOV UR38, 0x0 ;  /* 0x0000000000267882 */ /* 0x000fe20000000000 */
[----:B0-----:R-:W-:-:S02]  /*20eb0*/  UIADD3.64 UR54, UPT, UPT, UR12, 0x380, URZ ;  /* 0x000003800c367897 */ /* 0x001fc4000fffe0ff */
[----:B------:R-:W-:Y:S02]  /*20ec0*/  UIADD3.64 UR56, UPT, UPT, UR14, 0x7fe, URZ ;  /* 0x000007fe0e387897 */ /* 0x000fe4000fffe0ff */
[----:B-1----:R-:W-:Y:S02]  /*20ed0*/  UIADD3.64 UR62, UPT, UPT, UR12, 0x400, URZ ;  /* 0x000004000c3e7897 */ /* 0x002fe4000fffe0ff */
[----:B--2---:R-:W-:Y:S02]  /*20ee0*/  UIADD3.64 UR52, UPT, UPT, UR12, 0x500, URZ ;  /* 0x000005000c347897 */ /* 0x004fe4000fffe0ff */
[----:B------:R-:W-:Y:S02]  /*20ef0*/  UIADD3.64 UR58, UPT, UPT, UR14, 0xbfe, URZ ;  /* 0x00000bfe0e3a7897 */ /* 0x000fe4000fffe0ff */
[----:B------:R-:W-:Y:S01]  /*20f00*/  UIADD3.64 UR70, UPT, UPT, UR14, 0xc02, URZ ;  /* 0x00000c020e467897 */ /* 0x000fe2000fffe0ff */
[----:B------:R0:W-:Y:S01]  /*20f10*/  UTCHMMA gdesc[UR54], gdesc[UR56], tmem[UR5], tmem[UR66], idesc[UR67], UPT ;  /* 0x00ff4238360075ea */ /* 0x0001e2000b800005 */
[----:B------:R-:W-:Y:S01]  /*20f20*/  UIADD3.64 UR68, UPT, UPT, UR12, 0x700, URZ ;  /* 0x000007000c447897 */ /* 0x000fe2000fffe0ff */
[----:B------:R1:W-:Y:S01]  /*20f30*/  UTCHMMA gdesc[UR62], gdesc[UR64], tmem[UR5], tmem[UR60], idesc[UR61], UPT ;  /* 0x00ff3c403e0075ea */ /* 0x0003e2000b800005 */
[----:B------:R2:W-:Y:S01]  /*20f40*/  UTCHMMA gdesc[UR74], gdesc[UR76], tmem[UR5], tmem[UR72], idesc[UR73], UPT ;  /* 0x00ff484c4a0075ea */ /* 0x0005e2000b800005 */
[----:B------:R-:W-:Y:S01]  /*20f50*/  UMOV UR39, 0x4208490 ;  /* 0x0420849000277882 */ /* 0x000fe20000000000 */
        /* <DEDUP_REMOVED lines=8> */
[----:B------:R-:W-:Y:S02]  /*20fe0*/  UIADD3.64 UR62, UPT, UPT, UR14, 0xc00, URZ ;  /* 0x00000c000e3e7897 */ /* 0x000fe4000fffe0ff */
[----:B------:R-:W-:Y:S01]  /*20ff0*/  UIADD3.64 UR64, UPT, UPT, UR12, 0x680, URZ ;  /* 0x000006800c407897 */ /* 0x000fe2000fffe0ff */
[----:B------:R0:W-:Y:S01]  /*21000*/  UTCHMMA gdesc[UR52], gdesc[UR54], tmem[UR5], tmem[UR16], idesc[UR17], UPT ;  /* 0x00ff1036340075ea */ /* 0x0001e2000b800005 */
[----:B------:R-:W-:Y:S01]  /*21010*/  UIADD3.64 UR66, UPT, UPT, UR14, 0xc04, URZ ;  /* 0x00000c040e427897 */ /* 0x000fe2000fffe0ff */
[----:B------:R1:W-:Y:S01]  /*21020*/  UTCHMMA gdesc[UR56], gdesc[UR58], tmem[UR5], tmem[UR18], idesc[UR19], UPT ;  /* 0x00ff123a380075ea */ /* 0x0003e2000b800005 */
[----:B--2---:R-:W-:-:S02]  /*21030*/  UIADD3.64 UR72, UPT, UPT, UR14, 0x1002, URZ ;  /* 0x000010020e487897 */ /* 0x004fc4000fffe0ff */
[----:B------:R-:W-:Y:S01]  /*21040*/  UIADD3.64 UR76, UPT, UPT, UR14, 0x1004, URZ ;  /* 0x000010040e4c7897 */ /* 0x000fe2000fffe0ff */
[----:B------:R2:W-:Y:S01]  /*21050*/  UTCHMMA gdesc[UR60], gdesc[UR62], tmem[UR5], tmem[UR20], idesc[UR21], UPT ;  /* 0x00ff143e3c0075ea */ /* 0x0005e2000b800005 */
[----:B------:R-:W-:Y:S01]  /*21060*/  UIADD3.64 UR74, UPT, UPT, UR12, 0x980, URZ ;  /* 0x000009800c4a7897 */ /* 0x000fe2000fffe0ff */
[----:B------:R3:W-:Y:S01]  /*21070*/  UTCHMMA gdesc[UR64], gdesc[UR70], tmem[UR5], tmem[UR22], idesc[UR23], UPT ;  /* 0x00ff1646400075ea */ /* 0x0007e2000b800005 */
[----:B------:R-:W-:Y:S01]  /*21080*/  UMOV UR47, 0x4208490 ;  /* 0x04208490002f7882 */ /* 0x000fe20000000000 */
[----:B0-----:R-:W-:Y:S01]  /*21090*/  UIADD3.64 UR52, UPT, UPT, UR12, 0x780, URZ ;  /* 0x000007800c347897 */ /* 0x001fe2000fffe0ff */
[----:B------:R0:W-:Y:S01]  /*210a0*/  UTCHMMA gdesc[UR68], gdesc[UR66], tmem[UR5], tmem[UR24], idesc[UR25], UPT ;  /* 0x00ff1842440075ea */ /* 0x0001e2000b800005 */
[----:B------:R-:W-:Y:S02]  /*210b0*/  UIADD3.64 UR54, UPT, UPT, UR14, 0xffe, URZ ;  /* 0x00000ffe0e367897 */ /* 0x000fe4000fffe0ff */
[----:B------:R-:W-:Y:S02]  /*210c0*/  UIADD3.64 UR16, UPT, UPT, UR12, 0x800, URZ ;  /* 0x000008000c107897 */ /* 0x000fe4000fffe0ff */
[----:B-1----:R-:W-:-:S02]  /*210d0*/  UIADD3.64 UR56, UPT, UPT, UR14, 0x1000, URZ ;  /* 0x000010000e387897 */ /* 0x002fc4000fffe0ff */
[----:B------:R-:W-:Y:S02]  /*210e0*/  UIADD3.64 UR18, UPT, UPT, UR12, 0x880, URZ ;  /* 0x000008800c127897 */ /* 0x000fe4000fffe0ff */
[----:B--2---:R-:W-:Y:S01]  /*210f0*/  UIADD3.64 UR20, UPT, UPT, UR12, 0x900, URZ ;  /* 0x000009000c147897 */ /* 0x004fe2000fffe0ff */
[----:B------:R1:W-:Y:S01]  /*21100*/  UTCHMMA gdesc[UR52], gdesc[UR54], tmem[UR5], tmem[UR26], idesc[UR27], UPT ;  /* 0x00ff1a36340075ea */ /* 0x0003e2000b800005 */
[----:B------:R-:W-:Y:S02]  /*21110*/  UIADD3.64 UR60, UPT, UPT, UR14, 0x13fe, URZ ;  /* 0x000013fe0e3c7897 */ /* 0x000fe4000fffe0ff */
[----:B---3--:R-:W-:Y:S01]  /*21120*/  UIADD3.64 UR22, UPT, UPT, UR12, 0xa00, URZ ;  /* 0x00000a000c167897 */ /* 0x008fe2000fffe0ff */
[----:B------:R2:W-:Y:S01]  /*21130*/  UTCHMMA gdesc[UR16], gdesc[UR56], tmem[UR5], tmem[UR28], idesc[UR29], UPT ;  /* 0x00ff1c38100075ea */ /* 0x0005e2000b800005 */
[----:B------:R-:W-:Y:S01]  /*21140*/  UIADD3.64 UR58, UPT, UPT, UR14, 0x1400, URZ ;  /* 0x000014000e3a7897 */ /* 0x000fe2000fffe0ff */
[----:B------:R3:W-:Y:S01]  /*21150*/  UTCHMMA gdesc[UR18], gdesc[UR72], tmem[UR5], tmem[UR30], idesc[UR31], UPT ;  /* 0x00ff1e48120075ea */ /* 0x0007e2000b800005 */
[----:B0-----:R-:W-:Y:S01]  /*21160*/  UIADD3.64 UR24, UPT, UPT, UR12, 0xa80, URZ ;  /* 0x00000a800c187897 */ /* 0x001fe2000fffe0ff */
[----:B------:R0:W-:Y:S01]  /*21170*/  UTCHMMA gdesc[UR20], gdesc[UR76], tmem[UR5], tmem[UR32], idesc[UR33], UPT ;  /* 0x00ff204c140075ea */ /* 0x0001e2000b800005 */
[----:B------:R-:W-:Y:S01]  /*21180*/  UIADD3.64 UR64, UPT, UPT, UR14, 0x1402, URZ ;  /* 0x000014020e407897 */ /* 0x000fe2000fffe0ff */
[----:B------:R4:W-:Y:S01]  /*21190*/  UTCHMMA gdesc[UR74], gdesc[UR60], tmem[UR5], tmem[UR34], idesc[UR35], UPT ;  /* 0x00ff223c4a0075ea */ /* 0x0009e2000b800005 */
[----:B------:R-:W-:-:S02]  /*211a0*/  UIADD3.64 UR62, UPT, UPT, UR12, 0xb00, URZ ;  /* 0x00000b000c3e7897 */ /* 0x000fc4000fffe0ff */
[----:B-1----:R-:W-:Y:S02]  /*211b0*/  UIADD3.64 UR52, UPT, UPT, UR14, 0x1404, URZ ;  /* 0x000014040e347897 */ /* 0x002fe4000fffe0ff */
[----:B------:R-:W-:Y:S02]  /*211c0*/  UIADD3.64 UR26, UPT, UPT, UR12, 0xb80, URZ ;  /* 0x00000b800c1a7897 */ /* 0x000fe4000fffe0ff */
[----:B------:R-:W-:Y:S02]  /*211d0*/  UIADD3.64 UR70, UPT, UPT, UR14, 0x17fe, URZ ;  /* 0x000017fe0e467897 */ /* 0x000fe4000fffe0ff */
[----:B--2---:R-:W-:Y:S02]  /*211e0*/  UIADD3.64 UR16, UPT, UPT, UR12, 0xc00, URZ ;  /* 0x00000c000c107897 */ /* 0x004fe4000fffe0ff */
[----:B------:R-:W-:Y:S02]  /*211f0*/  UIADD3.64 UR28, UPT, UPT, UR14, 0x1800, URZ ;  /* 0x000018000e1c7897 */ /* 0x000fe4000fffe0ff */
[----:B------:R-:W-:-:S02]  /*21200*/  UIADD3.64 UR66, UPT, UPT, UR12, 0xc80, URZ ;  /* 0x00000c800c427897 */ /* 0x000fc4000fffe0ff */
[----:B---3--:R-:W-:Y:S02]  /*21210*/  UIADD3.64 UR18, UPT, UPT, UR14, 0x1802, URZ ;  /* 0x000018020e127897 */ /* 0x008fe4000fffe0ff */
[----:B------:R-:W-:Y:S02]  /*21220*/  UIADD3.64 UR68, UPT, UPT, UR12, 0xd00, URZ ;  /* 0x00000d000c447897 */ /* 0x000fe4000fffe0ff */
[----:B------:R-:W-:Y:S02]  /*21230*/  UIADD3.64 UR54, UPT, UPT, UR14, 0x1804, URZ ;  /* 0x000018040e367897 */ /* 0x000fe4000fffe0ff */
[----:B0-----:R-:W-:Y:S02]  /*21240*/  UIADD3.64 UR20, UPT, UPT, UR12, 0xd80, URZ ;  /* 0x00000d800c147897 */ /* 0x001fe4000fffe0ff */
[----:B------:R-:W-:Y:S01]  /*21250*/  UIADD3.64 UR30, UPT, UPT, UR14, 0x1bfe, URZ ;  /* 0x00001bfe0e1e7897 */ /* 0x000fe2000fffe0ff */
[----:B----4-:R-:W-:Y:S01]  /*21260*/  UMOV UR74, 0x0 ;  /* 0x00000000004a7882 */ /* 0x010fe20000000000 */
[----:B------:R-:W-:Y:S01]  /*21270*/  UMOV UR75, 0x4208490 ;  /* 0x04208490004b7882 */ /* 0x000fe20000000000 */
[----:B------:R-:W-:Y:S01]  /*21280*/  UIADD3.64 UR56, UPT, UPT, UR12, 0xe00, URZ ;  /* 0x00000e000c387897 */ /* 0x000fe2000fffe0ff */
[----:B------:R0:W-:Y:S01]  /*21290*/  UTCHMMA gdesc[UR22], gdesc[UR58], tmem[UR5], tmem[UR74], idesc[UR75], UPT ;  /* 0x00ff4a3a160075ea */ /* 0x0001e2000b800005 */
[----:B------:R-:W-:Y:S01]  /*212a0*/  UIADD3.64 UR34, UPT, UPT, UR14, 0x1c00, URZ ;  /* 0x00001c000e227897 */ /* 0x000fe2000fffe0ff */
[----:B------:R-:W-:Y:S01]  /*212b0*/  UMOV UR60, 0x0 ;  /* 0x00000000003c7882 */ /* 0x000fe20000000000 */
        /* <DEDUP_REMOVED lines=9> */
[----:B------:R0:W-:Y:S01]  /*21350*/  UTCHMMA gdesc[UR26], gdesc[UR70], tmem[UR5], tmem[UR36], idesc[UR37], UPT ;  /* 0x00ff24461a0075ea */ /* 0x0001e2000b800005 */
[----:B------:R0:W-:Y:S01]  /*21360*/  UTCHMMA gdesc[UR16], gdesc[UR28], tmem[UR5], tmem[UR38], idesc[UR39], UPT ;  /* 0x00ff261c100075ea */ /* 0x0001e2000b800005 */
[----:B------:R0:W-:Y:S01]  /*21370*/  UTCHMMA gdesc[UR66], gdesc[UR18], tmem[UR5], tmem[UR40], idesc[UR41], UPT ;  /* 0x00ff2812420075ea */ /* 0x0001e2000b800005 */
[----:B------:R0:W-:Y:S01]  /*21380*/  UTCHMMA gdesc[UR68], gdesc[UR54], tmem[UR5], tmem[UR42], idesc[UR43], UPT ;  /* 0x00ff2a36440075ea */ /* 0x0001e2000b800005 */
[----:B------:R0:W-:Y:S01]  /*21390*/  UTCHMMA gdesc[UR20], gdesc[UR30], tmem[UR5], tmem[UR44], idesc[UR45], UPT ;  /* 0x00ff2c1e140075ea */ /* 0x0001e2000b800005 */
[----:B------:R-:W-:Y:S01]  /*213a0*/  UMOV UR50, 0x0 ;  /* 0x0000000000327882 */ /* 0x000fe20000000000 */
[----:B------:R-:W-:Y:S01]  /*213b0*/  UMOV UR51, 0x4208490 ;  /* 0x0420849000337882 */ /* 0x000fe20000000000 */
[----:B------:R0:W-:Y:S01]  /*213c0*/  UTCHMMA gdesc[UR56], gdesc[UR34], tmem[UR5], tmem[UR46], idesc[UR47], UPT ;  /* 0x00ff2e22380075ea */ /* 0x0001e2000b800005 */
[----:B------:R0:W-:Y:S01]  /*213d0*/  UTCHMMA gdesc[UR32], gdesc[UR72], tmem[UR5], tmem[UR48], idesc[UR49], UPT ;  /* 0x00ff3048200075ea */ /* 0x0001e2000b800005 */
[----:B------:R0:W-:Y:S01]  /*213e0*/  UTCHMMA gdesc[UR12], gdesc[UR14], tmem[UR5], tmem[UR50], idesc[UR51], UPT ;  /* 0x00ff320e0c0075ea */ /* 0x0001e2000b800005 */
[----:B------:R0:W-:Y:S01]  /*213f0*/  UTCBAR [UR4], URZ ;  /* 0x000000ff040073e9 */ /* 0x0001e200080000ff */
[----:B------:R-:W-:Y:S01]  /*21400*/  NOP ;  /* 0x0000000000007918 */ /* 0x000fe20000000000 */
.L_x_6:
[----:B------:R-:W1:Y:S01]  /*21410*/  LDC R4, c[0x0][0x3d8] ;  /* 0x0000f600ff047b82 */ /* 0x000e620000000800 */
[----:B------:R-:W-:Y:S01]  /*21420*/  IMAD.MOV.U32 R6, RZ, RZ, R10 ;  /* 0x000000ffff067224 */ /* 0x000fe200078e000a */
[----:B------:R-:W-:Y:S01]  /*21430*/  MOV R7, R11 ;  /* 0x0000000b00077202 */ /* 0x000fe20000000f00 */
[C---:B------:R-:W-:Y:S01]  /*21440*/  IMAD R5, R3.reuse, 0xd8, RZ ;  /* 0x000000d803057824 */ /* 0x040fe200078e02ff */
[----:B------:R-:W-:Y:S01]  /*21450*/  ISETP.GE.AND P4, PT, R208, R9, PT ;  /* 0x00000009d000720c */ /* 0x000fe20003f86270 */
[C---:B------:R-:W-:Y:S02]  /*21460*/  IMAD R68, R3.reuse, 0x1a8, RZ ;  /* 0x000001a803447824 */ /* 0x040fe400078e02ff */
[C---:B------:R-:W-:Y:S01]  /*21470*/  IMAD R70, R3.reuse, 0x1ac, RZ ;  /* 0x000001ac03467824 */ /* 0x040fe200078e02ff */
[----:B------:R-:W2:Y:S01]  /*21480*/  LDC R6, c[0x0][0x3d8] ;  /* 0x0000f600ff067b82 */ /* 0x000ea20000000800 */
[C---:B------:R-:W-:Y:S02]  /*21490*/  IMAD R72, R3.reuse, 0x1b0, RZ ;  /* 0x000001b003487824 */ /* 0x040fe400078e02ff */
[----:B------:R-:W-:-:S02]  /*214a0*/  IMAD R69, R3, 0x1aa, RZ ;  /* 0x000001aa03457824 */ /* 0x000fc400078e02ff */
[C---:B------:R-:W-:Y:S02]  /*214b0*/  IMAD R71, R3.reuse, 0x1ae, RZ ;  /* 0x000001ae03477824 */ /* 0x040fe400078e02ff */
[C---:B------:R-:W-:Y:S01]  /*214c0*/  IMAD R73, R3.reuse, 0x1b2, RZ ;  /* 0x000001b203497824 */ /* 0x040fe200078e02ff */
[----:B------:R-:W3:Y:S01]  /*214d0*/  LDC R8, c[0x0][0x3d8] ;  /* 0x0000f600ff087b82 */ /* 0x000ee20000000800 */
[C---:B------:R-:W-:Y:S02]  /*214e0*/  IMAD R78, R3.reuse, 0x1a9, RZ ;  /* 0x000001a9034e7824 */ /* 0x040fe400078e02ff */
[C---:B------:R-:W-:Y:S02]  /*214f0*/  IMAD R81, R3.reuse, 0x1ab, RZ ;  /* 0x000001ab03517824 */ /* 0x040fe400078e02ff */
[C---:B------:R-:W-:Y:S02]  /*21500*/  IMAD R82, R3.reuse, 0x1ad, RZ ;  /* 0x000001ad03527824 */ /* 0x040fe400078e02ff */
[----:B------:R-:W-:Y:S01]  /*21510*/  IMAD R83, R3, 0x1af, RZ ;  /* 0x000001af03537824 */ /* 0x000fe200078e02ff */
[----:B------:R-:W4:Y:S01]  /*21520*/  LDC R9, c[0x0][0x3d8] ;  /* 0x0000f600ff097b82 */ /* 0x000f220000000800 */
[----:B-1----:R-:W-:-:S02]  /*21530*/  IMAD R4, R4, 0x35, RZ ;  /* 0x0000003504047824 */ /* 0x002fc400078e02ff */
[----:B------:R-:W-:-:S03]  /*21540*/  IMAD R84, R3, 0x1b1, RZ ;  /* 0x000001b103547824 */ /* 0x000fc600078e02ff */
[-C--:B------:R-:W-:Y:S01]  /*21550*/  LEA.HI.X.SX32 R7, R4, R197.reuse, 0x1, P3 ;  /* 0x000000c504077211 */ /* 0x080fe200018f0eff */
[----:B------:R-:W-:Y:S01]  /*21560*/  IMAD R4, R3, 0xd6, RZ ;  /* 0x000000d603047824 */ /* 0x000fe200078e02ff */
[-C--:B------:R-:W-:Y:S01]  /*21570*/  IADD3 R10, P3, PT, R218, R196.reuse, RZ ;  /* 0x000000c4da0a7210 */ /* 0x080fe20007f7e0ff */
[----:B--2---:R-:W-:Y:S01]  /*21580*/  IMAD R6, R6, 0x6b, RZ ;  /* 0x0000006b06067824 */ /* 0x004fe200078e02ff */
[----:B------:R-:W1:Y:S01]  /*21590*/  LDC R74, c[0x0][0x3d8] ;  /* 0x0000f600ff4a7b82 */ /* 0x000e620000000800 */
[----:B------:R2:W-:Y:S01]  /*215a0*/  STL [R1+0xd6c], R7 ;  /* 0x000d6c0701007387 */ /* 0x0005e20000100800 */
[----:B------:R-:W-:Y:S02]  /*215b0*/  LEA.HI.X.SX32 R11, R216, R197, 0x1, P3 ;  /* 0x000000c5d80b7211 */ /* 0x000fe400018f0eff */
[----:B------:R-:W-:-:S03]  /*215c0*/  IADD3 R12, P3, PT, R5, R196, RZ ;  /* 0x000000c4050c7210 */ /* 0x000fc60007f7e0ff */
[----:B------:R-:W-:Y:S01]  /*215d0*/  STL.64 [R1+0x578], R10 ;  /* 0x0005780a01007387 */ /* 0x000fe20000100a00 */
[----:B------:R-:W-:Y:S01]  /*215e0*/  LEA.HI.X.SX32 R13, R217, R197, 0x1, P3 ;  /* 0x000000c5d90d7211 */ /* 0x000fe200018f0eff */
[----:B------:R-:W0:Y:S04]  /*215f0*/  LDC R75, c[0x0][0x3d8] ;  /* 0x0000f600ff4b7b82 */ /* 0x000e280000000800 */
[----:B------:R1:W-:Y:S04]  /*21600*/  STL.64 [R1+0x568], R12 ;  /* 0x0005680c01007387 */ /* 0x0003e80000100a00 */
[----:B--2---:R-:W2:Y:S01]  /*21610*/  LDC R7, c[0x0][0x3d8] ;  /* 0x0000f600ff077b82 */ /* 0x004ea20000000800 */
[----:B-1----:R-:W-:Y:S01]  /*21620*/  IMAD R74, R74, 0x354, RZ ;  /* 0x000003544a4a7824 */ /* 0x002fe200078e02ff */
[----:B------:R-:W-:-:S06]  /*21630*/  IADD3 R12, P3, PT, R68, R196, RZ ;  /* 0x000000c4440c7210 */ /* 0x000fcc0007f7e0ff */
[----:B------:R-:W1:Y:S01]  /*21640*/  LDC R10, c[0x0][0x3d8] ;  /* 0x0000f600ff0a7b82 */ /* 0x000e620000000800 */
[-C--:B------:R-:W-:Y:S02]  /*21650*/  LEA.HI.X.SX32 R13, R218, R197.reuse, 0x1, P3 ;  /* 0x000000c5da0d7211 */ /* 0x080fe400018f0eff */
[-C--:B------:R-:W-:Y:S01]  /*21660*/  IADD3 R14, P3, PT, R4, R196.reuse, RZ ;  /* 0x000000c4040e7210 */ /* 0x080fe20007f7e0ff */
[----:B0-----:R-:W-:Y:S02]  /*21670*/  IMAD R75, R75, 0x356, RZ ;  /* 0x000003564b4b7824 */ /* 0x001fe400078e02ff */
[----:B------:R0:W-:Y:S01]  /*21680*/  STL.64 [R1+0x558], R12 ;  /* 0x0005580c01007387 */ /* 0x0001e20000100a00 */
[----:B------:R-:W-:Y:S01]  /*21690*/  LEA.HI.X.SX32 R15, R6, R197, 0x1, P3 ;  /* 0x000000c5060f7211 */ /* 0x000fe200018f0eff */
[----:B------:R-:W1:Y:S01]  /*216a0*/  LDC R11, c[0x0][0x3d8] ;  /* 0x0000f600ff0b7b82 */ /* 0x000e620000000800 */
[----:B------:R-:W-:-:S03]  /*216b0*/  IADD3 R16, P3, PT, R70, R196, RZ ;  /* 0x000000c446107210 */ /* 0x000fc60007f7e0ff */
[----:B------:R-:W-:Y:S01]  /*216c0*/  STL.64 [R1+0x570], R14 ;  /* 0x0005700e01007387 */ /* 0x000fe20000100a00 */
[-C--:B------:R-:W-:Y:S01]  /*216d0*/  LEA.HI.X.SX32 R17, R4, R197.reuse, 0x1, P3 ;  /* 0x000000c504117211 */ /* 0x080fe200018f0eff */
[----:B--2---:R-:W-:Y:S01]  /*216e0*/  IMAD.SHL.U32 R4, R7, 0x4, RZ ;  /* 0x0000000407047824 */ /* 0x004fe200078e00ff */
[----:B------:R-:W-:Y:S01]  /*216f0*/  IADD3 R18, P3, PT, R72, R196, RZ ;  /* 0x000000c448127210 */ /* 0x000fe20007f7e0ff */
[----:B------:R-:W2:Y:S02]  /*21700*/  LDC R6, c[0x0][0x3d8] ;  /* 0x0000f600ff067b82 */ /* 0x000ea40000000800 */
[----:B------:R-:W-:Y:S01]  /*21710*/  STL.64 [R1+0x548], R16 ;  /* 0x0005481001007387 */ /* 0x000fe20000100a00 */
[----:B------:R-:W-:Y:S02]  /*21720*/  LEA.HI.X.SX32 R19, R5, R197, 0x1, P3 ;  /* 0x000000c505137211 */ /* 0x000fe400018f0eff */
[----:B---3--:R-:W-:-:S03]  /*21730*/  SHF.L.U32 R5, R8, 0x3, RZ ;  /* 0x0000000308057819 */ /* 0x008fc600000006ff */
[----:B------:R3:W-:Y:S01]  /*21740*/  STL.64 [R1+0x538], R18 ;  /* 0x0005381201007387 */ /* 0x0007e20000100a00 */
[----:B0-----:R-:W0:Y:S08]  /*21750*/  LDC R12, c[0x0][0x3d8] ;  /* 0x0000f600ff0c7b82 */ /* 0x001e300000000800 */
[----:B------:R-:W0:Y:S01]  /*21760*/  LDC R13, c[0x0][0x3d8] ;  /* 0x0000f600ff0d7b82 */ /* 0x000e220000000800 */
[----:B---3--:R-:W-:-:S04]  /*21770*/  LEA R18, P3, R3, R196, 0x3 ;  /* 0x000000c403127211 */ /* 0x008fc800078618ff */
[----:B------:R-:W-:Y:S01]  /*21780*/  LEA.HI.X.SX32 R19, R4, R197, 0x1, P3 ;  /* 0x000000c504137211 */ /* 0x000fe200018f0eff */
[----:B----4-:R-:W-:Y:S02]  /*21790*/  IMAD.SHL.U32 R4, R9, 0x10, RZ ;  /* 0x0000001009047824 */ /* 0x010fe400078e00ff */
[----:B------:R-:W3:Y:S02]  /*217a0*/  LDC R14, c[0x0][0x3d8] ;  /* 0x0000f600ff0e7b82 */ /* 0x000ee40000000800 */
[----:B------:R4:W-:Y:S06]  /*217b0*/  STL.64 [R1+0x5a0], R18 ;  /* 0x0005a01201007387 */ /* 0x0009ec0000100a00 */
[----:B------:R-:W2:Y:S01]  /*217c0*/  LDC R15, c[0x0][0x3d8] ;  /* 0x0000f600ff0f7b82 */ /* 0x000ea20000000800 */
[----:B----4-:R-:W-:-:S07]  /*217d0*/  LEA R18, P3, R3, R196, 0x4 ;  /* 0x000000c403127211 */ /* 0x010fce00078620ff */
[----:B------:R-:W4:Y:S01]  /*217e0*/  LDC R16, c[0x0][0x3d8] ;  /* 0x0000f600ff107b82 */ /* 0x000f220000000800 */
[-C--:B------:R-:W-:Y:S02]  /*217f0*/  LEA.HI.X.SX32 R19, R5, R197.reuse, 0x1, P3 ;  /* 0x000000c505137211 */ /* 0x080fe400018f0eff */
[-C--:B------:R-:W-:Y:S02]  /*21800*/  LEA R8, P3, R3, R196.reuse, 0x5 ;  /* 0x000000c403087211 */ /* 0x080fe400078628ff */
[----:B-1----:R-:W-:Y:S01]  /*21810*/  SHF.L.U32 R5, R10, 0x5, RZ ;  /* 0x000000050a057819 */ /* 0x002fe200000006ff */
[----:B------:R-:W-:Y:S01]  /*21820*/  STL.64 [R1+0x598], R18 ;  /* 0x0005981201007387 */ /* 0x000fe20000100a00 */
[----:B------:R-:W-:Y:S01]  /*21830*/  LEA.HI.X.SX32 R9, R4, R197, 0x1, P3 ;  /* 0x000000c504097211 */ /* 0x000fe200018f0eff */
[----:B------:R-:W-:Y:S01]  /*21840*/  IMAD.SHL.U32 R4, R11, 0x40, RZ ;  /* 0x000000400b047824 */ /* 0x000fe200078e00ff */
[----:B------:R-:W1:Y:S03]  /*21850*/  LDC R76, c[0x0][0x3d8] ;  /* 0x0000f600ff4c7b82 */ /* 0x000e660000000800 */
[----:B------:R0:W-:Y:S05]  /*21860*/  STL.64 [R1+0x590], R8 ;  /* 0x0005900801007387 */ /* 0x0001ea0000100a00 */
[----:B------:R-:W2:Y:S01]  /*21870*/  LDC R77, c[0x0][0x3d8] ;  /* 0x0000f600ff4d7b82 */ /* 0x000ea20000000800 */
[----:B0-----:R-:W-:-:S07]  /*21880*/  LEA R8, P3, R3, R196, 0x6 ;  /* 0x000000c403087211 */ /* 0x001fce00078630ff */
[----:B------:R-:W0:Y:S01]  /*21890*/  LDC R79, c[0x0][0x3d8] ;  /* 0x0000f600ff4f7b82 */ /* 0x000e220000000800 */
[----:B------:R-:W-:Y:S02]  /*218a0*/  LEA.HI.X.SX32 R9, R5, R197, 0x1, P3 ;  /* 0x000000c505097211 */ /* 0x000fe400018f0eff */
[----:B------:R-:W-:-:S03]  /*218b0*/  SHF.L.U32 R5, R12, 0x7, RZ ;  /* 0x000000070c057819 */ /* 0x000fc600000006ff */
[----:B------:R1:W-:Y:S02]  /*218c0*/  STL.64 [R1+0x588], R8 ;  /* 0x0005880801007387 */ /* 0x0003e40000100a00 */
[----:B------:R-:W3:Y:S01]  /*218d0*/  LDC R80, c[0x0][0x3d8] ;  /* 0x0000f600ff507b82 */ /* 0x000ee20000000800 */
[----:B-1----:R-:W-:Y:S02]  /*218e0*/  IMAD R76, R76, 0x358, RZ ;  /* 0x000003584c4c7824 */ /* 0x002fe400078e02ff */
[----:B--2---:R-:W-:-:S05]  /*218f0*/  IMAD R77, R77, 0x35a, RZ ;  /* 0x0000035a4d4d7824 */ /* 0x004fca00078e02ff */
[----:B------:R-:W1:Y:S01]  /*21900*/  LDC R85, c[0x0][0x3d8] ;  /* 0x0000f600ff557b82 */ /* 0x000e620000000800 */
[----:B------:R-:W-:-:S04]  /*21910*/  LEA R8, P3, R3, R196, 0x7 ;  /* 0x000000c403087211 */ /* 0x000fc800078638ff */
[----:B------:R-:W-:Y:S01]  /*21920*/  LEA.HI.X.SX32 R9, R4, R197, 0x1, P3 ;  /* 0x000000c504097211 */ /* 0x000fe200018f0eff */
[----:B------:R-:W-:Y:S02]  /*21930*/  IMAD R4, R13, 0xd5, RZ ;  /* 0x000000d50d047824 */ /* 0x000fe400078e02ff */
[----:B------:R-:W2:Y:S01]  /*21940*/  LDC R86, c[0x0][0x3d8] ;  /* 0x0000f600ff567b82 */ /* 0x000ea20000000800 */
[----:B0-----:R-:W-:Y:S01]  /*21950*/  IMAD R79, R79, 0x35c, RZ ;  /* 0x0000035c4f4f7824 */ /* 0x001fe200078e02ff */
[----:B------:R0:W-:Y:S01]  /*21960*/  STL.64 [R1+0x580], R8 ;  /* 0x0005800801007387 */ /* 0x0001e20000100a00 */
[----:B---3--:R-:W-:-:S05]  /*21970*/  IMAD R80, R80, 0x35e, RZ ;  /* 0x0000035e50507824 */ /* 0x008fca00078e02ff */
[----:B------:R-:W3:Y:S01]  /*21980*/  LDC R87, c[0x0][0x3d8] ;  /* 0x0000f600ff577b82 */ /* 0x000ee20000000800 */
[----:B0-----:R-:W-:-:S07]  /*21990*/  LEA R8, P3, R3, R196, 0x8 ;  /* 0x000000c403087211 */ /* 0x001fce00078640ff */
[----:B------:R-:W0:Y:S01]  /*219a0*/  LDC R233, c[0x0][0x3a8] ;  /* 0x0000ea00ffe97b82 */ /* 0x000e220000000800 */
[----:B----4-:R-:W-:Y:S01]  /*219b0*/  IMAD R3, R16, 0x352, RZ ;  /* 0x0000035210037824 */ /* 0x010fe200078e02ff */
[----:B------:R-:W-:Y:S01]  /*219c0*/  LEA.HI.X.SX32 R9, R5, R197, 0x1, P3 ;  /* 0x000000c505097211 */ /* 0x000fe200018f0eff */
[----:B------:R-:W-:Y:S02]  /*219d0*/  IMAD R5, R6, 0xd7, RZ ;  /* 0x000000d706057824 */ /* 0x000fe400078e02ff */
[----:B------:R-:W-:Y:S02]  /*219e0*/  IMAD R6, R14, 0xd9, RZ ;  /* 0x000000d90e067824 */ /* 0x000fe400078e02ff */
[----:B------:R4:W-:Y:S02]  /*219f0*/  STL.64 [R1+0x560], R8 ;  /* 0x0005600801007387 */ /* 0x0009e40000100a00 */
[----:B----4-:R-:W-:-:S04]  /*21a00*/  IADD3 R8, P3, PT, R69, R196, RZ ;  /* 0x000000c445087210 */ /* 0x010fc80007f7e0ff */
[----:B------:R-:W-:Y:S01]  /*21a10*/  LEA.HI.X.SX32 R9, R4, R197, 0x1, P3 ;  /* 0x000000c504097211 */ /* 0x000fe200018f0eff */
[----:B------:R-:W-:-:S04]  /*21a20*/  IMAD R4, R15, 0x350, RZ ;  /* 0x000003500f047824 */ /* 0x000fc800078e02ff */
[----:B------:R4:W-:Y:S01]  /*21a30*/  STL.64 [R1+0x550], R8 ;  /* 0x0005500801007387 */ /* 0x0009e20000100a00 */
[-C--:B------:R-:W-:Y:S02]  /*21a40*/  IADD3 R4, P5, PT, R4, R196.reuse, RZ ;  /* 0x000000c404047210 */ /* 0x080fe40007fbe0ff */
[----:B----4-:R-:W-:-:S04]  /*21a50*/  IADD3 R8, P3, PT, R71, R196, RZ ;  /* 0x000000c447087210 */ /* 0x010fc80007f7e0ff */
[----:B------:R-:W-:-:S05]  /*21a60*/  LEA.HI.X.SX32 R9, R5, R197, 0x1, P3 ;  /* 0x000000c505097211 */ /* 0x000fca00018f0eff */
[----:B------:R4:W-:Y:S02]  /*21a70*/  STL.64 [R1+0x540], R8 ;  /* 0x0005400801007387 */ /* 0x0009e40000100a00 */
[----:B----4-:R-:W-:-:S04]  /*21a80*/  IADD3 R8, P3, PT, R73, R196, RZ ;  /* 0x000000c449087210 */ /* 0x010fc80007f7e0ff */
[----:B------:R-:W-:-:S05]  /*21a90*/  LEA.HI.X.SX32 R9, R6, R197, 0x1, P3 ;  /* 0x000000c506097211 */ /* 0x000fca00018f0eff */
[----:B------:R4:W-:Y:S04]  /*21aa0*/  STL.64 [R1+0x530], R8 ;  /* 0x0005300801007387 */ /* 0x0009e80000100a00 */
[----:B------:R4:W-:Y:S01]  /*21ab0*/  STL [R1+0x1b0], R4 ;  /* 0x0001b00401007387 */ /* 0x0009e20000100800 */
[----:B0123--:R-:W-:Y:S05]  /*21ac0*/  @!P1 BRA `(.L_x_7) ;  /* 0x0000000000089947 */ /* 0x00ffea0003800000 */
[----:B------:R-:W0:Y:S02]  /*21ad0*/  SYNCS.PHASECHK.TRANS64.TRYWAIT P3, [UR9+0x20000], RZ ;  /* 0x020000ffff0075a7 */ /* 0x000e240008061109 */
[----:B0-----:R-:W-:Y:S05]  /*21ae0*/  @!P3 BRA `(.L_x_8) ;  /* 0x000003040040b947 */ /* 0x001fea0003800000 */
.L_x_7:
[----:B------:R-:W2:Y:S04]  /*21af0*/  LDL.64 R234, [R1+0x1b0] ;  /* 0x0001b00001ea7983 */ /* 0x000ea80000100a00 */
[----:B------:R0:W-:Y:S01]  /*21b00*/  STL [R1+0x2308], R245 ;  /* 0x002308f501007387 */ /* 0x0001e20000100800 */
[----:B------:R-:W-:Y:S06]  /*21b10*/  BAR.SYNC.DEFER_BLOCKING 0x0 ;  /* 0x0000000000007b1d */ /* 0x000fec0000010000 */
[----:B0-----:R-:W3:Y:S04]  /*21b20*/  LDL.64 R244, [R1+0x1b0] ;  /* 0x0001b00001f47983 */ /* 0x001ee80000100a00 */
[----:B------:R-:W-:Y:S04]  /*21b30*/  STL.64 [R1+0x2300], R236 ;  /* 0x002300ec01007387 */ /* 0x000fe80000100a00 */
[----:B------:R-:W-:Y:S04]  /*21b40*/  STL [R1+0x2280], R252 ;  /* 0x002280fc01007387 */ /* 0x000fe80000100800 */
[----:B------:R-:W-:Y:S01]  /*21b50*/  STL.64 [R1+0x2258], R238 ;  /* 0x002258ee01007387 */ /* 0x000fe20000100a00 */
[----:B----4-:R-:W-:Y:S01]  /*21b60*/  LDTM.16dp32bit_t0_t15.x64 R4, tmem[UR7+0x100] ;  /* 0x00010007000479ee */ /* 0x010fe20008b00000 */
[----:B------:R-:W0:Y:S02]  /*21b70*/  LDTM.16dp32bit_t16_t31.x64 R4, tmem[UR7+0x140] ;  /* 0x00014007000479ee */ /* 0x000e240008b20000 */
[----:B------:R1:W-:Y:S01]  /*21b80*/  STL.64 [R1+0x2250], R242 ;  /* 0x002250f201007387 */ /* 0x0003e20000100a00 */
[----:B------:R-:W4:Y:S01]  /*21b90*/  @!P0 SYNCS.CCTL.IV [UR9+0x20000] ;  /* 0x02000000ff0089b1 */ /* 0x000f220008000009 */
[----:B------:R-:W-:-:S02]  /*21ba0*/  NOP ;  /* 0x0000000000007918 */ /* 0x000fc40000000000 */
[----:B------:R-:W-:Y:S04]  /*21bb0*/  STL.64 [R1+0x2248], R240 ;  /* 0x002248f001007387 */ /* 0x000fe80000100a00 */
[----:B------:R-:W-:Y:S04]  /*21bc0*/  STL [R1+0x230c], R240 ;  /* 0x00230cf001007387 */ /* 0x000fe80000100800 */
[----:B------:R-:W-:Y:S01]  /*21bd0*/  STL.64 [R1+0x2240], R246 ;  /* 0x002240f601007387 */ /* 0x000fe20000100a00 */
[----:B-1----:R-:W-:Y:S01]  /*21be0*/  IADD3 R242, P3, PT, R3, R196, RZ ;  /* 0x000000c403f27210 */ /* 0x002fe20007f7e0ff */
[----:B------:R-:W-:-:S02]  /*21bf0*/  IMAD R3, R86, 0x362, RZ ;  /* 0x0000036256037824 */ /* 0x000fc400078e02ff */
[----:B------:R-:W-:Y:S01]  /*21c00*/  STL.64 [R1+0x2230], R248 ;  /* 0x002230f801007387 */ /* 0x000fe20000100a00 */
[----:B------:R-:W-:-:S03]  /*21c10*/  LEA.HI.X.SX32 R243, R78, R197, 0x1, P3 ;  /* 0x000000c54ef37211 */ /* 0x000fc600018f0eff */
[----:B------:R1:W-:Y:S01]  /*21c20*/  STL.64 [R1+0x2228], R250 ;  /* 0x002228fa01007387 */ /* 0x0003e20000100a00 */
[----:B0-----:R-:W-:-:S03]  /*21c30*/  FMUL R4, R4, R233 ;  /* 0x000000e904047220 */ /* 0x001fc60000400000 */
[----:B------:R-:W-:Y:S01]  /*21c40*/  STL [R1+0x2164], R211 ;  /* 0x002164d301007387 */ /* 0x000fe20000100800 */
[-C--:B------:R-:W-:Y:S01]  /*21c50*/  FMUL R5, R5, R233.reuse ;  /* 0x000000e905057220 */ /* 0x080fe20000400000 */
[-C--:B------:R-:W-:Y:S01]  /*21c60*/  FMUL R6, R6, R233.reuse ;  /* 0x000000e906067220 */ /* 0x080fe20000400000 */
[-C--:B------:R-:W-:Y:S01]  /*21c70*/  FMUL R7, R7, R233.reuse ;  /* 0x000000e907077220 */ /* 0x080fe20000400000 */
[----:B------:R-:W-:Y:S01]  /*21c80*/  STL [R1+0x2160], R210 ;  /* 0x002160d201007387 */ /* 0x000fe20000100800 */
[-C--:B------:R-:W-:Y:S01]  /*21c90*/  FMUL R8, R8, R233.reuse ;  /* 0x000000e908087220 */ /* 0x080fe20000400000 */
[-C--:B------:R-:W-:Y:S01]  /*21ca0*/  FMUL R9, R9, R233.reuse ;  /* 0x000000e909097220 */ /* 0x080fe20000400000 */
[-C--:B------:R-:W-:Y:S01]  /*21cb0*/  FMUL R10, R10, R233.reuse ;  /* 0x000000e90a0a7220 */ /* 0x080fe20000400000 */
[----:B------:R0:W-:Y:S01]  /*21cc0*/  STL.64 [R1+0x21e0], R210 ;  /* 0x0021e0d201007387 */ /* 0x0001e20000100a00 */
[-C--:B-1----:R-:W-:Y:S01]  /*21cd0*/  IADD3 R250, P3, PT, R75, R196.reuse, RZ ;  /* 0x000000c44bfa7210 */ /* 0x082fe20007f7e0ff */
[-C--:B------:R-:W-:Y:S01]  /*21ce0*/  FMUL R11, R11, R233.reuse ;  /* 0x000000e90b0b7220 */ /* 0x080fe20000400000 */
[----:B------:R-:W-:Y:S01]  /*21cf0*/  FMUL R12, R12, R233 ;  /* 0x000000e90c0c7220 */ /* 0x000fe20000400000 */
[----:B-----5:R-:W-:Y:S01]  /*21d00*/  STL [R1+0x215c], R207 ;  /* 0x00215ccf01007387 */ /* 0x020fe20000100800 */
[----:B------:R-:W-:Y:S01]  /*21d10*/  LEA.HI.X.SX32 R251, R81, R197, 0x1, P3 ;  /* 0x000000c551fb7211 */ /* 0x000fe200018f0eff */
[-C--:B------:R-:W-:Y:S01]  /*21d20*/  FMUL R13, R13, R233.reuse ;  /* 0x000000e90d0d7220 */ /* 0x080fe20000400000 */
[-C--:B------:R-:W-:Y:S01]  /*21d30*/  FMUL R14, R14, R233.reuse ;  /* 0x000000e90e0e7220 */ /* 0x080fe20000400000 */
[----:B------:R-:W-:Y:S01]  /*21d40*/  STL [R1+0x2158], R206 ;  /* 0x002158ce01007387 */ /* 0x000fe20000100800 */
[-C--:B------:R-:W-:Y:S01]  /*21d50*/  FMUL R15, R15, R233.reuse ;  /* 0x000000e90f0f7220 */ /* 0x080fe20000400000 */
[-C--:B------:R-:W-:Y:S01]  /*21d60*/  FMUL R16, R16, R233.reuse ;  /* 0x000000e910107220 */ /* 0x080fe20000400000 */
[-C--:B------:R-:W-:Y:S01]  /*21d70*/  FMUL R17, R17, R233.reuse ;  /* 0x000000e911117220 */ /* 0x080fe20000400000 */
[----:B------:R1:W-:Y:S01]  /*21d80*/  STL [R1+0x2310], R206 ;  /* 0x002310ce01007387 */ /* 0x0003e20000100800 */
[----:B0-----:R-:W-:Y:S01]  /*21d90*/  IADD3 R210, P3, PT, R77, R196, RZ ;  /* 0x000000c44dd27210 */ /* 0x001fe20007f7e0ff */
[-C--:B------:R-:W-:Y:S01]  /*21da0*/  FMUL R18, R18, R233.reuse ;  /* 0x000000e912127220 */ /* 0x080fe20000400000 */
[----:B------:R-:W-:Y:S01]  /*21db0*/  FMUL R19, R19, R233 ;  /* 0x000000e913137220 */ /* 0x000fe20000400000 */
[----:B------:R-:W-:Y:S01]  /*21dc0*/  STL [R1+0x2154], R205 ;  /* 0x002154cd01007387 */ /* 0x000fe20000100800 */
[----:B------:R-:W-:Y:S01]  /*21dd0*/  LEA.HI.X.SX32 R211, R82, R197, 0x1, P3 ;  /* 0x000000c552d37211 */ /* 0x000fe200018f0eff */
[-C--:B------:R-:W-:Y:S01]  /*21de0*/  FMUL R20, R20, R233.reuse ;  /* 0x000000e914147220 */ /* 0x080fe20000400000 */
[-C--:B------:R-:W-:Y:S01]  /*21df0*/  FMUL R21, R21, R233.reuse ;  /* 0x000000e915157220 */ /* 0x080fe20000400000 */
        /* <DEDUP_REMOVED lines=20> */
[----:B------:R-:W-:Y:S01]  /*21f40*/  STL.64 [R1+0x2318], R202 ;  /* 0x002318ca01007387 */ /* 0x000fe20000100a00 */
        /* <DEDUP_REMOVED lines=17> */
[----:B------:R-:W-:-:S02]  /*22060*/  FMUL R50, R50, R233 ;  /* 0x000000e932327220 */ /* 0x000fc40000400000 */
[----:B------:R0:W-:Y:S04]  /*22070*/  STL.64 [R1+0x2350], R56 ;  /* 0x0023503801007387 */ /* 0x0001e80000100a00 */
[----:B------:R0:W-:Y:S04]  /*22080*/  STL.64 [R1+0x2348], R58 ;  /* 0x0023483a01007387 */ /* 0x0001e80000100a00 */
[----:B------:R-:W-:Y:S04]  /*22090*/  STL.64 [R1+0x2340], R60 ;  /* 0x0023403c01007387 */ /* 0x000fe80000100a00 */
[----:B------:R-:W-:Y:S04]  /*220a0*/  STL.64 [R1+0x2338], R62 ;  /* 0x0023383e01007387 */ /* 0x000fe80000100a00 */
[----:B------:R-:W-:Y:S04]  /*220b0*/  STL.64 [R1+0x2330], R64 ;  /* 0x0023304001007387 */ /* 0x000fe80000100a00 */
[----:B------:R-:W-:Y:S01]  /*220c0*/  STL.64 [R1+0x2328], R66 ;  /* 0x0023284201007387 */ /* 0x000fe20000100a00 */
[----:B---3--:R-:W-:Y:S01]  /*220d0*/  LEA.HI.X.SX32 R245, R68, R197, 0x1, P5 ;  /* 0x000000c544f57211 */ /* 0x008fe200028f0eff */
[----:B------:R-:W-:Y:S01]  /*220e0*/  IMAD R68, R85, 0x360, RZ ;  /* 0x0000036055447824 */ /* 0x000fe200078e02ff */
[----:B-1----:R-:W-:Y:S01]  /*220f0*/  IADD3 R206, P5, PT, R74, R196, RZ ;  /* 0x000000c44ace7210 */ /* 0x002fe20007fbe0ff */
[----:B--2---:R-:W-:-:S02]  /*22100*/  IMAD.MOV.U32 R244, RZ, RZ, R234 ;  /* 0x000000fffff47224 */ /* 0x004fc400078e00ea */
[----:B------:R-:W-:Y:S01]  /*22110*/  STL [R1+0x1b4], R245 ;  /* 0x0001b4f501007387 */ /* 0x000fe20000100800 */
[-C--:B------:R-:W-:Y:S01]  /*22120*/  LEA.HI.X.SX32 R207, R69, R197.reuse, 0x1, P5 ;  /* 0x000000c545cf7211 */ /* 0x080fe200028f0eff */
[----:B------:R-:W-:Y:S01]  /*22130*/  IMAD R69, R87, 0x364, RZ ;  /* 0x0000036457457824 */ /* 0x000fe200078e02ff */
[-C--:B0-----:R-:W-:Y:S01]  /*22140*/  IADD3 R56, P5, PT, R76, R196.reuse, RZ ;  /* 0x000000c44c387210 */ /* 0x081fe20007fbe0ff */
[----:B------:R-:W-:Y:S03]  /*22150*/  STL.64 [R1+0x1a8], R242 ;  /* 0x0001a8f201007387 */ /* 0x000fe60000100a00 */
[----:B------:R-:W-:Y:S01]  /*22160*/  LEA.HI.X.SX32 R57, R70, R197, 0x1, P5 ;  /* 0x000000c546397211 */ /* 0x000fe200028f0eff */
[----:B------:R-:W-:Y:S01]  /*22170*/  STL.64 [R1+0x1a0], R206 ;  /* 0x0001a0ce01007387 */ /* 0x000fe20000100a00 */
[----:B------:R-:W-:-:S03]  /*22180*/  IADD3 R58, P5, PT, R79, R196, RZ ;  /* 0x000000c44f3a7210 */ /* 0x000fc60007fbe0ff */
[----:B------:R-:W-:Y:S01]  /*22190*/  STL.64 [R1+0x198], R250 ;  /* 0x000198fa01007387 */ /* 0x000fe20000100a00 */
[-C--:B------:R-:W-:Y:S02]  /*221a0*/  LEA.HI.X.SX32 R59, R71, R197.reuse, 0x1, P5 ;  /* 0x000000c5473b7211 */ /* 0x080fe400028f0eff */
[-C--:B------:R-:W-:Y:S01]  /*221b0*/  IADD3 R204, P5, PT, R68, R196.reuse, RZ ;  /* 0x000000c444cc7210 */ /* 0x080fe20007fbe0ff */
[----:B------:R-:W-:Y:S03]  /*221c0*/  STL.64 [R1+0x2260], R250 ;  /* 0x002260fa01007387 */ /* 0x000fe60000100a00 */
[----:B------:R-:W-:Y:S01]  /*221d0*/  LEA.HI.X.SX32 R205, R72, R197, 0x1, P5 ;  /* 0x000000c548cd7211 */ /* 0x000fe200028f0eff */
[----:B------:R0:W-:Y:S01]  /*221e0*/  STL.64 [R1+0x190], R56 ;  /* 0x0001903801007387 */ /* 0x0001e20000100a00 */
[----:B------:R-:W-:-:S03]  /*221f0*/  IADD3 R240, P5, PT, R69, R196, RZ ;  /* 0x000000c445f07210 */ /* 0x000fc60007fbe0ff */
[----:B------:R-:W-:Y:S01]  /*22200*/  STL.64 [R1+0x188], R210 ;  /* 0x000188d201007387 */ /* 0x000fe20000100a00 */
[----:B------:R-:W-:-:S03]  /*22210*/  LEA.HI.X.SX32 R241, R73, R197, 0x1, P5 ;  /* 0x000000c549f17211 */ /* 0x000fc600028f0eff */
[----:B------:R-:W-:Y:S01]  /*22220*/  STL.64 [R1+0x2210], R210 ;  /* 0x002210d201007387 */ /* 0x000fe20000100a00 */
[----:B0-----:R-:W-:-:S03]  /*22230*/  IADD3 R56, P3, PT, R80, R196, RZ ;  /* 0x000000c450387210 */ /* 0x001fc60007f7e0ff */
[----:B------:R-:W-:Y:S01]  /*22240*/  STL.64 [R1+0x2268], R210 ;  /* 0x002268d201007387 */ /* 0x000fe20000100a00 */
[----:B------:R-:W-:Y:S02]  /*22250*/  PRMT R89, RZ, 0x7610, R89 ;  /* 0x00007610ff597816 */ /* 0x000fe40000000059 */
[-C--:B------:R-:W-:Y:S01]  /*22260*/  LEA.HI.X.SX32 R57, R83, R197.reuse, 0x1, P3 ;  /* 0x000000c553397211 */ /* 0x080fe200018f0eff */
[----:B------:R-:W-:Y:S01]  /*22270*/  STL.64 [R1+0x180], R58 ;  /* 0x0001803a01007387 */ /* 0x000fe20000100a00 */
[----:B------:R-:W-:Y:S02]  /*22280*/  IADD3 R246, P3, PT, R3, R196, RZ ;  /* 0x000000c403f67210 */ /* 0x000fe40007f7e0ff */
[----:B------:R-:W-:Y:S01]  /*22290*/  IADD3 R3, PT, PT, R0, 0x3, RZ ;  /* 0x0000000300037810 */ /* 0x000fe20007ffe0ff */
[----:B------:R-:W-:Y:S01]  /*222a0*/  STL.64 [R1+0x178], R56 ;  /* 0x0001783801007387 */ /* 0x000fe20000100a00 */
[----:B------:R-:W-:Y:S02]  /*222b0*/  LEA.HI.X.SX32 R247, R84, R197, 0x1, P3 ;  /* 0x000000c554f77211 */ /* 0x000fe400018f0eff */
[CC--:B------:R-:W-:Y:S01]  /*222c0*/  ISETP.GE.AND P3, PT, R208.reuse, R0.reuse, PT ;  /* 0x00000000d000720c */ /* 0x0c0fe20003f66270 */
[----:B------:R-:W-:Y:S01]  /*222d0*/  STL.64 [R1+0x170], R204 ;  /* 0x000170cc01007387 */ /* 0x000fe20000100a00 */
[----:B------:R-:W-:Y:S01]  /*222e0*/  ISETP.GE.AND P5, PT, R208, R3, PT ;  /* 0x00000003d000720c */ /* 0x000fe20003fa6270 */
[----:B------:R-:W-:Y:S01]  /*222f0*/  VIADD R3, R0, 0x4 ;  /* 0x0000000400037836 */ /* 0x000fe20000000000 */
[----:B------:R-:W-:Y:S01]  /*22300*/  FSEL R2, R4, -INF , P3 ;  /* 0xff80000004027808 */ /* 0x000fe20001800000 */
[----:B------:R-:W-:Y:S01]  /*22310*/  STL.64 [R1+0x168], R246 ;  /* 0x000168f601007387 */ /* 0x000fe20000100a00 */
[----:B------:R-:W-:-:S02]  /*22320*/  ISETP.GT.AND P3, PT, R208, R0, PT ;  /* 0x00000000d000720c */ /* 0x000fc40003f64270 */
[----:B------:R-:W-:Y:S01]  /*22330*/  IADD3 R4, PT, PT, R0, 0x5, RZ ;  /* 0x0000000500047810 */ /* 0x000fe20007ffe0ff */
[----:B------:R-:W-:Y:S01]  /*22340*/  STL.64 [R1+0x160], R240 ;  /* 0x000160f001007387 */ /* 0x000fe20000100a00 */
[----:B------:R-:W-:Y:S02]  /*22350*/  PRMT R87, RZ, 0x7610, R87 ;  /* 0x00007610ff577816 */ /* 0x000fe40000000057 */
[----:B------:R-:W-:Y:S01]  /*22360*/  PRMT R82, RZ, 0x7610, R82 ;  /* 0x00007610ff527816 */ /* 0x000fe20000000052 */
[----:B------:R0:W-:Y:S01]  /*22370*/  STL [R1+0x11cc], R2 ;  /* 0x0011cc0201007387 */ /* 0x0001e20000100800 */
[----:B------:R-:W-:Y:S02]  /*22380*/  PRMT R173, RZ, 0x7610, R173 ;  /* 0x00007610ffad7816 */ /* 0x000fe400000000ad */
[----:B------:R-:W-:Y:S02]  /*22390*/  PRMT R172, RZ, 0x7610, R172 ;  /* 0x00007610ffac7816 */ /* 0x000fe400000000ac */
[----:B------:R-:W-:-:S02]  /*223a0*/  PRMT R166, RZ, 0x7610, R166 ;  /* 0x00007610ffa67816 */ /* 0x000fc400000000a6 */
[----:B------:R-:W-:Y:S02]  /*223b0*/  PRMT R85, RZ, 0x7610, R85 ;  /* 0x00007610ff557816 */ /* 0x000fe40000000055 */
[----:B------:R-:W-:Y:S02]  /*223c0*/  PRMT R86, RZ, 0x7610, R86 ;  /* 0x00007610ff567816 */ /* 0x000fe40000000056 */
[----:B0-----:R-:W-:Y:S02]  /*223d0*/  FSEL R2, R5, -INF , P3 ;  /* 0xff80000005027808 */ /* 0x001fe40001800000 */
[----:B------:R-:W-:Y:S01]  /*223e0*/  ISETP.GE.AND P3, PT, R208, R3, PT ;  /* 0x00000003d000720c */ /* 0x000fe20003f66270 */
[----:B------:R-:W-:Y:S01]  /*223f0*/  VIADD R3, R0, 0x6 ;  /* 0x0000000600037836 */ /* 0x000fe20000000000 */
[----:B------:R-:W-:Y:S01]  /*22400*/  PRMT R74, RZ, 0x7610, R74 ;  /* 0x00007610ff4a7816 */ /* 0x000fe2000000004a */
[----:B------:R0:W-:Y:S01]  /*22410*/  STL [R1+0x148], R2 ;  /* 0x0001480201007387 */ /* 0x0001e20000100800 */
[----:B------:R-:W-:-:S02]  /*22420*/  PRMT R73, RZ, 0x7610, R73 ;  /* 0x00007610ff497816 */ /* 0x000fc40000000049 */
[----:B------:R-:W-:Y:S02]  /*22430*/  PRMT R227, RZ, 0x7610, R227 ;  /* 0x00007610ffe37816 */ /* 0x000fe400000000e3 */
[----:B------:R-:W-:Y:S02]  /*22440*/  PRMT R230, RZ, 0x7610, R230 ;  /* 0x00007610ffe67816 */ /* 0x000fe400000000e6 */
[----:B------:R-:W-:Y:S02]  /*22450*/  PRMT R170, RZ, 0x7610, R170 ;  /* 0x00007610ffaa7816 */ /* 0x000fe400000000aa */
[----:B------:R-:W-:Y:S02]  /*22460*/  PRMT R69, RZ, 0x7610, R69 ;  /* 0x00007610ff457816 */ /* 0x000fe40000000045 */
[----:B0-----:R-:W-:Y:S02]  /*22470*/  FSEL R2, R6, -INF , P4 ;  /* 0xff80000006027808 */ /* 0x001fe40002000000 */
[----:B------:R-:W-:-:S02]  /*22480*/  ISETP.GE.AND P4, PT, R208, R4, PT ;  /* 0x00000004d000720c */ /* 0x000fc40003f86270 */
[----:B------:R-:W-:Y:S01]  /*22490*/  IADD3 R4, PT, PT, R0, 0x7, RZ ;  /* 0x0000000700047810 */ /* 0x000fe20007ffe0ff */
[----:B------:R0:W-:Y:S01]  /*224a0*/  STL [R1+0x144], R2 ;  /* 0x0001440201007387 */ /* 0x0001e20000100800 */
[----:B------:R-:W-:Y:S02]  /*224b0*/  PRMT R71, RZ, 0x7610, R71 ;  /* 0x00007610ff477816 */ /* 0x000fe40000000047 */
[----:B------:R-:W-:Y:S02]  /*224c0*/  PRMT R167, RZ, 0x7610, R167 ;  /* 0x00007610ffa77816 */ /* 0x000fe400000000a7 */
[----:B------:R-:W-:Y:S02]  /*224d0*/  PRMT R88, RZ, 0x7610, R88 ;  /* 0x00007610ff587816 */ /* 0x000fe40000000058 */
[----:B------:R-:W-:Y:S02]  /*224e0*/  PRMT R216, RZ, 0x7610, R216 ;  /* 0x00007610ffd87816 */ /* 0x000fe400000000d8 */
[----:B------:R-:W-:-:S02]  /*224f0*/  PRMT R214, RZ, 0x7610, R214 ;  /* 0x00007610ffd67816 */ /* 0x000fc400000000d6 */
[----:B0-----:R-:W-:Y:S02]  /*22500*/  FSEL R2, R7, -INF , P5 ;  /* 0xff80000007027808 */ /* 0x001fe40002800000 */
[----:B------:R-:W-:Y:S01]  /*22510*/  ISETP.GE.AND P5, PT, R208, R3, PT ;  /* 0x00000003d000720c */ /* 0x000fe20003fa6270 */
[----:B------:R-:W-:Y:S01]  /*22520*/  VIADD R3, R0, 0x8 ;  /* 0x0000000800037836 */ /* 0x000fe20000000000 */
        /* <DEDUP_REMOVED lines=8> */
[----:B------:R-:W-:Y:S02]  /*225b0*/  ISETP.GE.AND P3, PT, R208, R4, PT ;  /* 0x00000004d000720c */ /* 0x000fe40003f66270 */
[----:B------:R-:W-:Y:S01]  /*225c0*/  IADD3 R4, PT, PT, R0, 0x9, RZ ;  /* 0x0000000900047810 */ /* 0x000fe20007ffe0ff */
[----:B------:R0:W-:Y:S01]  /*225d0*/  STL [R1+0x138], R2 ;  /* 0x0001380201007387 */ /* 0x0001e20000100800 */
[----:B------:R-:W-:-:S02]  /*225e0*/  PRMT R194, RZ, 0x7610, R194 ;  /* 0x00007610ffc27816 */ /* 0x000fc400000000c2 */
[----:B------:R-:W-:Y:S02]  /*225f0*/  PRMT R199, RZ, 0x7610, R199 ;  /* 0x00007610ffc77816 */ /* 0x000fe400000000c7 */
[----:B------:R-:W-:Y:S02]  /*22600*/  PRMT R209, RZ, 0x7610, R209 ;  /* 0x00007610ffd17816 */ /* 0x000fe400000000d1 */
        /* <DEDUP_REMOVED lines=162> */
[----:B------:R-:W-:Y:S01]  /*23030*/  PRMT R84, RZ, 0x7610, R84 ;  /* 0x00007610ff547816 */ /* 0x000fe20000000054 */
[----:B------:R-:W2:Y:S01]  /*23040*/  @P1 LDG.E.U16 R91, desc[UR10][R242.64] ;  /* 0x0000000af25b1981 */ /* 0x000ea2000c1e1500 */
        /* <DEDUP_REMOVED lines=38> */
[----:B------:R-:W-:Y:S01]  /*232b0*/  FMUL R234, R51, R233 ;  /* 0x000000e933ea7220 */ /* 0x000fe20000400000 */
[----:B------:R-:W-:Y:S02]  /*232c0*/  PRMT R223, RZ, 0x7610, R223 ;  /* 0x00007610ffdf7816 */ /* 0x000fe400000000df */
[----:B0-----:R-:W-:Y:S02]  /*232d0*/  FSEL R2, R30, -INF , P4 ;  /* 0xff8000001e027808 */ /* 0x001fe40002000000 */
[----:B------:R-:W-:Y:S01]  /*232e0*/  ISETP.GE.AND P4, PT, R208, R4, PT ;  /* 0x00000004d000720c */ /* 0x000fe20003f86270 */
[----:B------:R-:W3:Y:S01]  /*232f0*/  @P1 LDG.E.U16 R90, desc[UR10][R206.64] ;  /* 0x0000000ace5a1981 */ /* 0x000ee2000c1e1500 */
[----:B------:R-:W-:-:S02]  /*23300*/  IADD3 R4, PT, PT, R0, 0x1f, RZ ;  /* 0x0000001f00047810 */ /* 0x000fc40007ffe0ff */
[----:B------:R-:W-:Y:S01]  /*23310*/  PRMT R80, RZ, 0x7610, R80 ;  /* 0x00007610ff507816 */ /* 0x000fe20000000050 */
[----:B------:R0:W-:Y:S01]  /*23320*/  STL [R1+0x1174], R2 ;  /* 0x0011740201007387 */ /* 0x0001e20000100800 */
[----:B------:R-:W-:Y:S02]  /*23330*/  PRMT R5, RZ, 0x7610, R5 ;  /* 0x00007610ff057816 */ /* 0x000fe40000000005 */
[----:B------:R-:W-:Y:S02]  /*23340*/  PRMT R83, RZ, 0x7610, R83 ;  /* 0x00007610ff537816 */ /* 0x000fe40000000053 */
[----:B------:R-:W-:Y:S01]  /*23350*/  PRMT R26, RZ, 0x7610, R26 ;  /* 0x00007610ff1a7816 */ /* 0x000fe2000000001a */
[----:B------:R-:W4:Y:S01]  /*23360*/  @P1 LDG.E.U16 R80, desc[UR10][R196.64] ;  /* 0x0000000ac4501981 */ /* 0x000f22000c1e1500 */
[----:B0-----:R-:W-:Y:S02]  /*23370*/  FSEL R2, R31, -INF , P5 ;  /* 0xff8000001f027808 */ /* 0x001fe40002800000 */
[----:B------:R-:W-:Y:S01]  /*23380*/  ISETP.GE.AND P5, PT, R208, R3, PT ;  /* 0x00000003d000720c */ /* 0x000fe20003fa6270 */
[----:B------:R-:W-:-:S02]  /*23390*/  VIADD R3, R0, 0x20 ;  /* 0x0000002000037836 */ /* 0x000fc40000000000 */
[----:B------:R0:W-:Y:S02]  /*233a0*/  STL [R1+0x1170], R2 ;  /* 0x0011700201007387 */ /* 0x0001e40000100800 */
[----:B0-----:R-:W-:Y:S02]  /*233b0*/  FSEL R2, R32, -INF , P3 ;  /* 0xff80000020027808 */ /* 0x001fe40001800000 */
[----:B------:R-:W-:Y:S02]  /*233c0*/  ISETP.GE.AND P3, PT, R208, R4, PT ;  /* 0x00000004d000720c */ /* 0x000fe40003f66270 */
[----:B------:R-:W-:Y:S01]  /*233d0*/  IADD3 R4, PT, PT, R0, 0x21, RZ ;  /* 0x0000002100047810 */ /* 0x000fe20007ffe0ff */
[----:B------:R0:W-:Y:S02]  /*233e0*/  STL [R1+0x116c], R2 ;  /* 0x00116c0201007387 */ /* 0x0001e40000100800 */
        /* <DEDUP_REMOVED lines=65> */
[----:B------:R-:W-:-:S02]  /*23800*/  PRMT R46, RZ, 0x7610, R46 ;  /* 0x00007610ff2e7816 */ /* 0x000fc4000000002e */
[----:B------:R-:W-:Y:S01]  /*23810*/  ISETP.GE.AND P5, PT, R208, R3, PT ;  /* 0x00000003d000720c */ /* 0x000fe20003fa6270 */
[----:B------:R0:W-:Y:S04]  /*23820*/  STL [R1+0x11d0], R2 ;  /* 0x0011d00201007387 */ /* 0x0001e80000100800 */
[----:B------:R-:W2:Y:S04]  /*23830*/  LDL.64 R58, [R1+0x1128] ;  /* 0x00112800013a7983 */ /* 0x000ea80000100a00 */
[----:B------:R-:W3:Y:S01]  /*23840*/  LDL.64 R64, [R1+0x10e8] ;  /* 0x0010e80001407983 */ /* 0x000ee20000100a00 */
[----:B0-----:R-:W-:-:S05]  /*23850*/  FSEL R2, R50, -INF , P3 ;  /* 0xff80000032027808 */ /* 0x001fca0001800000 */
[----:B------:R0:W-:Y:S04]  /*23860*/  STL [R1+0x1224], R2 ;  /* 0x0012240201007387 */ /* 0x0001e80000100800 */
[----:B------:R-:W4:Y:S04]  /*23870*/  LDL.64 R248, [R1+0x10a8] ;  /* 0x0010a80001f87983 */ /* 0x000f280000100a00 */
[----:B------:R-:W4:Y:S04]  /*23880*/  LDL.64 R62, [R1+0x1068] ;  /* 0x00106800013e7983 */ /* 0x000f280000100a00 */
[----:B------:R-:W4:Y:S04]  /*23890*/  LDL.64 R202, [R1+0x1028] ;  /* 0x0010280001ca7983 */ /* 0x000f280000100a00 */
[----:B------:R-:W4:Y:S04]  /*238a0*/  LDL.64 R66, [R1+0xfe8] ;  /* 0x000fe80001427983 */ /* 0x000f280000100a00 */
[----:B------:R-:W4:Y:S04]  /*238b0*/  LDL.64 R238, [R1+0xfa8] ;  /* 0x000fa80001ee7983 */ /* 0x000f280000100a00 */
[----:B------:R-:W4:Y:S04]  /*238c0*/  LDL.64 R60, [R1+0xf68] ;  /* 0x000f6800013c7983 */ /* 0x000f280000100a00 */
[----:B------:R-:W4:Y:S04]  /*238d0*/  LDL.64 R236, [R1+0xf28] ;  /* 0x000f280001ec7983 */ /* 0x000f280000100a00 */
[----:B------:R-:W4:Y:S04]  /*238e0*/  LDL.64 R56, [R1+0x1120] ;  /* 0x0011200001387983 */ /* 0x000f280000100a00 */
[----:B------:R-:W-:Y:S04]  /*238f0*/  STL [R1+0x216c], R196 ;  /* 0x00216cc401007387 */ /* 0x000fe80000100800 */
[----:B------:R-:W-:Y:S04]  /*23900*/  STL [R1+0x2168], R197 ;  /* 0x002168c501007387 */ /* 0x000fe80000100800 */
[----:B--2---:R-:W2:Y:S01]  /*23910*/  @P1 LDG.E.U16 R7, desc[UR10][R58.64] ;  /* 0x0000000a3a071981 */ /* 0x004ea2000c1e1500 */
[----:B------:R-:W-:-:S03]  /*23920*/  ISETP.GE.AND P3, PT, R208, R4, PT ;  /* 0x00000004d000720c */ /* 0x000fc60003f66270 */
[----:B---3--:R-:W3:Y:S04]  /*23930*/  @P1 LDG.E.U16 R6, desc[UR10][R64.64] ;  /* 0x0000000a40061981 */ /* 0x008ee8000c1e1500 */
[----:B------:R-:W2:Y:S04]  /*23940*/  LDL.64 R200, [R1+0x10e0] ;  /* 0x0010e00001c87983 */ /* 0x000ea80000100a00 */
[----:B------:R-:W3:Y:S01]  /*23950*/  LDL.64 R58, [R1+0x10a0] ;  /* 0x0010a000013a7983 */ /* 0x000ee20000100a00 */
[----:B------:R-:W-:-:S03]  /*23960*/  PRMT R4, RZ, 0x7610, R4 ;  /* 0x00007610ff047816 */ /* 0x000fc60000000004 */
[----:B------:R-:W3:Y:S04]  /*23970*/  LDL.64 R64, [R1+0x1060] ;  /* 0x0010600001407983 */ /* 0x000ee80000100a00 */
[----:B----4-:R-:W4:Y:S01]  /*23980*/  @P1 LDG.E.U16 R4, desc[UR10][R62.64] ;  /* 0x0000000a3e041981 */ /* 0x010f22000c1e1500 */
[----:B------:R-:W-:Y:S02]  /*23990*/  PRMT R49, RZ, 0x7610, R49 ;  /* 0x00007610ff317816 */ /* 0x000fe40000000031 */
[----:B------:R-:W-:Y:S01]  /*239a0*/  PRMT R50, RZ, 0x7610, R50 ;  /* 0x00007610ff327816 */ /* 0x000fe20000000032 */
[----:B------:R-:W4:Y:S04]  /*239b0*/  @P1 LDG.E.U16 R5, desc[UR10][R248.64] ;  /* 0x0000000af8051981 */ /* 0x000f28000c1e1500 */
[----:B------:R-:W4:Y:S04]  /*239c0*/  @P1 LDG.E.U16 R84, desc[UR10][R66.64] ;  /* 0x0000000a42541981 */ /* 0x000f28000c1e1500 */
[----:B------:R-:W4:Y:S04]  /*239d0*/  LDL.64 R62, [R1+0x1020] ;  /* 0x00102000013e7983 */ /* 0x000f280000100a00 */
[----:B------:R-:W4:Y:S04]  /*239e0*/  @P1 LDG.E.U16 R82, desc[UR10][R60.64] ;  /* 0x0000000a3c521981 */ /* 0x000f28000c1e1500 */
[----:B------:R-:W4:Y:S04]  /*239f0*/  LDL.64 R66, [R1+0xfa0] ;  /* 0x000fa00001427983 */ /* 0x000f280000100a00 */
[----:B------:R-:W4:Y:S04]  /*23a00*/  @P1 LDG.E.U16 R89, desc[UR10][R56.64] ;  /* 0x0000000a38591981 */ /* 0x000f28000c1e1500 */
[----:B------:R-:W4:Y:S01]  /*23a10*/  LDL.64 R60, [R1+0xf60] ;  /* 0x000f6000013c7983 */ /* 0x000f220000100a00 */
[----:B------:R-:W-:-:S02]  /*23a20*/  PRMT R3, RZ, 0x7610, R3 ;  /* 0x00007610ff037816 */ /* 0x000fc40000000003 */
[----:B------:R-:W-:Y:S01]  /*23a30*/  PRMT R37, RZ, 0x7610, R37 ;  /* 0x00007610ff257816 */ /* 0x000fe20000000025 */
[----:B------:R-:W4:Y:S04]  /*23a40*/  @P1 LDG.E.U16 R81, desc[UR10][R236.64] ;  /* 0x0000000aec511981 */ /* 0x000f28000c1e1500 */
[----:B------:R-:W4:Y:S04]  /*23a50*/  LDL.64 R56, [R1+0x1118] ;  /* 0x0011180001387983 */ /* 0x000f280000100a00 */
[----:B------:R-:W4:Y:S01]  /*23a60*/  @P1 LDG.E.U16 R3, desc[UR10][R202.64] ;  /* 0x0000000aca031981 */ /* 0x000f22000c1e1500 */
[----:B------:R-:W-:-:S02]  /*23a70*/  PRMT R44, RZ, 0x7610, R44 ;  /* 0x00007610ff2c7816 */ /* 0x000fc4000000002c */
[----:B------:R-:W-:Y:S01]  /*23a80*/  PRMT R45, RZ, 0x7610, R45 ;  /* 0x00007610ff2d7816 */ /* 0x000fe2000000002d */
[----:B------:R-:W4:Y:S01]  /*23a90*/  LDL.64 R236, [R1+0xf20] ;  /* 0x000f200001ec7983 */ /* 0x000f220000100a00 */
[----:B------:R-:W-:-:S03]  /*23aa0*/  PRMT R47, RZ, 0x7610, R47 ;  /* 0x00007610ff2f7816 */ /* 0x000fc6000000002f */
[----:B------:R-:W4:Y:S04]  /*23ab0*/  LDL.64 R248, [R1+0x1098] ;  /* 0x0010980001f87983 */ /* 0x000f280000100a00 */
[----:B------:R-:W4:Y:S04]  /*23ac0*/  LDL.64 R202, [R1+0xfe0] ;  /* 0x000fe00001ca7983 */ /* 0x000f280000100a00 */
[----:B------:R-:W4:Y:S04]  /*23ad0*/  @P1 LDG.E.U16 R83, desc[UR10][R238.64] ;  /* 0x0000000aee531981 */ /* 0x000f28000c1e1500 */
[----:B------:R-:W4:Y:S04]  /*23ae0*/  LDL.64 R238, [R1+0xf98] ;  /* 0x000f980001ee7983 */ /* 0x000f280000100a00 */
[----:B--2---:R-:W2:Y:S04]  /*23af0*/  @P1 LDG.E.U16 R88, desc[UR10][R200.64] ;  /* 0x0000000ac8581981 */ /* 0x004ea8000c1e1500 */
[----:B---3--:R-:W3:Y:S04]  /*23b00*/  @P1 LDG.E.U16 R87, desc[UR10][R58.64] ;  /* 0x0000000a3a571981 */ /* 0x008ee8000c1e1500 */
[----:B------:R-:W2:Y:S04]  /*23b10*/  @P1 LDG.E.U16 R86, desc[UR10][R64.64] ;  /* 0x0000000a40561981 */ /* 0x000ea8000c1e1500 */
[----:B------:R-:W2:Y:S04]  /*23b20*/  LDL.64 R200, [R1+0x1018] ;  /* 0x0010180001c87983 */ /* 0x000ea80000100a00 */
[----:B------:R-:W3:Y:S04]  /*23b30*/  LDL.64 R58, [R1+0x10d8] ;  /* 0x0010d800013a7983 */ /* 0x000ee80000100a00 */
[----:B------:R-:W3:Y:S04]  /*23b40*/  LDL.64 R64, [R1+0x1058] ;  /* 0x0010580001407983 */ /* 0x000ee80000100a00 */
[----:B----4-:R-:W4:Y:S04]  /*23b50*/  @P1 LDG.E.U16 R85, desc[UR10][R62.64] ;  /* 0x0000000a3e551981 */ /* 0x010f28000c1e1500 */
[----:B------:R-:W4:Y:S04]  /*23b60*/  @P1 LDG.E.U16 R167, desc[UR10][R66.64] ;  /* 0x0000000a42a71981 */ /* 0x000f28000c1e1500 */
[----:B------:R-:W4:Y:S04]  /*23b70*/  LDL.64 R62, [R1+0xfd8] ;  /* 0x000fd800013e7983 */ /* 0x000f280000100a00 */
[----:B------:R-:W4:Y:S04]  /*23b80*/  @P1 LDG.E.U16 R166, desc[UR10][R60.64] ;  /* 0x0000000a3ca61981 */ /* 0x000f28000c1e1500 */
[----:B------:R-:W4:Y:S04]  /*23b90*/  LDL.64 R66, [R1+0xf58] ;  /* 0x000f580001427983 */ /* 0x000f280000100a00 */
        /* <DEDUP_REMOVED lines=9> */
[----:B------:R-:W4:Y:S01]  /*23c30*/  LDL.64 R202, [R1+0xdd0] ;  /* 0x000dd00001ca7983 */ /* 0x000f220000100a00 */
[----:B------:R-:W-:Y:S02]  /*23c40*/  PRMT R39, RZ, 0x7610, R39 ;  /* 0x00007610ff277816 */ /* 0x000fe40000000027 */
[----:B------:R-:W-:Y:S01]  /*23c50*/  PRMT R41, RZ, 0x7610, R41 ;  /* 0x00007610ff297816 */ /* 0x000fe20000000029 */
[----:B------:R-:W4:Y:S04]  /*23c60*/  @P1 LDG.E.U16 R229, desc[UR10][R238.64] ;  /* 0x0000000aeee51981 */ /* 0x000f28000c1e1500 */
[----:B------:R-:W4:Y:S04]  /*23c70*/  LDL.64 R248, [R1+0xb70] ;  /* 0x000b700001f87983 */ /* 0x000f280000100a00 */
        /* <DEDUP_REMOVED lines=64> */
[----:B------:R-:W4:Y:S01]  /*24080*/  LDL.64 R202, [R1+0xea8] ;  /* 0x000ea80001ca7983 */ /* 0x000f220000100a00 */
[----:B------:R-:W-:-:S06]  /*24090*/  PRMT R36, RZ, 0x7610, R36 ;  /* 0x00007610ff247816 */ /* 0x000fcc0000000024 */
        /* <DEDUP_REMOVED lines=15> */
[----:B------:R-:W4:Y:S01]  /*24190*/  LDL.64 R56, [R1+0xe38] ;  /* 0x000e380001387983 */ /* 0x000f220000100a00 */
[----:B------:R-:W-:-:S02]  /*241a0*/  PRMT R48, RZ, 0x7610, R48 ;  /* 0x00007610ff307816 */ /* 0x000fc40000000030 */
[----:B------:R-:W-:Y:S01]  /*241b0*/  PRMT R24, RZ, 0x7610, R24 ;  /* 0x00007610ff187816 */ /* 0x000fe20000000018 */
[----:B------:R-:W4:Y:S01]  /*241c0*/  @P1 LDG.E.U16 R231, desc[UR10][R202.64] ;  /* 0x0000000acae71981 */ /* 0x000f22000c1e1500 */
[----:B------:R-:W-:Y:S02]  /*241d0*/  PRMT R28, RZ, 0x7610, R28 ;  /* 0x00007610ff1c7816 */ /* 0x000fe4000000001c */
[----:B------:R-:W-:Y:S01]  /*241e0*/  PRMT R32, RZ, 0x7610, R32 ;  /* 0x00007610ff207816 */ /* 0x000fe20000000020 */
[----:B------:R-:W4:Y:S01]  /*241f0*/  @P1 LDG.E.U16 R48, desc[UR10][R248.64] ;  /* 0x0000000af8301981 */ /* 0x000f22000c1e1500 */
[----:B------:R-:W-:Y:S02]  /*24200*/  PRMT R33, RZ, 0x7610, R33 ;  /* 0x00007610ff217816 */ /* 0x000fe40000000021 */
[----:B------:R-:W-:Y:S02]  /*24210*/  PRMT R43, RZ, 0x7610, R43 ;  /* 0x00007610ff2b7816 */ /* 0x000fe4000000002b */
[----:B------:R-:W-:Y:S01]  /*24220*/  PRMT R40, RZ, 0x7610, R40 ;  /* 0x00007610ff287816 */ /* 0x000fe20000000028 */
[----:B------:R-:W4:Y:S04]  /*24230*/  LDL.64 R202, [R1+0xe40] ;  /* 0x000e400001ca7983 */ /* 0x000f280000100a00 */
[----:B------:R-:W4:Y:S04]  /*24240*/  LDL.64 R248, [R1+0x578] ;  /* 0x0005780001f87983 */ /* 0x000f280000100a00 */
[----:B------:R-:W4:Y:S04]  /*24250*/  @P1 LDG.E.U16 R43, desc[UR10][R238.64] ;  /* 0x0000000aee2b1981 */ /* 0x000f28000c1e1500 */
        /* <DEDUP_REMOVED lines=48> */
[----:B------:R-:W-:Y:S02]  /*24560*/  PRMT R15, RZ, 0x7610, R15 ;  /* 0x00007610ff0f7816 */ /* 0x000fe4000000000f */
[----:B------:R-:W-:Y:S01]  /*24570*/  PRMT R29, RZ, 0x7610, R29 ;  /* 0x00007610ff1d7816 */ /* 0x000fe2000000001d */
[----:B------:R-:W4:Y:S01]  /*24580*/  @P1 LDG.E.U16 R225, desc[UR10][R248.64] ;  /* 0x0000000af8e11981 */ /* 0x000f22000c1e1500 */
[----:B------:R-:W-:Y:S02]  /*24590*/  PRMT R20, RZ, 0x7610, R20 ;  /* 0x00007610ff147816 */ /* 0x000fe40000000014 */
[----:B------:R-:W-:-:S06]  /*245a0*/  PRMT R23, RZ, 0x7610, R23 ;  /* 0x00007610ff177816 */ /* 0x000fcc0000000017 */
[----:B------:R-:W4:Y:S04]  /*245b0*/  @P1 LDG.E.U16 R23, desc[UR10][R202.64] ;  /* 0x0000000aca171981 */ /* 0x000f28000c1e1500 */
[----:B------:R-:W4:Y:S04]  /*245c0*/  LDL.64 R248, [R1+0x768] ;  /* 0x0007680001f87983 */ /* 0x000f280000100a00 */
[----:B------:R-:W4:Y:S04]  /*245d0*/  @P1 LDG.E.U16 R162, desc[UR10][R238.64] ;  /* 0x0000000aeea21981 */ /* 0x000f28000c1e1500 */
[----:B------:R-:W4:Y:S04]  /*245e0*/  LDL.64 R202, [R1+0xe08] ;  /* 0x000e080001ca7983 */ /* 0x000f280000100a00 */
        /* <DEDUP_REMOVED lines=20> */
[----:B------:R-:W-:Y:S02]  /*24730*/  PRMT R27, RZ, 0x7610, R27 ;  /* 0x00007610ff1b7816 */ /* 0x000fe4000000001b */
[----:B------:R-:W4:Y:S04]  /*24740*/  @P1 LDG.E.U16 R31, desc[UR10][R248.64] ;  /* 0x0000000af81f1981 */ /* 0x000f28000c1e1500 */
        /* <DEDUP_REMOVED lines=25> */
[----:B------:R-:W4:Y:S01]  /*248e0*/  @P1 LDG.E.U16 R14, desc[UR10][R248.64] ;  /* 0x0000000af80e1981 */ /* 0x000f22000c1e1500 */
[----:B------:R-:W-:-:S03]  /*248f0*/  PRMT R10, RZ, 0x7610, R10 ;  /* 0x00007610ff0a7816 */ /* 0x000fc6000000000a */
[----:B------:R-:W4:Y:S04]  /*24900*/  @P1 LDG.E.U16 R9, desc[UR10][R204.64] ;  /* 0x0000000acc091981 */ /* 0x000f28000c1e1500 */
[----:B------:R-:W4:Y:S04]  /*24910*/  @P1 LDG.E.U16 R143, desc[UR10][R202.64] ;  /* 0x0000000aca8f1981 */ /* 0x000f28000c1e1500 */
[----:B------:R-:W4:Y:S04]  /*24920*/  LDL.64 R248, [R1+0xb68] ;  /* 0x000b680001f87983 */ /* 0x000f280000100a00 */
[----:B------:R-:W4:Y:S04]  /*24930*/  @P1 LDG.E.U16 R12, desc[UR10][R238.64] ;  /* 0x0000000aee0c1981 */ /* 0x000f28000c1e1500 */
[----:B------:R-:W4:Y:S04]  /*24940*/  LDL.64 R204, [R1+0xa30] ;  /* 0x000a300001cc7983 */ /* 0x000f280000100a00 */
[----:B------:R-:W4:Y:S04]  /*24950*/  @P1 LDG.E.U16 R10, desc[UR10][R244.64] ;  /* 0x0000000af40a1981 */ /* 0x000f28000c1e1500 */
[----:B------:R-:W4:Y:S04]  /*24960*/  LDL.64 R238, [R1+0xab0] ;  /* 0x000ab00001ee7983 */ /* 0x000f280000100a00 */
        /* <DEDUP_REMOVED lines=72> */
[----:B------:R-:W4:Y:S04]  /*24df0*/  @P1 LDG.E.U16 R105, desc[UR10][R238.64] ;  /* 0x0000000aee691981 */ /* 0x000f28000c1e1500 */
[----:B------:R-:W4:Y:S04]  /*24e00*/  @P1 LDG.E.U16 R99, desc[UR10][R202.64] ;  /* 0x0000000aca631981 */ /* 0x000f28000c1e1500 */
[----:B------:R-:W4:Y:S04]  /*24e10*/  @P1 LDG.E.U16 R97, desc[UR10][R244.64] ;  /* 0x0000000af4611981 */ /* 0x000f28000c1e1500 */
[----:B------:R-:W4:Y:S04]  /*24e20*/  @P1 LDG.E.U16 R95, desc[UR10][R236.64] ;  /* 0x0000000aec5f1981 */ /* 0x000f28000c1e1500 */
[----:B--2---:R-:W2:Y:S04]  /*24e30*/  @P1 LDG.E.U16 R103, desc[UR10][R200.64] ;  /* 0x0000000ac8671981 */ /* 0x004ea8000c1e1500 */
[----:B---3--:R-:W3:Y:S04]  /*24e40*/  @P1 LDG.E.U16 R140, desc[UR10][R58.64] ;  /* 0x0000000a3a8c1981 */ /* 0x008ee8000c1e1500 */
[----:B------:R-:W2:Y:S04]  /*24e50*/  @P1 LDG.E.U16 R182, desc[UR10][R64.64] ;  /* 0x0000000a40b61981 */ /* 0x000ea8000c1e1500 */
[----:B------:R-:W2:Y:S04]  /*24e60*/  LDL.64 R58, [R1+0x860] ;  /* 0x00086000013a7983 */ /* 0x000ea80000100a00 */
[----:B------:R-:W3:Y:S04]  /*24e70*/  LDL.64 R64, [R1+0x760] ;  /* 0x0007600001407983 */ /* 0x000ee80000100a00 */
[----:B----4-:R-:W4:Y:S04]  /*24e80*/  @P1 LDG.E.U16 R139, desc[UR10][R62.64] ;  /* 0x0000000a3e8b1981 */ /* 0x010f28000c1e1500 */
[----:B------:R-:W4:Y:S04]  /*24e90*/  @P1 LDG.E.U16 R107, desc[UR10][R66.64] ;  /* 0x0000000a426b1981 */ /* 0x000f28000c1e1500 */
[----:B------:R-:W4:Y:S04]  /*24ea0*/  LDL.64 R62, [R1+0x758] ;  /* 0x00075800013e7983 */ /* 0x000f280000100a00 */
[----:B------:R-:W4:Y:S04]  /*24eb0*/  @P1 LDG.E.U16 R138, desc[UR10][R60.64] ;  /* 0x0000000a3c8a1981 */ /* 0x000f28000c1e1500 */
[----:B------:R-:W4:Y:S04]  /*24ec0*/  @P1 LDG.E.U16 R137, desc[UR10][R56.64] ;  /* 0x0000000a38891981 */ /* 0x000f28000c1e1500 */
[----:B------:R-:W4:Y:S04]  /*24ed0*/  LDL.64 R60, [R1+0x720] ;  /* 0x00072000013c7983 */ /* 0x000f280000100a00 */
[----:B------:R-:W4:Y:S04]  /*24ee0*/  LDL.64 R56, [R1+0x6e0] ;  /* 0x0006e00001387983 */ /* 0x000f280000100a00 */
[----:B--2---:R-:W2:Y:S04]  /*24ef0*/  @P1 LDG.E.U16 R136, desc[UR10][R58.64] ;  /* 0x0000000a3a881981 */ /* 0x004ea8000c1e1500 */
[----:B---3--:R-:W3:Y:S04]  /*24f00*/  @P1 LDG.E.U16 R132, desc[UR10][R64.64] ;  /* 0x0000000a40841981 */ /* 0x008ee8000c1e1500 */
[----:B------:R-:W2:Y:S04]  /*24f10*/  LDL.64 R58, [R1+0x6a0] ;  /* 0x0006a000013a7983 */ /* 0x000ea80000100a00 */
[----:B------:R-:W3:Y:S04]  /*24f20*/  LDL.64 R64, [R1+0x3e8] ;  /* 0x0003e80001407983 */ /* 0x000ee80000100a00 */
[----:B----4-:R-:W4:Y:S04]  /*24f30*/  @P1 LDG.E.U16 R174, desc[UR10][R62.64] ;  /* 0x0000000a3eae1981 */ /* 0x010f28000c1e1500 */
        /* <DEDUP_REMOVED lines=8> */
[----:B----4-:R-:W4:Y:S04]  /*24fc0*/  @P1 LDG.E.U16 R111, desc[UR10][R62.64] ;  /* 0x0000000a3e6f1981 */ /* 0x010f28000c1e1500 */
[----:B------:R-:W3:Y:S04]  /*24fd0*/  @P1 LDG.E.U16 R113, desc[UR10][R60.64] ;  /* 0x0000000a3c711981 */ /* 0x000ee8000c1e1500 */
[----:B------:R1:W3:Y:S04]  /*24fe0*/  @P1 LDG.E.U16 R119, desc[UR10][R56.64] ;  /* 0x0000000a38771981 */ /* 0x0002e8000c1e1500 */
[----:B------:R-:W1:Y:S04]  /*24ff0*/  LDL.LU.64 R56, [R1+0x2350] ;  /* 0x0023500001387983 */ /* 0x000e680000300a00 */
[----:B------:R-:W3:Y:S04]  /*25000*/  LDL.64 R248, [R1+0x1e8] ;  /* 0x0001e80001f87983 */ /* 0x000ee80000100a00 */
[----:B--2---:R2:W2:Y:S04]  /*25010*/  @P1 LDG.E.U16 R115, desc[UR10][R58.64] ;  /* 0x0000000a3a731981 */ /* 0x0044a8000c1e1500 */
[----:B------:R-:W2:Y:S04]  /*25020*/  LDL.LU.64 R58, [R1+0x2348] ;  /* 0x00234800013a7983 */ /* 0x000ea80000300a00 */
[----:B------:R-:W2:Y:S04]  /*25030*/  LDL.LU.64 R60, [R1+0x2340] ;  /* 0x00234000013c7983 */ /* 0x000ea80000300a00 */
[----:B------:R-:W2:Y:S04]  /*25040*/  LDL.LU.64 R62, [R1+0x2338] ;  /* 0x00233800013e7983 */ /* 0x000ea80000300a00 */
[----:B------:R-:W2:Y:S04]  /*25050*/  LDL.LU.64 R64, [R1+0x2330] ;  /* 0x0023300001407983 */ /* 0x000ea80000300a00 */
[----:B------:R-:W2:Y:S04]  /*25060*/  LDL.LU.64 R66, [R1+0x2328] ;  /* 0x0023280001427983 */ /* 0x000ea80000300a00 */
[----:B------:R-:W2:Y:S04]  /*25070*/  LDL.64 R238, [R1+0x718] ;  /* 0x0007180001ee7983 */ /* 0x000ea80000100a00 */
[----:B------:R-:W4:Y:S04]  /*25080*/  LDL.LU R201, [R1+0x2320] ;  /* 0x0023200001c97983 */ /* 0x000f280000300800 */
[----:B------:R-:W4:Y:S04]  /*25090*/  LDL.64 R204, [R1+0x6d8] ;  /* 0x0006d80001cc7983 */ /* 0x000f280000100a00 */
[----:B------:R-:W4:Y:S04]  /*250a0*/  LDL.LU.64 R202, [R1+0x2318] ;  /* 0x0023180001ca7983 */ /* 0x000f280000300a00 */
[----:B------:R-:W4:Y:S04]  /*250b0*/  LDL.64 R244, [R1+0x698] ;  /* 0x0006980001f47983 */ /* 0x000f280000100a00 */
[----:B------:R-:W4:Y:S04]  /*250c0*/  LDL.64 R236, [R1+0x658] ;  /* 0x0006580001ec7983 */ /* 0x000f280000100a00 */
[----:B------:R-:W4:Y:S01]  /*250d0*/  LDL.64 R242, [R1+0x618] ;  /* 0x0006180001f27983 */ /* 0x000f220000100a00 */
[----:B------:R-:W-:-:S03]  /*250e0*/  PRMT R8, RZ, 0x7610, R8 ;  /* 0x00007610ff087816 */ /* 0x000fc60000000008 */
[----:B---3--:R-:W3:Y:S04]  /*250f0*/  @P1 LDG.E.U16 R93, desc[UR10][R248.64] ;  /* 0x0000000af85d1981 */ /* 0x008ee8000c1e1500 */
[----:B------:R-:W3:Y:S04]  /*25100*/  @P1 LDG.E.U16 R8, desc[UR10][R246.64] ;  /* 0x0000000af6081981 */ /* 0x000ee8000c1e1500 */
[----:B------:R-:W3:Y:S04]  /*25110*/  LDL.64 R248, [R1+0x3e0] ;  /* 0x0003e00001f87983 */ /* 0x000ee80000100a00 */
[----:B------:R-:W3:Y:S04]  /*25120*/  LDL.64 R246, [R1+0x5d8] ;  /* 0x0005d80001f67983 */ /* 0x000ee80000100a00 */
[----:B--2---:R-:W2:Y:S04]  /*25130*/  @P1 LDG.E.U16 R130, desc[UR10][R238.64] ;  /* 0x0000000aee821981 */ /* 0x004ea8000c1e1500 */
[----:B----4-:R-:W4:Y:S04]  /*25140*/  @P1 LDG.E.U16 R128, desc[UR10][R204.64] ;  /* 0x0000000acc801981 */ /* 0x010f28000c1e1500 */
[----:B------:R-:W2:Y:S04]  /*25150*/  LDL.64 R238, [R1+0x520] ;  /* 0x0005200001ee7983 */ /* 0x000ea80000100a00 */
[----:B------:R-:W4:Y:S04]  /*25160*/  @P1 LDG.E.U16 R126, desc[UR10][R244.64] ;  /* 0x0000000af47e1981 */ /* 0x000f28000c1e1500 */
[----:B------:R-:W4:Y:S04]  /*25170*/  LDL.64 R204, [R1+0x4e0] ;  /* 0x0004e00001cc7983 */ /* 0x000f280000100a00 */
[----:B------:R-:W4:Y:S04]  /*25180*/  @P1 LDG.E.U16 R124, desc[UR10][R236.64] ;  /* 0x0000000aec7c1981 */ /* 0x000f28000c1e1500 */
[----:B------:R-:W4:Y:S04]  /*25190*/  LDL.64 R244, [R1+0x4a0] ;  /* 0x0004a00001f47983 */ /* 0x000f280000100a00 */
[----:B------:R-:W4:Y:S04]  /*251a0*/  @P1 LDG.E.U16 R122, desc[UR10][R242.64] ;  /* 0x0000000af27a1981 */ /* 0x000f28000c1e1500 */
[----:B------:R-:W4:Y:S01]  /*251b0*/  LDL.64 R236, [R1+0x460] ;  /* 0x0004600001ec7983 */ /* 0x000f220000100a00 */
[----:B------:R-:W-:-:S03]  /*251c0*/  PRMT R51, RZ, 0x7610, R51 ;  /* 0x00007610ff337816 */ /* 0x000fc60000000033 */
[----:B---3--:R-:W3:Y:S04]  /*251d0*/  @P1 LDG.E.U16 R108, desc[UR10][R248.64] ;  /* 0x0000000af86c1981 */ /* 0x008ee8000c1e1500 */
[----:B------:R-:W3:Y:S04]  /*251e0*/  LDL.64 R242, [R1+0x420] ;  /* 0x0004200001f27983 */ /* 0x000ee80000100a00 */
[----:B------:R-:W3:Y:S04]  /*251f0*/  @P1 LDG.E.U16 R120, desc[UR10][R246.64] ;  /* 0x0000000af6781981 */ /* 0x000ee8000c1e1500 */
[----:B------:R-:W3:Y:S04]  /*25200*/  LDL.64 R248, [R1+0xdf8] ;  /* 0x000df80001f87983 */ /* 0x000ee80000100a00 */
[----:B------:R-:W3:Y:S04]  /*25210*/  @P1 LDG.E.U16 R51, desc[UR10][R240.64] ;  /* 0x0000000af0331981 */ /* 0x000ee8000c1e1500 */
        /* <DEDUP_REMOVED lines=8> */
[----:B---3--:R-:W3:Y:S04]  /*252a0*/  @P1 LDG.E.U16 R110, desc[UR10][R242.64] ;  /* 0x0000000af26e1981 */ /* 0x008ee8000c1e1500 */
[----:B------:R-:W3:Y:S04]  /*252b0*/  LDL.64 R236, [R1+0x2a0] ;  /* 0x0002a00001ec7983 */ /* 0x000ee80000100a00 */
        /* <DEDUP_REMOVED lines=8> */
[----:B---3--:R-:W3:Y:S04]  /*25340*/  @P1 LDG.E.U16 R98, desc[UR10][R236.64] ;  /* 0x0000000aec621981 */ /* 0x008ee8000c1e1500 */
[----:B------:R-:W3:Y:S04]  /*25350*/  LDL.64 R244, [R1+0xe70] ;  /* 0x000e700001f47983 */ /* 0x000ee80000100a00 */
[----:B------:R-:W3:Y:S04]  /*25360*/  @P1 LDG.E.U16 R96, desc[UR10][R242.64] ;  /* 0x0000000af2601981 */ /* 0x000ee8000c1e1500 */
[----:B------:R-:W3:Y:S04]  /*25370*/  LDL.64 R236, [R1+0xe30] ;  /* 0x000e300001ec7983 */ /* 0x000ee80000100a00 */
[----:B------:R-:W3:Y:S01]  /*25380*/  LDL.64 R242, [R1+0xd78] ;  /* 0x000d780001f27983 */ /* 0x000ee20000100a00 */
[----:B------:R-:W-:Y:S01]  /*25390*/  PRMT R221, RZ, 0x7610, R221 ;  /* 0x00007610ffdd7816 */ /* 0x000fe200000000dd */
[-C--:B------:R-:W-:Y:S01]  /*253a0*/  FMUL R52, R52, R233.reuse ;  /* 0x000000e934347220 */ /* 0x080fe20000400000 */
[----:B0-----:R-:W-:Y:S01]  /*253b0*/  FSEL R2, R234, -INF , P4 ;  /* 0xff800000ea027808 */ /* 0x001fe20002000000 */
[C---:B------:R-:W-:Y:S01]  /*253c0*/  VIADD R235, R0.reuse, 0x32 ;  /* 0x0000003200eb7836 */ /* 0x040fe20000000000 */
[----:B------:R-:W-:Y:S01]  /*253d0*/  IADD3 R234, PT, PT, R0, 0x33, RZ ;  /* 0x0000003300ea7810 */ /* 0x000fe20007ffe0ff */
[-C--:B------:R-:W-:Y:S01]  /*253e0*/  FMUL R53, R53, R233.reuse ;  /* 0x000000e935357220 */ /* 0x080fe20000400000 */
[----:B------:R-:W-:-:S02]  /*253f0*/  FMUL R54, R54, R233 ;  /* 0x000000e936367220 */ /* 0x000fc40000400000 */
[----:B------:R-:W-:Y:S01]  /*25400*/  ISETP.GE.AND P4, PT, R208, R235, PT ;  /* 0x000000ebd000720c */ /* 0x000fe20003f86270 */
[-C--:B------:R-:W-:Y:S01]  /*25410*/  FMUL R55, R55, R233.reuse ;  /* 0x000000e937377220 */ /* 0x080fe20000400000 */
[-C--:B-1----:R-:W-:Y:S01]  /*25420*/  FMUL R56, R56, R233.reuse ;  /* 0x000000e938387220 */ /* 0x082fe20000400000 */
[-C--:B------:R-:W-:Y:S01]  /*25430*/  FMUL R57, R57, R233.reuse ;  /* 0x000000e939397220 */ /* 0x080fe20000400000 */
[----:B------:R-:W-:Y:S01]  /*25440*/  FMUL R58, R58, R233 ;  /* 0x000000e93a3a7220 */ /* 0x000fe20000400000 */
[----:B--2---:R-:W2:Y:S04]  /*25450*/  @P1 LDG.E.U16 R94, desc[UR10][R238.64] ;  /* 0x0000000aee5e1981 */ /* 0x004ea8000c1e1500 */
[----:B----4-:R0:W4:Y:S04]  /*25460*/  @P1 LDG.E.U16 R92, desc[UR10][R204.64] ;  /* 0x0000000acc5c1981 */ /* 0x010128000c1e1500 */
[----:B------:R-:W2:Y:S04]  /*25470*/  LDL.64 R238, [R1+0xd38] ;  /* 0x000d380001ee7983 */ /* 0x000ea80000100a00 */
[----:B---3--:R1:W3:Y:S04]  /*25480*/  @P1 LDG.E.U16 R223, desc[UR10][R244.64] ;  /* 0x0000000af4df1981 */ /* 0x0082e8000c1e1500 */
[----:B------:R-:W3:Y:S04]  /*25490*/  LDL.LU R205, [R1+0x2314] ;  /* 0x0023140001cd7983 */ /* 0x000ee80000300800 */
[----:B------:R-:W3:Y:S04]  /*254a0*/  LDL.LU R206, [R1+0x2310] ;  /* 0x0023100001ce7983 */ /* 0x000ee80000300800 */
[----:B------:R-:W4:Y:S04]  /*254b0*/  LDL.LU R240, [R1+0x230c] ;  /* 0x00230c0001f07983 */ /* 0x000f280000300800 */
[----:B------:R-:W4:Y:S04]  /*254c0*/  LDL.LU R245, [R1+0x2308] ;  /* 0x0023080001f57983 */ /* 0x000f280000300800 */
[----:B------:R-:W4:Y:S04]  /*254d0*/  @P1 LDG.E.U16 R221, desc[UR10][R236.64] ;  /* 0x0000000aecdd1981 */ /* 0x000f28000c1e1500 */
[----:B------:R-:W4:Y:S04]  /*254e0*/  LDL.LU.64 R236, [R1+0x2300] ;  /* 0x0023000001ec7983 */ /* 0x000f280000300a00 */
[----:B------:R0:W-:Y:S04]  /*254f0*/  STL [R1+0x1220], R2 ;  /* 0x0012200201007387 */ /* 0x0001e80000100800 */
[----:B------:R-:W-:Y:S01]  /*25500*/  STL.64 [R1+0x2270], R234 ;  /* 0x002270ea01007387 */ /* 0x000fe20000100a00 */
[----:B0-----:R-:W-:-:S05]  /*25510*/  FSEL R2, R52, -INF , P5 ;  /* 0xff80000034027808 */ /* 0x001fca0002800000 */
[----:B------:R0:W-:Y:S01]  /*25520*/  STL [R1+0x121c], R2 ;  /* 0x00121c0201007387 */ /* 0x0001e20000100800 */
[----:B------:R-:W-:Y:S02]  /*25530*/  ISETP.GE.AND P5, PT, R208, R234, PT ;  /* 0x000000ead000720c */ /* 0x000fe40003fa6270 */
[----:B0-----:R-:W-:Y:S01]  /*25540*/  FSEL R2, R53, -INF , P3 ;  /* 0xff80000035027808 */ /* 0x001fe20001800000 */
[----:B------:R-:W-:-:S04]  /*25550*/  VIADD R52, R0, 0x34 ;  /* 0x0000003400347836 */ /* 0x000fc80000000000 */
[----:B------:R0:W-:Y:S01]  /*25560*/  STL [R1+0x1218], R2 ;  /* 0x0012180201007387 */ /* 0x0001e20000100800 */
[----:B------:R-:W-:Y:S02]  /*25570*/  ISETP.GE.AND P3, PT, R208, R52, PT ;  /* 0x00000034d000720c */ /* 0x000fe40003f66270 */
[----:B0-----:R-:W-:-:S05]  /*25580*/  FSEL R2, R54, -INF , P4 ;  /* 0xff80000036027808 */ /* 0x001fca0002000000 */
[----:B------:R0:W-:Y:S01]  /*25590*/  STL [R1+0x1214], R2 ;  /* 0x0012140201007387 */ /* 0x0001e20000100800 */
[----:B------:R-:W-:Y:S02]  /*255a0*/  IADD3 R52, PT, PT, R0, 0x35, RZ ;  /* 0x0000003500347810 */ /* 0x000fe40007ffe0ff */
[----:B0-----:R-:W-:Y:S02]  /*255b0*/  FSEL R2, R55, -INF , P5 ;  /* 0xff80000037027808 */ /* 0x001fe40002800000 */
[----:B------:R-:W-:-:S03]  /*255c0*/  ISETP.GE.AND P4, PT, R208, R52, PT ;  /* 0x00000034d000720c */ /* 0x000fc60003f86270 */
[----:B------:R0:W-:Y:S01]  /*255d0*/  STL [R1+0x1210], R2 ;  /* 0x0012100201007387 */ /* 0x0001e20000100800 */
[----:B------:R-:W-:Y:S01]  /*255e0*/  VIADD R52, R0, 0x36 ;  /* 0x0000003600347836 */ /* 0x000fe20000000000 */
[----:B0-----:R-:W-:-:S04]  /*255f0*/  FSEL R2, R56, -INF , P3 ;  /* 0xff80000038027808 */ /* 0x001fc80001800000 */
[----:B------:R-:W-:Y:S01]  /*25600*/  ISETP.GE.AND P5, PT, R208, R52, PT ;  /* 0x00000034d000720c */ /* 0x000fe20003fa6270 */
[----:B------:R0:W-:Y:S01]  /*25610*/  STL [R1+0x120c], R2 ;  /* 0x00120c0201007387 */ /* 0x0001e20000100800 */
[----:B------:R-:W-:Y:S01]  /*25620*/  IADD3 R52, PT, PT, R0, 0x37, RZ ;  /* 0x0000003700347810 */ /* 0x000fe20007ffe0ff */
[----:B------:R-:W-:Y:S01]  /*25630*/  FMUL R59, R59, R233 ;  /* 0x000000e93b3b7220 */ /* 0x000fe20000400000 */
[----:B0-----:R-:W-:Y:S02]  /*25640*/  FSEL R2, R57, -INF , P4 ;  /* 0xff80000039027808 */ /* 0x001fe40002000000 */
[----:B------:R-:W-:-:S03]  /*25650*/  ISETP.GE.AND P3, PT, R208, R52, PT ;  /* 0x00000034d000720c */ /* 0x000fc60003f66270 */
[----:B------:R0:W-:Y:S01]  /*25660*/  STL [R1+0x1208], R2 ;  /* 0x0012080201007387 */ /* 0x0001e20000100800 */
[----:B------:R-:W-:Y:S01]  /*25670*/  VIADD R52, R0, 0x38 ;  /* 0x0000003800347836 */ /* 0x000fe20000000000 */
[----:B0-----:R-:W-:-:S05]  /*25680*/  FSEL R2, R58, -INF , P5 ;  /* 0xff8000003a027808 */ /* 0x001fca0002800000 */
[----:B------:R0:W-:Y:S01]  /*25690*/  STL [R1+0x1204], R2 ;  /* 0x0012040201007387 */ /* 0x0001e20000100800 */
[----:B------:R-:W-:Y:S02]  /*256a0*/  ISETP.GE.AND P4, PT, R208, R52, PT ;  /* 0x00000034d000720c */ /* 0x000fe40003f86270 */
[----:B------:R-:W-:Y:S01]  /*256b0*/  IADD3 R52, PT, PT, R0, 0x39, RZ ;  /* 0x0000003900347810 */ /* 0x000fe20007ffe0ff */
[----:B------:R-:W-:Y:S01]  /*256c0*/  STL.64 [R1+0x2278], R58 ;  /* 0x0022783a01007387 */ /* 0x000fe20000100a00 */
[----:B0-----:R-:W-:-:S05]  /*256d0*/  FSEL R2, R59, -INF , P3 ;  /* 0xff8000003b027808 */ /* 0x001fca0001800000 */
[----:B------:R0:W-:Y:S01]  /*256e0*/  STL [R1+0x1200], R2 ;  /* 0x0012000201007387 */ /* 0x0001e20000100800 */
[----:B------:R-:W-:Y:S01]  /*256f0*/  ISETP.GE.AND P5, PT, R208, R52, PT ;  /* 0x00000034d000720c */ /* 0x000fe20003fa6270 */
[----:B------:R-:W-:Y:S01]  /*25700*/  VIADD R52, R0, 0x3a ;  /* 0x0000003a00347836 */ /* 0x000fe20000000000 */
[----:B0-----:R-:W0:Y:S01]  /*25710*/  S2R R2, SR_TID.X ;  /* 0x0000000000027919 */ /* 0x001e220000002100 */
[----:B------:R-:W-:-:S03]  /*25720*/  FMUL R60, R60, R233 ;  /* 0x000000e93c3c7220 */ /* 0x000fc60000400000 */
[----:B------:R-:W-:Y:S02]  /*25730*/  ISETP.GE.AND P3, PT, R208, R52, PT ;  /* 0x00000034d000720c */ /* 0x000fe40003f66270 */
[----:B------:R-:W-:Y:S01]  /*25740*/  IADD3 R52, PT, PT, R0, 0x3b, RZ ;  /* 0x0000003b00347810 */ /* 0x000fe20007ffe0ff */
[-C--:B------:R-:W-:Y:S01]  /*25750*/  FMUL R61, R61, R233.reuse ;  /* 0x000000e93d3d7220 */ /* 0x080fe20000400000 */
[----:B------:R-:W-:Y:S02]  /*25760*/  FSEL R196, R60, -INF , P4 ;  /* 0xff8000003cc47808 */ /* 0x000fe40002000000 */
[----:B------:R-:W-:Y:S01]  /*25770*/  ISETP.GE.AND P4, PT, R208, R52, PT ;  /* 0x00000034d000720c */ /* 0x000fe20003f86270 */
[----:B------:R-:W-:Y:S01]  /*25780*/  VIADD R52, R0, 0x3c ;  /* 0x0000003c00347836 */ /* 0x000fe20000000000 */
[----:B------:R-:W-:Y:S01]  /*25790*/  FSEL R207, R61, -INF , P5 ;  /* 0xff8000003dcf7808 */ /* 0x000fe20002800000 */
[----:B------:R-:W-:-:S03]  /*257a0*/  FMUL R62, R62, R233 ;  /* 0x000000e93e3e7220 */ /* 0x000fc60000400000 */
[----:B------:R-:W-:Y:S02]  /*257b0*/  ISETP.GE.AND P5, PT, R208, R52, PT ;  /* 0x00000034d000720c */ /* 0x000fe40003fa6270 */
[----:B------:R-:W-:Y:S01]  /*257c0*/  IADD3 R52, PT, PT, R0, 0x3d, RZ ;  /* 0x0000003d00347810 */ /* 0x000fe20007ffe0ff */
[----:B------:R-:W-:Y:S01]  /*257d0*/  FMUL R63, R63, R233 ;  /* 0x000000e93f3f7220 */ /* 0x000fe20000400000 */
[----:B------:R-:W-:Y:S02]  /*257e0*/  FSEL R204, R62, -INF , P3 ;  /* 0xff8000003ecc7808 */ /* 0x000fe40001800000 */
[----:B------:R-:W-:Y:S01]  /*257f0*/  ISETP.GE.AND P3, PT, R208, R52, PT ;  /* 0x00000034d000720c */ /* 0x000fe20003f66270 */
[----:B------:R-:W-:Y:S01]  /*25800*/  VIADD R52, R0, 0x3e ;  /* 0x0000003e00347836 */ /* 0x000fe20000000000 */
[----:B------:R-:W-:Y:S02]  /*25810*/  PRMT R213, RZ, 0x7610, R213 ;  /* 0x00007610ffd57816 */ /* 0x000fe400000000d5 */
[----:B------:R-:W-:-:S02]  /*25820*/  FSEL R200, R63, -INF , P4 ;  /* 0xff8000003fc87808 */ /* 0x000fc40002000000 */
[----:B------:R-:W-:Y:S01]  /*25830*/  ISETP.GE.AND P4, PT, R208, R52, PT ;  /* 0x00000034d000720c */ /* 0x000fe20003f86270 */
[----:B------:R0:W-:Y:S01]  /*25840*/  STL [R1+0x217c], R196 ;  /* 0x00217cc401007387 */ /* 0x0001e20000100800 */
[-C--:B-1----:R-:W-:Y:S01]  /*25850*/  FMUL R244, R67, R233.reuse ;  /* 0x000000e943f47220 */ /* 0x082fe20000400000 */
[----:B0-----:R-:W-:Y:S02]  /*25860*/  LOP3.LUT R52, R2, 0x40, RZ, 0xc0, !PT ;  /* 0x0000004002347812 */ /* 0x001fe400078ec0ff */
[----:B------:R-:W-:Y:S01]  /*25870*/  STL [R1+0x2180], R207 ;  /* 0x002180cf01007387 */ /* 0x000fe20000100800 */
[----:B------:R-:W-:Y:S02]  /*25880*/  FMUL R196, R66, R233 ;  /* 0x000000e942c47220 */ /* 0x000fe40000400000 */
[----:B------:R-:W-:-:S05]  /*25890*/  IMAD R198, R52, 0x200, R198 ;  /* 0x0000020034c67824 */ /* 0x000fca00078e02c6 */
        /* <DEDUP_REMOVED lines=20> */
[----:B--2---:R0:W2:Y:S02]  /*259e0*/  @P1 LDG.E.U16 R213, desc[UR10][R238.64] ;  /* 0x0000000aeed51981 */ /* 0x0040a4000c1e1500 */
[----:B0-----:R-:W-:-:S02]  /*259f0*/  FMUL R238, R65, R233 ;  /* 0x000000e941ee7220 */ /* 0x001fc40000400000 */
[----:B---3--:R-:W-:Y:S04]  /*25a00*/  STL.64 [R1+0x21d8], R206 ;  /* 0x0021d8ce01007387 */ /* 0x008fe80000100a00 */
[----:B------:R-:W-:Y:S04]  /*25a10*/  STL [R1+0x21a0], R204 ;  /* 0x0021a0cc01007387 */ /* 0x000fe80000100800 */
[----:B------:R-:W-:Y:S04]  /*25a20*/  STL.64 [R1+0x21e8], R204 ;  /* 0x0021e8cc01007387 */ /* 0x000fe80000100a00 */
[----:B------:R-:W-:Y:S04]  /*25a30*/  STL [R1+0x2170], R208 ;  /* 0x002170d001007387 */ /* 0x000fe80000100800 */
[----:B------:R-:W-:Y:S04]  /*25a40*/  STL [R1+0x1238], R238 ;  /* 0x001238ee01007387 */ /* 0x000fe80000100800 */
[----:B----4-:R-:W-:Y:S04]  /*25a50*/  STL.64 [R1+0x2238], R244 ;  /* 0x002238f401007387 */ /* 0x010fe80000100a00 */
[----:B------:R0:W-:Y:S04]  /*25a60*/  STL [R1+0x1234], R196 ;  /* 0x001234c401007387 */ /* 0x0001e80000100800 */
[----:B------:R-:W-:Y:S01]  /*25a70*/  STS.U16 [R198+UR9+0x5000], R43 ;  /* 0x0050002bc6007988 */ /* 0x000fe20008000409 */
[----:B0-----:R-:W-:-:S03]  /*25a80*/  LOP3.LUT R196, R198, 0x10, RZ, 0x3c, !PT ;  /* 0x00000010c6c47812 */ /* 0x001fc600078e3cff */
        /* <DEDUP_REMOVED lines=99> */
[----:B------:R-:W-:-:S03]  /*260c0*/  LOP3.LUT R238, R198, 0x20, RZ, 0x3c, !PT ;  /* 0x00000020c6ee7812 */ /* 0x000fc600078e3cff */
        /* <DEDUP_REMOVED lines=46> */
[----:B------:R-:W-:-:S03]  /*263b0*/  FMUL R64, R64, R233 ;  /* 0x000000e940407220 */ /* 0x000fc60000400000 */
[----:B------:R-:W-:Y:S04]  /*263c0*/  STS.U16 [R238+UR9+0x11900], R120 ;  /* 0x01190078ee007988 */ /* 0x000fe80008000409 */
[----:B------:R-:W-:Y:S04]  /*263d0*/  STL.64 [R1+0x2288], R28 ;  /* 0x0022881c01007387 */ /* 0x000fe80000100a00 */
[----:B------:R-:W-:Y:S04]  /*263e0*/  STS.U16 [R238+UR9+0x11d00], R118 ;  /* 0x011d0076ee007988 */ /* 0x000fe80008000409 */
[----:B------:R-:W-:Y:S04]  /*263f0*/  STL.64 [R1+0x2290], R26 ;  /* 0x0022901a01007387 */ /* 0x000fe80000100a00 */
[----:B------:R-:W-:Y:S04]  /*26400*/  STS.U16 [R238+UR9+0x12100], R116 ;  /* 0x01210074ee007988 */ /* 0x000fe80008000409 */
[----:B------:R-:W-:Y:S04]  /*26410*/  STL.64 [R1+0x2298], R24 ;  /* 0x0022981801007387 */ /* 0x000fe80000100a00 */
[----:B------:R-:W-:Y:S04]  /*26420*/  STS.U16 [R238+UR9+0x12500], R114 ;  /* 0x01250072ee007988 */ /* 0x000fe80008000409 */
[----:B------:R1:W-:Y:S04]  /*26430*/  STL.64 [R1+0x22a0], R22 ;  /* 0x0022a01601007387 */ /* 0x0003e80000100a00 */
[----:B------:R-:W-:Y:S01]  /*26440*/  STS.U16 [R238+UR9+0x12900], R112 ;  /* 0x01290070ee007988 */ /* 0x000fe20008000409 */
[----:B------:R-:W-:-:S03]  /*26450*/  FSEL R2, R64, -INF , P5 ;  /* 0xff80000040027808 */ /* 0x000fc60002800000 */
[----:B------:R-:W-:Y:S04]  /*26460*/  STL.64 [R1+0x22a8], R20 ;  /* 0x0022a81401007387 */ /* 0x000fe80000100a00 */
[----:B------:R-:W-:Y:S04]  /*26470*/  STS.U16 [R238+UR9+0x12d00], R110 ;  /* 0x012d006eee007988 */ /* 0x000fe80008000409 */
        /* <DEDUP_REMOVED lines=15> */
[----:B------:R-:W-:Y:S01]  /*26570*/  STS.U16 [R238+UR9+0x14d00], R94 ;  /* 0x014d005eee007988 */ /* 0x000fe20008000409 */
[----:B------:R-:W-:-:S03]  /*26580*/  PRMT R215, RZ, 0x7610, R215 ;  /* 0x00007610ffd77816 */ /* 0x000fc600000000d7 */
[----:B------:R-:W-:Y:S01]  /*26590*/  STL.64 [R1+0x22f0], R162 ;  /* 0x0022f0a201007387 */ /* 0x000fe20000100a00 */
[----:B0-----:R-:W-:-:S03]  /*265a0*/  LOP3.LUT R196, R198, 0x30, RZ, 0x3c, !PT ;  /* 0x00000030c6c47812 */ /* 0x001fc600078e3cff */
[----:B------:R-:W-:Y:S04]  /*265b0*/  STS.U16 [R238+UR9+0x15100], R92 ;  /* 0x0151005cee007988 */ /* 0x000fe80008000409 */
[----:B------:R0:W-:Y:S04]  /*265c0*/  STL.64 [R1+0x22f8], R158 ;  /* 0x0022f89e01007387 */ /* 0x0001e80000100a00 */
[----:B------:R-:W-:Y:S04]  /*265d0*/  STS.U16 [R238+UR9+0x15500], R90 ;  /* 0x0155005aee007988 */ /* 0x000fe80008000409 */
[----:B------:R-:W-:Y:S04]  /*265e0*/  STL.64 [R1+0x21f0], R184 ;  /* 0x0021f0b801007387 */ /* 0x000fe80000100a00 */
[----:B------:R-:W-:Y:S04]  /*265f0*/  STS.U16 [R238+UR9+0x15900], R51 ;  /* 0x01590033ee007988 */ /* 0x000fe80008000409 */
[----:B------:R-:W-:Y:S04]  /*26600*/  STL [R1+0x2220], R184 ;  /* 0x002220b801007387 */ /* 0x000fe80000100800 */
        /* <DEDUP_REMOVED lines=9> */
[----:B------:R-:W-:Y:S04]  /*266a0*/  STS.U16 [R238+UR9+0x17100], R230 ;  /* 0x017100e6ee007988 */ /* 0x000fe80008000409 */
[----:B------:R-:W-:Y:S04]  /*266b0*/  STL [R1+0x150], R196 ;  /* 0x000150c401007387 */ /* 0x000fe80000100800 */
[----:B------:R-:W3:Y:S04]  /*266c0*/  @P1 LDG.E.U16 R215, desc[UR10][R242.64] ;  /* 0x0000000af2d71981 */ /* 0x000ee8000c1e1500 */
[----:B------:R-:W-:Y:S04]  /*266d0*/  STS.U16 [R238+UR9+0x17500], R229 ;  /* 0x017500e5ee007988 */ /* 0x000fe80008000409 */
[----:B-1----:R-:W4:Y:S04]  /*266e0*/  LDL.64 R22, [R1+0xec0] ;  /* 0x000ec00001167983 */ /* 0x002f280000100a00 */
[----:B------:R-:W-:Y:S04]  /*266f0*/  STS.U16 [R238+UR9+0x17900], R228 ;  /* 0x017900e4ee007988 */ /* 0x000fe80008000409 */
[----:B------:R-:W2:Y:S04]  /*26700*/  LDL.64 R244, [R1+0x5a0] ;  /* 0x0005a00001f47983 */ /* 0x000ea80000100a00 */
[----:B------:R-:W3:Y:S04]  /*26710*/  LDL.64 R242, [R1+0xea0] ;  /* 0x000ea00001f27983 */ /* 0x000ee80000100a00 */
[----:B------:R1:W-:Y:S04]  /*26720*/  STS.U16 [R238+UR9+0x17d00], R227 ;  /* 0x017d00e3ee007988 */ /* 0x0003e80008000409 */
[----:B0-----:R-:W3:Y:S01]  /*26730*/  LDL.64 R158, [R1+0xed0] ;  /* 0x000ed000019e7983 */ /* 0x001ee20000100a00 */
[----:B------:R-:W-:-:S02]  /*26740*/  PRMT R202, RZ, 0x7610, R202 ;  /* 0x00007610ffca7816 */ /* 0x000fc400000000ca */
[----:B------:R-:W-:Y:S01]  /*26750*/  PRMT R95, RZ, 0x7610, R95 ;  /* 0x00007610ff5f7816 */ /* 0x000fe2000000005f */
[----:B------:R-:W3:Y:S04]  /*26760*/  LDL.64 R2, [R1+0xec8] ;  /* 0x000ec80001027983 */ /* 0x000ee80000100a00 */
[----:B-1----:R-:W3:Y:S01]  /*26770*/  LDL.64 R238, [R1+0xe98] ;  /* 0x000e980001ee7983 */ /* 0x002ee20000100a00 */
[----:B------:R-:W-:Y:S02]  /*26780*/  PRMT R94, RZ, 0x7610, R94 ;  /* 0x00007610ff5e7816 */ /* 0x000fe4000000005e */
[----:B------:R-:W-:Y:S01]  /*26790*/  PRMT R123, RZ, 0x7610, R123 ;  /* 0x00007610ff7b7816 */ /* 0x000fe2000000007b */
[----:B------:R-:W3:Y:S01]  /*267a0*/  LDL.64 R20, [R1+0xe88] ;  /* 0x000e880001147983 */ /* 0x000ee20000100a00 */
[----:B------:R-:W-:-:S02]  /*267b0*/  PRMT R122, RZ, 0x7610, R122 ;  /* 0x00007610ff7a7816 */ /* 0x000fc4000000007a */
[----:B------:R-:W-:Y:S01]  /*267c0*/  PRMT R186, RZ, 0x7610, R186 ;  /* 0x00007610ffba7816 */ /* 0x000fe200000000ba */
[----:B------:R-:W3:Y:S04]  /*267d0*/  LDL.64 R162, [R1+0xe90] ;  /* 0x000e900001a27983 */ /* 0x000ee80000100a00 */
[----:B----4-:R-:W4:Y:S04]  /*267e0*/  @P1 LDG.E.U16 R202, desc[UR10][R22.64] ;  /* 0x0000000a16ca1981 */ /* 0x010f28000c1e1500 */
[----:B--2---:R-:W2:Y:S04]  /*267f0*/  @P1 LDG.E.U16 R95, desc[UR10][R244.64] ;  /* 0x0000000af45f1981 */ /* 0x004ea8000c1e1500 */
[----:B---3--:R-:W2:Y:S01]  /*26800*/  @P1 LDG.E.U16 R94, desc[UR10][R242.64] ;  /* 0x0000000af25e1981 */ /* 0x008ea2000c1e1500 */
[----:B------:R-:W-:-:S02]  /*26810*/  PRMT R219, RZ, 0x7610, R219 ;  /* 0x00007610ffdb7816 */ /* 0x000fc400000000db */
[----:B------:R-:W-:Y:S01]  /*26820*/  PRMT R217, RZ, 0x7610, R217 ;  /* 0x00007610ffd97816 */ /* 0x000fe200000000d9 */
[----:B------:R-:W3:Y:S04]  /*26830*/  LDL.64 R22, [R1+0xe58] ;  /* 0x000e580001167983 */ /* 0x000ee80000100a00 */
[----:B------:R-:W3:Y:S01]  /*26840*/  @P1 LDG.E.U16 R123, desc[UR10][R158.64] ;  /* 0x0000000a9e7b1981 */ /* 0x000ee2000c1e1500 */
[----:B------:R-:W-:-:S03]  /*26850*/  PRMT R201, RZ, 0x7610, R201 ;  /* 0x00007610ffc97816 */ /* 0x000fc600000000c9 */
[----:B------:R-:W3:Y:S04]  /*26860*/  @P1 LDG.E.U16 R186, desc[UR10][R2.64] ;  /* 0x0000000a02ba1981 */ /* 0x000ee8000c1e1500 */
[----:B------:R-:W3:Y:S04]  /*26870*/  @P1 LDG.E.U16 R122, desc[UR10][R238.64] ;  /* 0x0000000aee7a1981 */ /* 0x000ee8000c1e1500 */
[----:B------:R-:W3:Y:S04]  /*26880*/  LDL.64 R158, [R1+0xe60] ;  /* 0x000e6000019e7983 */ /* 0x000ee80000100a00 */
[----:B------:R-:W3:Y:S04]  /*26890*/  LDL.64 R2, [R1+0xe68] ;  /* 0x000e680001027983 */ /* 0x000ee80000100a00 */
[----:B------:R-:W3:Y:S04]  /*268a0*/  @P1 LDG.E.U16 R219, desc[UR10][R248.64] ;  /* 0x0000000af8db1981 */ /* 0x000ee8000c1e1500 */
[----:B------:R-:W3:Y:S04]  /*268b0*/  @P1 LDG.E.U16 R217, desc[UR10][R246.64] ;  /* 0x0000000af6d91981 */ /* 0x000ee8000c1e1500 */
[----:B------:R-:W3:Y:S04]  /*268c0*/  @P1 LDG.E.U16 R201, desc[UR10][R20.64] ;  /* 0x0000000a14c91981 */ /* 0x000ee8000c1e1500 */
[----:B----4-:R-:W-:Y:S04]  /*268d0*/  STL [R1+0x2174], R202 ;  /* 0x002174ca01007387 */ /* 0x010fe80000100800 */
[----:B--2---:R-:W-:Y:S04]  /*268e0*/  STL.64 [R1+0x2188], R94 ;  /* 0x0021885e01007387 */ /* 0x004fe80000100a00 */
[----:B------:R-:W2:Y:S04]  /*268f0*/  LDL.64 R248, [R1+0xe50] ;  /* 0x000e500001f87983 */ /* 0x000ea80000100a00 */
[----:B------:R-:W4:Y:S04]  /*26900*/  LDL.64 R246, [R1+0xe28] ;  /* 0x000e280001f67983 */ /* 0x000f280000100a00 */
[----:B---3--:R-:W-:Y:S04]  /*26910*/  STL.64 [R1+0x2190], R122 ;  /* 0x0021907a01007387 */ /* 0x008fe80000100a00 */
[----:B------:R-:W3:Y:S04]  /*26920*/  LDL.64 R244, [R1+0xe20] ;  /* 0x000e200001f47983 */ /* 0x000ee80000100a00 */
[----:B------:R-:W3:Y:S04]  /*26930*/  LDL.64 R242, [R1+0xe18] ;  /* 0x000e180001f27983 */ /* 0x000ee80000100a00 */
[----:B------:R-:W3:Y:S01]  /*26940*/  LDL.64 R20, [R1+0xe10] ;  /* 0x000e100001147983 */ /* 0x000ee20000100a00 */
[----:B------:R-:W-:-:S02]  /*26950*/  PRMT R189, RZ, 0x7610, R189 ;  /* 0x00007610ffbd7816 */ /* 0x000fc400000000bd */
[----:B------:R-:W-:Y:S02]  /*26960*/  PRMT R188, RZ, 0x7610, R188 ;  /* 0x00007610ffbc7816 */ /* 0x000fe400000000bc */
[----:B------:R-:W-:Y:S02]  /*26970*/  PRMT R93, RZ, 0x7610, R93 ;  /* 0x00007610ff5d7816 */ /* 0x000fe4000000005d */
[----:B------:R-:W-:Y:S01]  /*26980*/  PRMT R92, RZ, 0x7610, R92 ;  /* 0x00007610ff5c7816 */ /* 0x000fe2000000005c */
[----:B------:R-:W3:Y:S01]  /*26990*/  @P1 LDG.E.U16 R189, desc[UR10][R162.64] ;  /* 0x0000000aa2bd1981 */ /* 0x000ee2000c1e1500 */
[----:B------:R-:W-:Y:S02]  /*269a0*/  PRMT R124, RZ, 0x7610, R124 ;  /* 0x00007610ff7c7816 */ /* 0x000fe4000000007c */
[----:B------:R-:W-:Y:S01]  /*269b0*/  PRMT R125, RZ, 0x7610, R125 ;  /* 0x00007610ff7d7816 */ /* 0x000fe2000000007d */
[----:B------:R-:W3:Y:S01]  /*269c0*/  @P1 LDG.E.U16 R188, desc[UR10][R22.64] ;  /* 0x0000000a16bc1981 */ /* 0x000ee2000c1e1500 */
[----:B------:R-:W-:-:S02]  /*269d0*/  PRMT R187, RZ, 0x7610, R187 ;  /* 0x00007610ffbb7816 */ /* 0x000fc400000000bb */
[----:B------:R-:W-:Y:S01]  /*269e0*/  PRMT R12, RZ, 0x7610, R12 ;  /* 0x00007610ff0c7816 */ /* 0x000fe2000000000c */
[----:B------:R-:W3:Y:S01]  /*269f0*/  @P1 LDG.E.U16 R93, desc[UR10][R2.64] ;  /* 0x0000000a025d1981 */ /* 0x000ee2000c1e1500 */
[----:B------:R-:W-:-:S03]  /*26a00*/  PRMT R13, RZ, 0x7610, R13 ;  /* 0x00007610ff0d7816 */ /* 0x000fc6000000000d */
[----:B------:R-:W3:Y:S04]  /*26a10*/  @P1 LDG.E.U16 R124, desc[UR10][R158.64] ;  /* 0x0000000a9e7c1981 */ /* 0x000ee8000c1e1500 */
[----:B------:R-:W-:Y:S04]  /*26a20*/  STL [R1+0x2178], R201 ;  /* 0x002178c901007387 */ /* 0x000fe80000100800 */
[----:B------:R-:W3:Y:S04]  /*26a30*/  LDL.64 R22, [R1+0xdb0] ;  /* 0x000db00001167983 */ /* 0x000ee80000100a00 */
[----:B------:R-:W3:Y:S04]  /*26a40*/  LDL.64 R2, [R1+0xdf0] ;  /* 0x000df00001027983 */ /* 0x000ee80000100a00 */
[----:B------:R-:W3:Y:S04]  /*26a50*/  LDL.64 R238, [R1+0xde8] ;  /* 0x000de80001ee7983 */ /* 0x000ee80000100a00 */
[----:B------:R-:W3:Y:S04]  /*26a60*/  LDL.64 R162, [R1+0xde0] ;  /* 0x000de00001a27983 */ /* 0x000ee80000100a00 */
[----:B------:R-:W3:Y:S04]  /*26a70*/  LDL.64 R158, [R1+0xdd8] ;  /* 0x000dd800019e7983 */ /* 0x000ee80000100a00 */
[----:B--2---:R-:W2:Y:S04]  /*26a80*/  @P1 LDG.E.U16 R13, desc[UR10][R248.64] ;  /* 0x0000000af80d1981 */ /* 0x004ea8000c1e1500 */
[----:B----4-:R-:W4:Y:S04]  /*26a90*/  @P1 LDG.E.U16 R92, desc[UR10][R246.64] ;  /* 0x0000000af65c1981 */ /* 0x010f28000c1e1500 */
[----:B---3--:R-:W3:Y:S04]  /*26aa0*/  @P1 LDG.E.U16 R125, desc[UR10][R244.64] ;  /* 0x0000000af47d1981 */ /* 0x008ee8000c1e1500 */
[----:B------:R-:W2:Y:S04]  /*26ab0*/  @P1 LDG.E.U16 R187, desc[UR10][R242.64] ;  /* 0x0000000af2bb1981 */ /* 0x000ea8000c1e1500 */
[----:B------:R-:W2:Y:S01]  /*26ac0*/  @P1 LDG.E.U16 R12, desc[UR10][R20.64] ;  /* 0x0000000a140c1981 */ /* 0x000ea2000c1e1500 */
[----:B------:R-:W-:-:S03]  /*26ad0*/  PRMT R90, RZ, 0x7610, R90 ;  /* 0x00007610ff5a7816 */ /* 0x000fc6000000005a */
[----:B------:R-:W-:Y:S04]  /*26ae0*/  STL.64 [R1+0x2198], R188 ;  /* 0x002198bc01007387 */ /* 0x000fe80000100a00 */
[----:B------:R-:W2:Y:S04]  /*26af0*/  @P1 LDG.E.U16 R90, desc[UR10][R22.64] ;  /* 0x0000000a165a1981 */ /* 0x000ea8000c1e1500 */
[----:B----4-:R-:W-:Y:S04]  /*26b00*/  STL.64 [R1+0x21a8], R92 ;  /* 0x0021a85c01007387 */ /* 0x010fe80000100a00 */
[----:B---3--:R-:W-:Y:S04]  /*26b10*/  STL.64 [R1+0x21b0], R124 ;  /* 0x0021b07c01007387 */ /* 0x008fe80000100a00 */
[----:B--2---:R-:W-:Y:S04]  /*26b20*/  STL.64 [R1+0x21b8], R186 ;  /* 0x0021b8ba01007387 */ /* 0x004fe80000100a00 */
[----:B------:R-:W2:Y:S04]  /*26b30*/  LDL.64 R248, [R1+0xda8] ;  /* 0x000da80001f87983 */ /* 0x000ea80000100a00 */
[----:B------:R-:W3:Y:S04]  /*26b40*/  LDL.64 R20, [R1+0xda0] ;  /* 0x000da00001147983 */ /* 0x000ee80000100a00 */
[----:B------:R-:W-:Y:S04]  /*26b50*/  STL [R1+0x130], R12 ;  /* 0x0001300c01007387 */ /* 0x000fe80000100800 */
[----:B------:R0:W-:Y:S04]  /*26b60*/  STL [R1+0x134], R13 ;  /* 0x0001340d01007387 */ /* 0x0001e80000100800 */
[----:B------:R-:W4:Y:S04]  /*26b70*/  LDL.64 R22, [R1+0xd18] ;  /* 0x000d180001167983 */ /* 0x000f280000100a00 */
[----:B------:R-:W4:Y:S04]  /*26b80*/  LDL.64 R242, [R1+0xd58] ;  /* 0x000d580001f27983 */ /* 0x000f280000100a00 */
[----:B0-----:R-:W4:Y:S01]  /*26b90*/  LDL.64 R12, [R1+0xd98] ;  /* 0x000d9800010c7983 */ /* 0x001f220000100a00 */
[----:B------:R-:W-:-:S02]  /*26ba0*/  PRMT R91, RZ, 0x7610, R91 ;  /* 0x00007610ff5b7816 */ /* 0x000fc4000000005b */
[----:B------:R-:W-:Y:S01]  /*26bb0*/  PRMT R126, RZ, 0x7610, R126 ;  /* 0x00007610ff7e7816 */ /* 0x000fe2000000007e */
[----:B------:R-:W4:Y:S01]  /*26bc0*/  LDL.64 R244, [R1+0xd60] ;  /* 0x000d600001f47983 */ /* 0x000f220000100a00 */
[----:B------:R-:W-:Y:S02]  /*26bd0*/  PRMT R127, RZ, 0x7610, R127 ;  /* 0x00007610ff7f7816 */ /* 0x000fe4000000007f */
[----:B------:R-:W-:Y:S01]  /*26be0*/  PRMT R192, RZ, 0x7610, R192 ;  /* 0x00007610ffc07816 */ /* 0x000fe200000000c0 */
[----:B------:R-:W4:Y:S01]  /*26bf0*/  @P1 LDG.E.U16 R91, desc[UR10][R2.64] ;  /* 0x0000000a025b1981 */ /* 0x000f22000c1e1500 */
[----:B------:R-:W-:Y:S02]  /*26c00*/  PRMT R5, RZ, 0x7610, R5 ;  /* 0x00007610ff057816 */ /* 0x000fe40000000005 */
[----:B------:R-:W-:Y:S01]  /*26c10*/  PRMT R4, RZ, 0x7610, R4 ;  /* 0x00007610ff047816 */ /* 0x000fe20000000004 */
[----:B------:R-:W4:Y:S01]  /*26c20*/  @P1 LDG.E.U16 R126, desc[UR10][R238.64] ;  /* 0x0000000aee7e1981 */ /* 0x000f22000c1e1500 */
[----:B------:R-:W-:-:S02]  /*26c30*/  PRMT R16, RZ, 0x7610, R16 ;  /* 0x00007610ff107816 */ /* 0x000fc40000000010 */
[----:B------:R-:W-:Y:S01]  /*26c40*/  PRMT R17, RZ, 0x7610, R17 ;  /* 0x00007610ff117816 */ /* 0x000fe20000000011 */
[----:B------:R-:W4:Y:S04]  /*26c50*/  @P1 LDG.E.U16 R192, desc[UR10][R162.64] ;  /* 0x0000000aa2c01981 */ /* 0x000f28000c1e1500 */
[----:B------:R-:W4:Y:S04]  /*26c60*/  @P1 LDG.E.U16 R5, desc[UR10][R158.64] ;  /* 0x0000000a9e051981 */ /* 0x000f28000c1e1500 */
[----:B------:R-:W4:Y:S04]  /*26c70*/  LDL.64 R2, [R1+0xd70] ;  /* 0x000d700001027983 */ /* 0x000f280000100a00 */
[----:B------:R-:W4:Y:S04]  /*26c80*/  LDL.64 R162, [R1+0xd28] ;  /* 0x000d280001a27983 */ /* 0x000f280000100a00 */
[----:B------:R-:W4:Y:S01]  /*26c90*/  LDL.64 R158, [R1+0xd20] ;  /* 0x000d2000019e7983 */ /* 0x000f220000100a00 */
[----:B------:R-:W-:-:S02]  /*26ca0*/  PRMT R191, RZ, 0x7610, R191 ;  /* 0x00007610ffbf7816 */ /* 0x000fc400000000bf */
[----:B------:R-:W-:Y:S01]  /*26cb0*/  PRMT R89, RZ, 0x7610, R89 ;  /* 0x00007610ff597816 */ /* 0x000fe20000000059 */
[----:B------:R-:W4:Y:S01]  /*26cc0*/  LDL.64 R246, [R1+0xd68] ;  /* 0x000d680001f67983 */ /* 0x000f220000100a00 */
[----:B------:R-:W-:Y:S02]  /*26cd0*/  PRMT R190, RZ, 0x7610, R190 ;  /* 0x00007610ffbe7816 */ /* 0x000fe400000000be */
[----:B------:R-:W-:Y:S01]  /*26ce0*/  PRMT R129, RZ, 0x7610, R129 ;  /* 0x00007610ff817816 */ /* 0x000fe20000000081 */
[----:B------:R-:W4:Y:S04]  /*26cf0*/  LDL.64 R238, [R1+0xd30] ;  /* 0x000d300001ee7983 */ /* 0x000f280000100a00 */
[----:B--2---:R-:W2:Y:S01]  /*26d00*/  @P1 LDG.E.U16 R127, desc[UR10][R248.64] ;  /* 0x0000000af87f1981 */ /* 0x004ea2000c1e1500 */
[----:B------:R-:W-:-:S03]  /*26d10*/  PRMT R195, RZ, 0x7610, R195 ;  /* 0x00007610ffc37816 */ /* 0x000fc600000000c3 */
[----:B---3--:R-:W3:Y:S04]  /*26d20*/  @P1 LDG.E.U16 R191, desc[UR10][R20.64] ;  /* 0x0000000a14bf1981 */ /* 0x008ee8000c1e1500 */
[----:B----4-:R-:W4:Y:S04]  /*26d30*/  @P1 LDG.E.U16 R16, desc[UR10][R22.64] ;  /* 0x0000000a16101981 */ /* 0x010f28000c1e1500 */
[----:B------:R-:W3:Y:S04]  /*26d40*/  @P1 LDG.E.U16 R17, desc[UR10][R242.64] ;  /* 0x0000000af2111981 */ /* 0x000ee8000c1e1500 */
[----:B------:R-:W3:Y:S04]  /*26d50*/  @P1 LDG.E.U16 R4, desc[UR10][R12.64] ;  /* 0x0000000a0c041981 */ /* 0x000ee8000c1e1500 */
[----:B------:R-:W4:Y:S04]  /*26d60*/  @P1 LDG.E.U16 R190, desc[UR10][R244.64] ;  /* 0x0000000af4be1981 */ /* 0x000f28000c1e1500 */
[----:B------:R-:W-:Y:S04]  /*26d70*/  STL.64 [R1+0x21c8], R90 ;  /* 0x0021c85a01007387 */ /* 0x000fe80000100a00 */
[----:B------:R-:W4:Y:S04]  /*26d80*/  @P1 LDG.E.U16 R89, desc[UR10][R2.64] ;  /* 0x0000000a02591981 */ /* 0x000f28000c1e1500 */
[----:B------:R-:W4:Y:S04]  /*26d90*/  @P1 LDG.E.U16 R129, desc[UR10][R162.64] ;  /* 0x0000000aa2811981 */ /* 0x000f28000c1e1500 */
[----:B------:R-:W4:Y:S04]  /*26da0*/  @P1 LDG.E.U16 R195, desc[UR10][R158.64] ;  /* 0x0000000a9ec31981 */ /* 0x000f28000c1e1500 */
[----:B--2---:R-:W-:Y:S04]  /*26db0*/  STL.64 [R1+0x21d0], R126 ;  /* 0x0021d07e01007387 */ /* 0x004fe80000100a00 */
[----:B------:R-:W2:Y:S04]  /*26dc0*/  LDL.64 R20, [R1+0xd00] ;  /* 0x000d000001147983 */ /* 0x000ea80000100a00 */
[----:B------:R-:W2:Y:S04]  /*26dd0*/  LDL.64 R12, [R1+0xcf8] ;  /* 0x000cf800010c7983 */ /* 0x000ea80000100a00 */
[----:B---3--:R-:W-:Y:S04]  /*26de0*/  STL [R1+0x128], R4 ;  /* 0x0001280401007387 */ /* 0x008fe80000100800 */
[----:B------:R0:W-:Y:S04]  /*26df0*/  STL [R1+0x12c], R5 ;  /* 0x00012c0501007387 */ /* 0x0001e80000100800 */
[----:B------:R-:W3:Y:S04]  /*26e00*/  LDL.64 R2, [R1+0xce8] ;  /* 0x000ce80001027983 */ /* 0x000ee80000100a00 */
[----:B------:R-:W3:Y:S04]  /*26e10*/  LDL.64 R158, [R1+0xce0] ;  /* 0x000ce000019e7983 */ /* 0x000ee80000100a00 */
[----:B0-----:R-:W3:Y:S04]  /*26e20*/  LDL.64 R4, [R1+0xcf0] ;  /* 0x000cf00001047983 */ /* 0x001ee80000100a00 */
[----:B------:R-:W3:Y:S04]  /*26e30*/  LDL.64 R162, [R1+0xcc0] ;  /* 0x000cc00001a27983 */ /* 0x000ee80000100a00 */
[----:B------:R-:W3:Y:S04]  /*26e40*/  LDL.64 R248, [R1+0xcb8] ;  /* 0x000cb80001f87983 */ /* 0x000ee80000100a00 */
[----:B------:R-:W3:Y:S04]  /*26e50*/  LDL.64 R244, [R1+0xcb0] ;  /* 0x000cb00001f47983 */ /* 0x000ee80000100a00 */
[----:B------:R-:W3:Y:S04]  /*26e60*/  LDL.64 R22, [R1+0xca8] ;  /* 0x000ca80001167983 */ /* 0x000ee80000100a00 */
[----:B----4-:R-:W-:Y:S04]  /*26e70*/  STL [R1+0x120], R16 ;  /* 0x0001201001007387 */ /* 0x010fe80000100800 */
[----:B------:R0:W-:Y:S01]  /*26e80*/  STL [R1+0x124], R17 ;  /* 0x0001241101007387 */ /* 0x0001e20000100800 */
[----:B------:R-:W-:-:S02]  /*26e90*/  PRMT R128, RZ, 0x7610, R128 ;  /* 0x00007610ff807816 */ /* 0x000fc40000000080 */
[----:B------:R-:W-:Y:S01]  /*26ea0*/  PRMT R88, RZ, 0x7610, R88 ;  /* 0x00007610ff587816 */ /* 0x000fe20000000058 */
[----:B------:R-:W4:Y:S01]  /*26eb0*/  LDL.64 R242, [R1+0xc78] ;  /* 0x000c780001f27983 */ /* 0x000f220000100a00 */
[----:B------:R-:W-:Y:S02]  /*26ec0*/  PRMT R57, RZ, 0x7610, R57 ;  /* 0x00007610ff397816 */ /* 0x000fe40000000039 */
[----:B------:R-:W-:Y:S01]  /*26ed0*/  PRMT R87, RZ, 0x7610, R87 ;  /* 0x00007610ff577816 */ /* 0x000fe20000000057 */
[----:B------:R-:W4:Y:S04]  /*26ee0*/  @P1 LDG.E.U16 R128, desc[UR10][R246.64] ;  /* 0x0000000af6801981 */ /* 0x000f28000c1e1500 */
[----:B0-----:R-:W4:Y:S01]  /*26ef0*/  LDL.64 R16, [R1+0xca0] ;  /* 0x000ca00001107983 */ /* 0x001f220000100a00 */
[----:B------:R-:W-:-:S02]  /*26f00*/  PRMT R130, RZ, 0x7610, R130 ;  /* 0x00007610ff827816 */ /* 0x000fc40000000082 */
[----:B------:R-:W-:Y:S01]  /*26f10*/  PRMT R194, RZ, 0x7610, R194 ;  /* 0x00007610ffc27816 */ /* 0x000fe200000000c2 */
[----:B------:R-:W4:Y:S01]  /*26f20*/  @P1 LDG.E.U16 R88, desc[UR10][R238.64] ;  /* 0x0000000aee581981 */ /* 0x000f22000c1e1500 */
[----:B------:R-:W-:Y:S02]  /*26f30*/  PRMT R7, RZ, 0x7610, R7 ;  /* 0x00007610ff077816 */ /* 0x000fe40000000007 */
[----:B------:R-:W-:Y:S01]  /*26f40*/  PRMT R56, RZ, 0x7610, R56 ;  /* 0x00007610ff387816 */ /* 0x000fe20000000038 */
[----:B------:R-:W4:Y:S01]  /*26f50*/  LDL.64 R246, [R1+0xc80] ;  /* 0x000c800001f67983 */ /* 0x000f220000100a00 */
[----:B------:R-:W-:Y:S02]  /*26f60*/  PRMT R6, RZ, 0x7610, R6 ;  /* 0x00007610ff067816 */ /* 0x000fe40000000006 */
[----:B------:R-:W-:Y:S01]  /*26f70*/  PRMT R131, RZ, 0x7610, R131 ;  /* 0x00007610ff837816 */ /* 0x000fe20000000083 */
[----:B------:R-:W4:Y:S04]  /*26f80*/  LDL.64 R238, [R1+0xc70] ;  /* 0x000c700001ee7983 */ /* 0x000f280000100a00 */
[----:B--2---:R-:W2:Y:S04]  /*26f90*/  @P1 LDG.E.U16 R57, desc[UR10][R20.64] ;  /* 0x0000000a14391981 */ /* 0x004ea8000c1e1500 */
[----:B------:R-:W2:Y:S04]  /*26fa0*/  @P1 LDG.E.U16 R87, desc[UR10][R12.64] ;  /* 0x0000000a0c571981 */ /* 0x000ea8000c1e1500 */
[----:B------:R-:W2:Y:S04]  /*26fb0*/  LDL.64 R20, [R1+0xc68] ;  /* 0x000c680001147983 */ /* 0x000ea80000100a00 */
[----:B------:R-:W2:Y:S04]  /*26fc0*/  LDL.64 R12, [R1+0xc60] ;  /* 0x000c6000010c7983 */ /* 0x000ea80000100a00 */
[----:B---3--:R-:W3:Y:S04]  /*26fd0*/  @P1 LDG.E.U16 R194, desc[UR10][R2.64] ;  /* 0x0000000a02c21981 */ /* 0x008ee8000c1e1500 */
[----:B------:R-:W3:Y:S04]  /*26fe0*/  @P1 LDG.E.U16 R7, desc[UR10][R158.64] ;  /* 0x0000000a9e071981 */ /* 0x000ee8000c1e1500 */
[----:B------:R-:W3:Y:S04]  /*26ff0*/  @P1 LDG.E.U16 R130, desc[UR10][R4.64] ;  /* 0x0000000a04821981 */ /* 0x000ee8000c1e1500 */
[----:B------:R-:W3:Y:S04]  /*27000*/  LDL.64 R2, [R1+0xc38] ;  /* 0x000c380001027983 */ /* 0x000ee80000100a00 */
[----:B------:R-:W3:Y:S04]  /*27010*/  @P1 LDG.E.U16 R56, desc[UR10][R162.64] ;  /* 0x0000000aa2381981 */ /* 0x000ee8000c1e1500 */
[----:B------:R-:W3:Y:S04]  /*27020*/  LDL.64 R4, [R1+0xc40] ;  /* 0x000c400001047983 */ /* 0x000ee80000100a00 */
[----:B------:R-:W3:Y:S04]  /*27030*/  LDL.LU.64 R158, [R1+0x22f8] ;  /* 0x0022f800019e7983 */ /* 0x000ee80000300a00 */
[----:B------:R-:W3:Y:S04]  /*27040*/  LDL.LU.64 R162, [R1+0x22f0] ;  /* 0x0022f00001a27983 */ /* 0x000ee80000300a00 */
[----:B------:R-:W3:Y:S04]  /*27050*/  @P1 LDG.E.U16 R131, desc[UR10][R244.64] ;  /* 0x0000000af4831981 */ /* 0x000ee8000c1e1500 */
[----:B------:R-:W3:Y:S04]  /*27060*/  LDL.64 R244, [R1+0xc30] ;  /* 0x000c300001f47983 */ /* 0x000ee80000100a00 */
[----:B----4-:R-:W4:Y:S04]  /*27070*/  @P1 LDG.E.U16 R6, desc[UR10][R16.64] ;  /* 0x0000000a10061981 */ /* 0x010f28000c1e1500 */
[----:B------:R-:W4:Y:S01]  /*27080*/  LDL.64 R16, [R1+0xc20] ;  /* 0x000c200001107983 */ /* 0x000f220000100a00 */
[----:B------:R-:W-:-:S02]  /*27090*/  PRMT R193, RZ, 0x7610, R193 ;  /* 0x00007610ffc17816 */ /* 0x000fc400000000c1 */
[----:B------:R-:W-:Y:S02]  /*270a0*/  PRMT R10, RZ, 0x7610, R10 ;  /* 0x00007610ff0a7816 */ /* 0x000fe4000000000a */
[----:B------:R-:W-:Y:S02]  /*270b0*/  PRMT R11, RZ, 0x7610, R11 ;  /* 0x00007610ff0b7816 */ /* 0x000fe4000000000b */
[----:B------:R-:W-:Y:S01]  /*270c0*/  PRMT R84, RZ, 0x7610, R84 ;  /* 0x00007610ff547816 */ /* 0x000fe20000000054 */
[----:B------:R-:W4:Y:S01]  /*270d0*/  @P1 LDG.E.U16 R193, desc[UR10][R22.64] ;  /* 0x0000000a16c11981 */ /* 0x000f22000c1e1500 */
[----:B------:R-:W-:Y:S02]  /*270e0*/  PRMT R54, RZ, 0x7610, R54 ;  /* 0x00007610ff367816 */ /* 0x000fe40000000036 */
[----:B------:R-:W-:Y:S02]  /*270f0*/  PRMT R85, RZ, 0x7610, R85 ;  /* 0x00007610ff557816 */ /* 0x000fe40000000055 */
[----:B------:R-:W-:-:S02]  /*27100*/  PRMT R133, RZ, 0x7610, R133 ;  /* 0x00007610ff857816 */ /* 0x000fc40000000085 */
[----:B------:R-:W-:Y:S02]  /*27110*/  PRMT R132, RZ, 0x7610, R132 ;  /* 0x00007610ff847816 */ /* 0x000fe40000000084 */
[----:B------:R-:W4:Y:S04]  /*27120*/  @P1 LDG.E.U16 R85, desc[UR10][R242.64] ;  /* 0x0000000af2551981 */ /* 0x000f28000c1e1500 */
[----:B------:R-:W4:Y:S04]  /*27130*/  LDL.64 R22, [R1+0xc28] ;  /* 0x000c280001167983 */ /* 0x000f280000100a00 */
[----:B------:R-:W4:Y:S04]  /*27140*/  @P1 LDG.E.U16 R132, desc[UR10][R238.64] ;  /* 0x0000000aee841981 */ /* 0x000f28000c1e1500 */
[----:B--2---:R-:W2:Y:S04]  /*27150*/  @P1 LDG.E.U16 R11, desc[UR10][R12.64] ;  /* 0x0000000a0c0b1981 */ /* 0x004ea8000c1e1500 */
[----:B---3--:R-:W3:Y:S04]  /*27160*/  @P1 LDG.E.U16 R84, desc[UR10][R2.64] ;  /* 0x0000000a02541981 */ /* 0x008ee8000c1e1500 */
[----:B------:R-:W2:Y:S04]  /*27170*/  @P1 LDG.E.U16 R54, desc[UR10][R4.64] ;  /* 0x0000000a04361981 */ /* 0x000ea8000c1e1500 */
[----:B------:R-:W2:Y:S04]  /*27180*/  @P1 LDG.E.U16 R133, desc[UR10][R244.64] ;  /* 0x0000000af4851981 */ /* 0x000ea8000c1e1500 */
[----:B----4-:R-:W-:Y:S04]  /*27190*/  STL [R1+0x118], R6 ;  /* 0x0001180601007387 */ /* 0x010fe80000100800 */
[----:B------:R0:W-:Y:S04]  /*271a0*/  STL [R1+0x11c], R7 ;  /* 0x00011c0701007387 */ /* 0x0001e80000100800 */
[----:B------:R-:W4:Y:S04]  /*271b0*/  LDL.64 R2, [R1+0xbf8] ;  /* 0x000bf80001027983 */ /* 0x000f280000100a00 */
[----:B------:R-:W2:Y:S04]  /*271c0*/  @P1 LDG.E.U16 R10, desc[UR10][R16.64] ;  /* 0x0000000a100a1981 */ /* 0x000ea8000c1e1500 */
[----:B0-----:R-:W3:Y:S04]  /*271d0*/  LDL.64 R6, [R1+0xc00] ;  /* 0x000c000001067983 */ /* 0x001ee80000100a00 */
[----:B------:R-:W3:Y:S04]  /*271e0*/  LDL.64 R4, [R1+0xbf0] ;  /* 0x000bf00001047983 */ /* 0x000ee80000100a00 */
[----:B------:R-:W3:Y:S04]  /*271f0*/  LDL.64 R242, [R1+0xbe8] ;  /* 0x000be80001f27983 */ /* 0x000ee80000100a00 */
[----:B------:R-:W3:Y:S04]  /*27200*/  LDL.64 R244, [R1+0xbb8] ;  /* 0x000bb80001f47983 */ /* 0x000ee80000100a00 */
[----:B------:R-:W3:Y:S01]  /*27210*/  LDL.64 R238, [R1+0xbe0] ;  /* 0x000be00001ee7983 */ /* 0x000ee20000100a00 */
[----:B------:R-:W-:-:S02]  /*27220*/  PRMT R86, RZ, 0x7610, R86 ;  /* 0x00007610ff567816 */ /* 0x000fc40000000056 */
[----:B------:R-:W-:Y:S01]  /*27230*/  PRMT R55, RZ, 0x7610, R55 ;  /* 0x00007610ff377816 */ /* 0x000fe20000000037 */
[----:B------:R-:W3:Y:S01]  /*27240*/  LDL.64 R12, [R1+0x568] ;  /* 0x00056800010c7983 */ /* 0x000ee20000100a00 */
        /* <DEDUP_REMOVED lines=10> */
[----:B------:R-:W3:Y:S01]  /*272f0*/  @P1 LDG.E.U16 R209, desc[UR10][R22.64] ;  /* 0x0000000a16d11981 */ /* 0x000ee2000c1e1500 */
[----:B------:R-:W-:-:S03]  /*27300*/  PRMT R59, RZ, 0x7610, R59 ;  /* 0x00007610ff3b7816 */ /* 0x000fc6000000003b */
[----:B------:R-:W3:Y:S04]  /*27310*/  LDL.64 R248, [R1+0xbc8] ;  /* 0x000bc80001f87983 */ /* 0x000ee80000100a00 */
[----:B------:R-:W3:Y:S04]  /*27320*/  LDL.64 R20, [R1+0x570] ;  /* 0x0005700001147983 */ /* 0x000ee80000100a00 */
[----:B------:R-:W3:Y:S04]  /*27330*/  LDL.64 R246, [R1+0xbc0] ;  /* 0x000bc00001f67983 */ /* 0x000ee80000100a00 */
[----:B------:R-:W3:Y:S04]  /*27340*/  LDL.64 R22, [R1+0xb98] ;  /* 0x000b980001167983 */ /* 0x000ee80000100a00 */
[----:B------:R-:W3:Y:S04]  /*27350*/  LDL.64 R16, [R1+0xb90] ;  /* 0x000b900001107983 */ /* 0x000ee80000100a00 */
[----:B----4-:R-:W4:Y:S04]  /*27360*/  @P1 LDG.E.U16 R83, desc[UR10][R2.64] ;  /* 0x0000000a02531981 */ /* 0x010f28000c1e1500 */
[----:B--2---:R-:W-:Y:S04]  /*27370*/  STL [R1+0x110], R10 ;  /* 0x0001100a01007387 */ /* 0x004fe80000100800 */
[----:B---3--:R-:W2:Y:S04]  /*27380*/  @P1 LDG.E.U16 R53, desc[UR10][R6.64] ;  /* 0x0000000a06351981 */ /* 0x008ea8000c1e1500 */
[----:B------:R0:W-:Y:S04]  /*27390*/  STL [R1+0x114], R11 ;  /* 0x0001140b01007387 */ /* 0x0001e80000100800 */
[----:B------:R-:W3:Y:S04]  /*273a0*/  @P1 LDG.E.U16 R134, desc[UR10][R4.64] ;  /* 0x0000000a04861981 */ /* 0x000ee8000c1e1500 */
[----:B------:R-:W2:Y:S04]  /*273b0*/  LDL.64 R6, [R1+0xb80] ;  /* 0x000b800001067983 */ /* 0x000ea80000100a00 */
[----:B0-----:R-:W3:Y:S04]  /*273c0*/  LDL.64 R10, [R1+0xb88] ;  /* 0x000b8800010a7983 */ /* 0x001ee80000100a00 */
[----:B------:R-:W4:Y:S04]  /*273d0*/  LDL.LU.64 R2, [R1+0x22e8] ;  /* 0x0022e80001027983 */ /* 0x000f280000300a00 */
[----:B------:R-:W4:Y:S04]  /*273e0*/  LDL.LU.64 R4, [R1+0x22e0] ;  /* 0x0022e00001047983 */ /* 0x000f280000300a00 */
[----:B------:R-:W4:Y:S04]  /*273f0*/  @P1 LDG.E.U16 R199, desc[UR10][R242.64] ;  /* 0x0000000af2c71981 */ /* 0x000f28000c1e1500 */
[----:B------:R-:W4:Y:S04]  /*27400*/  @P1 LDG.E.U16 R58, desc[UR10][R244.64] ;  /* 0x0000000af43a1981 */ /* 0x000f28000c1e1500 */
[----:B------:R-:W4:Y:S04]  /*27410*/  @P1 LDG.E.U16 R59, desc[UR10][R238.64] ;  /* 0x0000000aee3b1981 */ /* 0x000f28000c1e1500 */
[----:B------:R-:W4:Y:S01]  /*27420*/  LDL.64 R242, [R1+0xb78] ;  /* 0x000b780001f27983 */ /* 0x000f220000100a00 */
        /* <DEDUP_REMOVED lines=8> */
[----:B------:R-:W4:Y:S04]  /*274b0*/  @P1 LDG.E.U16 R82, desc[UR10][R12.64] ;  /* 0x0000000a0c521981 */ /* 0x000f28000c1e1500 */
[----:B------:R-:W4:Y:S04]  /*274c0*/  LDL.64 R238, [R1+0xb58] ;  /* 0x000b580001ee7983 */ /* 0x000f280000100a00 */
[----:B------:R-:W4:Y:S04]  /*274d0*/  LDL.64 R20, [R1+0xb50] ;  /* 0x000b500001147983 */ /* 0x000f280000100a00 */
[----:B------:R-:W4:Y:S04]  /*274e0*/  LDL.64 R12, [R1+0xb48] ;  /* 0x000b4800010c7983 */ /* 0x000f280000100a00 */
[----:B------:R-:W4:Y:S04]  /*274f0*/  @P1 LDG.E.U16 R81, desc[UR10][R16.64] ;  /* 0x0000000a10511981 */ /* 0x000f28000c1e1500 */
[----:B--2---:R-:W2:Y:S04]  /*27500*/  @P1 LDG.E.U16 R214, desc[UR10][R6.64] ;  /* 0x0000000a06d61981 */ /* 0x004ea8000c1e1500 */
[----:B---3--:R-:W3:Y:S04]  /*27510*/  @P1 LDG.E.U16 R136, desc[UR10][R10.64] ;  /* 0x0000000a0a881981 */ /* 0x008ee8000c1e1500 */
[----:B------:R-:W2:Y:S04]  /*27520*/  LDL.64 R6, [R1+0xb40] ;  /* 0x000b400001067983 */ /* 0x000ea80000100a00 */
[----:B------:R-:W3:Y:S04]  /*27530*/  LDL.64 R10, [R1+0xb38] ;  /* 0x000b3800010a7983 */ /* 0x000ee80000100a00 */
[----:B----4-:R-:W-:Y:S04]  /*27540*/  STL [R1+0x108], R58 ;  /* 0x0001083a01007387 */ /* 0x010fe80000100800 */
[----:B------:R0:W-:Y:S04]  /*27550*/  STL [R1+0x10c], R59 ;  /* 0x00010c3b01007387 */ /* 0x0001e80000100800 */
[----:B------:R-:W4:Y:S04]  /*27560*/  @P1 LDG.E.U16 R240, desc[UR10][R242.64] ;  /* 0x0000000af2f01981 */ /* 0x000f28000c1e1500 */
[----:B------:R-:W4:Y:S04]  /*27570*/  LDL.64 R16, [R1+0xb08] ;  /* 0x000b080001107983 */ /* 0x000f280000100a00 */
[----:B0-----:R-:W4:Y:S04]  /*27580*/  LDL.64 R58, [R1+0xb18] ;  /* 0x000b1800013a7983 */ /* 0x001f280000100a00 */
[----:B------:R-:W-:Y:S04]  /*27590*/  STS.U16 [R196+UR9+0x180], R232 ;  /* 0x000180e8c4007988 */ /* 0x000fe80008000409 */
[----:B------:R-:W-:Y:S04]  /*275a0*/  STS.U16 [R196+UR9+0x580], R231 ;  /* 0x000580e7c4007988 */ /* 0x000fe80008000409 */
[----:B------:R-:W-:Y:S04]  /*275b0*/  STS.U16 [R196+UR9+0x980], R223 ;  /* 0x000980dfc4007988 */ /* 0x000fe80008000409 */
[----:B------:R-:W-:Y:S01]  /*275c0*/  STS.U16 [R196+UR9+0xd80], R221 ;  /* 0x000d80ddc4007988 */ /* 0x000fe20008000409 */
[----:B------:R-:W-:-:S03]  /*275d0*/  PRMT R135, RZ, 0x7610, R135 ;  /* 0x00007610ff877816 */ /* 0x000fc60000000087 */
[----:B------:R-:W-:Y:S01]  /*275e0*/  STS.U16 [R196+UR9+0x1180], R219 ;  /* 0x001180dbc4007988 */ /* 0x000fe20008000409 */
[----:B------:R-:W-:-:S03]  /*275f0*/  PRMT R51, RZ, 0x7610, R51 ;  /* 0x00007610ff337816 */ /* 0x000fc60000000033 */
[----:B------:R-:W-:Y:S01]  /*27600*/  STS.U16 [R196+UR9+0x1580], R217 ;  /* 0x001580d9c4007988 */ /* 0x000fe20008000409 */
[----:B------:R-:W-:-:S03]  /*27610*/  PRMT R50, RZ, 0x7610, R50 ;  /* 0x00007610ff327816 */ /* 0x000fc60000000032 */
[----:B------:R0:W-:Y:S01]  /*27620*/  STS.U16 [R196+UR9+0x1980], R215 ;  /* 0x001980d7c4007988 */ /* 0x0001e20008000409 */
[----:B------:R-:W-:Y:S02]  /*27630*/  PRMT R80, RZ, 0x7610, R80 ;  /* 0x00007610ff507816 */ /* 0x000fe40000000050 */
[----:B------:R-:W-:Y:S01]  /*27640*/  PRMT R137, RZ, 0x7610, R137 ;  /* 0x00007610ff897816 */ /* 0x000fe20000000089 */
[----:B------:R1:W-:Y:S01]  /*27650*/  STS.U16 [R196+UR9+0x1d80], R213 ;  /* 0x001d80d5c4007988 */ /* 0x0003e20008000409 */
[----:B------:R-:W-:Y:S02]  /*27660*/  PRMT R250, RZ, 0x7610, R250 ;  /* 0x00007610fffa7816 */ /* 0x000fe400000000fa */
[----:B------:R-:W-:Y:S01]  /*27670*/  PRMT R218, RZ, 0x7610, R218 ;  /* 0x00007610ffda7816 */ /* 0x000fe200000000da */
[----:B------:R-:W4:Y:S01]  /*27680*/  @P1 LDG.E.U16 R135, desc[UR10][R248.64] ;  /* 0x0000000af8871981 */ /* 0x000f22000c1e1500 */
[----:B0-----:R-:W-:-:S03]  /*27690*/  PRMT R215, RZ, 0x7610, R215 ;  /* 0x00007610ffd77816 */ /* 0x001fc600000000d7 */
[----:B------:R-:W4:Y:S01]  /*276a0*/  @P1 LDG.E.U16 R51, desc[UR10][R22.64] ;  /* 0x0000000a16331981 */ /* 0x000f22000c1e1500 */
[----:B-1----:R-:W-:-:S03]  /*276b0*/  PRMT R213, RZ, 0x7610, R213 ;  /* 0x00007610ffd57816 */ /* 0x002fc600000000d5 */
[----:B------:R-:W4:Y:S01]  /*276c0*/  @P1 LDG.E.U16 R215, desc[UR10][R246.64] ;  /* 0x0000000af6d71981 */ /* 0x000f22000c1e1500 */
[----:B------:R-:W-:-:S03]  /*276d0*/  PRMT R79, RZ, 0x7610, R79 ;  /* 0x00007610ff4f7816 */ /* 0x000fc6000000004f */
[----:B------:R-:W4:Y:S04]  /*276e0*/  LDL.64 R248, [R1+0xb00] ;  /* 0x000b000001f87983 */ /* 0x000f280000100a00 */
[----:B------:R-:W4:Y:S04]  /*276f0*/  LDL.64 R22, [R1+0xb10] ;  /* 0x000b100001167983 */ /* 0x000f280000100a00 */
[----:B------:R-:W4:Y:S04]  /*27700*/  LDL.64 R246, [R1+0xae0] ;  /* 0x000ae00001f67983 */ /* 0x000f280000100a00 */
[----:B------:R-:W4:Y:S04]  /*27710*/  LDL.64 R242, [R1+0xad8] ;  /* 0x000ad80001f27983 */ /* 0x000f280000100a00 */
[----:B------:R-:W4:Y:S04]  /*27720*/  @P1 LDG.E.U16 R50, desc[UR10][R238.64] ;  /* 0x0000000aee321981 */ /* 0x000f28000c1e1500 */
[----:B------:R-:W4:Y:S04]  /*27730*/  @P1 LDG.E.U16 R80, desc[UR10][R20.64] ;  /* 0x0000000a14501981 */ /* 0x000f28000c1e1500 */
[----:B------:R-:W4:Y:S04]  /*27740*/  @P1 LDG.E.U16 R137, desc[UR10][R12.64] ;  /* 0x0000000a0c891981 */ /* 0x000f28000c1e1500 */
[----:B--2---:R-:W2:Y:S04]  /*27750*/  @P1 LDG.E.U16 R213, desc[UR10][R6.64] ;  /* 0x0000000a06d51981 */ /* 0x004ea8000c1e1500 */
[----:B---3--:R-:W3:Y:S04]  /*27760*/  @P1 LDG.E.U16 R250, desc[UR10][R10.64] ;  /* 0x0000000a0afa1981 */ /* 0x008ee8000c1e1500 */
[----:B----4-:R0:W-:Y:S04]  /*27770*/  STL [R1+0xfc], R240 ;  /* 0x0000fcf001007387 */ /* 0x0101e80000100800 */
[----:B------:R-:W4:Y:S04]  /*27780*/  LDL.64 R238, [R1+0xac8] ;  /* 0x000ac80001ee7983 */ /* 0x000f280000100a00 */
[----:B------:R-:W2:Y:S04]  /*27790*/  LDL.64 R20, [R1+0xac0] ;  /* 0x000ac00001147983 */ /* 0x000ea80000100a00 */
[----:B0-----:R-:W3:Y:S04]  /*277a0*/  LDL.64 R240, [R1+0xad0] ;  /* 0x000ad00001f07983 */ /* 0x001ee80000100a00 */
[----:B------:R-:W3:Y:S04]  /*277b0*/  LDL.64 R12, [R1+0xaa0] ;  /* 0x000aa000010c7983 */ /* 0x000ee80000100a00 */
[----:B------:R-:W3:Y:S04]  /*277c0*/  LDL.LU.64 R6, [R1+0x22d8] ;  /* 0x0022d80001067983 */ /* 0x000ee80000300a00 */
[----:B------:R-:W3:Y:S04]  /*277d0*/  LDL.LU.64 R10, [R1+0x22d0] ;  /* 0x0022d000010a7983 */ /* 0x000ee80000300a00 */
[----:B------:R-:W3:Y:S04]  /*277e0*/  @P1 LDG.E.U16 R218, desc[UR10][R16.64] ;  /* 0x0000000a10da1981 */ /* 0x000ee8000c1e1500 */
[----:B------:R-:W3:Y:S04]  /*277f0*/  @P1 LDG.E.U16 R79, desc[UR10][R58.64] ;  /* 0x0000000a3a4f1981 */ /* 0x000ee8000c1e1500 */
        /* <DEDUP_REMOVED lines=8> */
[----:B------:R-:W-:Y:S02]  /*27880*/  PRMT R140, RZ, 0x7610, R140 ;  /* 0x00007610ff8c7816 */ /* 0x000fe4000000008c */
[----:B------:R-:W-:-:S02]  /*27890*/  PRMT R211, RZ, 0x7610, R211 ;  /* 0x00007610ffd37816 */ /* 0x000fc400000000d3 */
[----:B------:R-:W-:Y:S01]  /*278a0*/  PRMT R217, RZ, 0x7610, R217 ;  /* 0x00007610ffd97816 */ /* 0x000fe200000000d9 */
[----:B------:R-:W3:Y:S04]  /*278b0*/  @P1 LDG.E.U16 R138, desc[UR10][R22.64] ;  /* 0x0000000a168a1981 */ /* 0x000ee8000c1e1500 */
[----:B------:R-:W3:Y:S04]  /*278c0*/  LDL.64 R244, [R1+0xa98] ;  /* 0x000a980001f47983 */ /* 0x000ee80000100a00 */
[----:B------:R-:W3:Y:S04]  /*278d0*/  @P1 LDG.E.U16 R211, desc[UR10][R248.64] ;  /* 0x0000000af8d31981 */ /* 0x000ee8000c1e1500 */
[----:B------:R-:W3:Y:S04]  /*278e0*/  LDL.64 R22, [R1+0xa88] ;  /* 0x000a880001167983 */ /* 0x000ee80000100a00 */
[----:B----4-:R-:W4:Y:S04]  /*278f0*/  @P1 LDG.E.U16 R217, desc[UR10][R238.64] ;  /* 0x0000000aeed91981 */ /* 0x010f28000c1e1500 */
[----:B--2---:R-:W2:Y:S04]  /*27900*/  @P1 LDG.E.U16 R15, desc[UR10][R20.64] ;  /* 0x0000000a140f1981 */ /* 0x004ea8000c1e1500 */
[----:B---3--:R-:W3:Y:S04]  /*27910*/  @P1 LDG.E.U16 R47, desc[UR10][R12.64] ;  /* 0x0000000a0c2f1981 */ /* 0x008ee8000c1e1500 */
[----:B------:R-:W2:Y:S04]  /*27920*/  LDL.64 R12, [R1+0xa60] ;  /* 0x000a6000010c7983 */ /* 0x000ea80000100a00 */
[----:B------:R0:W-:Y:S04]  /*27930*/  STL [R1+0xf8], R250 ;  /* 0x0000f8fa01007387 */ /* 0x0001e80000100800 */
[----:B------:R-:W3:Y:S04]  /*27940*/  LDL.64 R20, [R1+0xa20] ;  /* 0x000a200001147983 */ /* 0x000ee80000100a00 */
[----:B------:R-:W4:Y:S04]  /*27950*/  @P1 LDG.E.U16 R14, desc[UR10][R16.64] ;  /* 0x0000000a100e1981 */ /* 0x000f28000c1e1500 */
[----:B------:R-:W4:Y:S04]  /*27960*/  @P1 LDG.E.U16 R140, desc[UR10][R58.64] ;  /* 0x0000000a3a8c1981 */ /* 0x000f28000c1e1500 */
[----:B------:R-:W4:Y:S01]  /*27970*/  LDL.64 R238, [R1+0xa40] ;  /* 0x000a400001ee7983 */ /* 0x000f220000100a00 */
[----:B------:R-:W-:-:S02]  /*27980*/  PRMT R48, RZ, 0x7610, R48 ;  /* 0x00007610ff307816 */ /* 0x000fc40000000030 */
[----:B------:R-:W-:Y:S01]  /*27990*/  PRMT R78, RZ, 0x7610, R78 ;  /* 0x00007610ff4e7816 */ /* 0x000fe2000000004e */
[----:B0-----:R-:W4:Y:S04]  /*279a0*/  LDL.64 R250, [R1+0xa58] ;  /* 0x000a580001fa7983 */ /* 0x001f280000100a00 */
[----:B------:R-:W4:Y:S01]  /*279b0*/  LDL.64 R58, [R1+0xa00] ;  /* 0x000a0000013a7983 */ /* 0x000f220000100a00 */
[----:B------:R-:W-:Y:S02]  /*279c0*/  PRMT R139, RZ, 0x7610, R139 ;  /* 0x00007610ff8b7816 */ /* 0x000fe4000000008b */
[----:B------:R-:W-:Y:S01]  /*279d0*/  PRMT R77, RZ, 0x7610, R77 ;  /* 0x00007610ff4d7816 */ /* 0x000fe2000000004d */
[----:B------:R-:W4:Y:S01]  /*279e0*/  @P1 LDG.E.U16 R48, desc[UR10][R246.64] ;  /* 0x0000000af6301981 */ /* 0x000f22000c1e1500 */
[----:B------:R-:W-:-:S02]  /*279f0*/  PRMT R216, RZ, 0x7610, R216 ;  /* 0x00007610ffd87816 */ /* 0x000fc400000000d8 */
[----:B------:R-:W-:Y:S01]  /*27a00*/  PRMT R46, RZ, 0x7610, R46 ;  /* 0x00007610ff2e7816 */ /* 0x000fe2000000002e */
[----:B------:R-:W4:Y:S01]  /*27a10*/  @P1 LDG.E.U16 R78, desc[UR10][R242.64] ;  /* 0x0000000af24e1981 */ /* 0x000f22000c1e1500 */
[----:B------:R-:W-:Y:S02]  /*27a20*/  PRMT R45, RZ, 0x7610, R45 ;  /* 0x00007610ff2d7816 */ /* 0x000fe4000000002d */
[----:B------:R-:W-:Y:S01]  /*27a30*/  PRMT R24, RZ, 0x7610, R24 ;  /* 0x00007610ff187816 */ /* 0x000fe20000000018 */
[----:B------:R-:W4:Y:S01]  /*27a40*/  @P1 LDG.E.U16 R139, desc[UR10][R240.64] ;  /* 0x0000000af08b1981 */ /* 0x000f22000c1e1500 */
[----:B------:R-:W-:-:S03]  /*27a50*/  PRMT R25, RZ, 0x7610, R25 ;  /* 0x00007610ff197816 */ /* 0x000fc60000000019 */
[----:B------:R-:W4:Y:S04]  /*27a60*/  @P1 LDG.E.U16 R77, desc[UR10][R244.64] ;  /* 0x0000000af44d1981 */ /* 0x000f28000c1e1500 */
[----:B------:R-:W4:Y:S04]  /*27a70*/  @P1 LDG.E.U16 R216, desc[UR10][R22.64] ;  /* 0x0000000a16d81981 */ /* 0x000f28000c1e1500 */
[----:B------:R-:W4:Y:S04]  /*27a80*/  LDL.64 R242, [R1+0xa50] ;  /* 0x000a500001f27983 */ /* 0x000f280000100a00 */
[----:B------:R-:W4:Y:S04]  /*27a90*/  LDL.64 R240, [R1+0xa48] ;  /* 0x000a480001f07983 */ /* 0x000f280000100a00 */
[----:B------:R-:W4:Y:S04]  /*27aa0*/  LDL.64 R248, [R1+0xa18] ;  /* 0x000a180001f87983 */ /* 0x000f280000100a00 */
[----:B------:R-:W4:Y:S04]  /*27ab0*/  LDL.64 R246, [R1+0xa10] ;  /* 0x000a100001f67983 */ /* 0x000f280000100a00 */
[----:B------:R-:W4:Y:S04]  /*27ac0*/  LDL.64 R244, [R1+0xa08] ;  /* 0x000a080001f47983 */ /* 0x000f280000100a00 */
[----:B------:R-:W4:Y:S04]  /*27ad0*/  LDL.64 R22, [R1+0x9e0] ;  /* 0x0009e00001167983 */ /* 0x000f280000100a00 */
[----:B------:R-:W4:Y:S04]  /*27ae0*/  LDL.64 R16, [R1+0x9d8] ;  /* 0x0009d80001107983 */ /* 0x000f280000100a00 */
[----:B--2---:R-:W2:Y:S04]  /*27af0*/  @P1 LDG.E.U16 R46, desc[UR10][R12.64] ;  /* 0x0000000a0c2e1981 */ /* 0x004ea8000c1e1500 */
[----:B---3--:R-:W3:Y:S04]  /*27b00*/  @P1 LDG.E.U16 R45, desc[UR10][R20.64] ;  /* 0x0000000a142d1981 */ /* 0x008ee8000c1e1500 */
[----:B----4-:R-:W-:Y:S04]  /*27b10*/  STL [R1+0xec], R14 ;  /* 0x0000ec0e01007387 */ /* 0x010fe80000100800 */
[----:B------:R0:W-:Y:S04]  /*27b20*/  STL [R1+0xf0], R15 ;  /* 0x0000f00f01007387 */ /* 0x0001e80000100800 */
[----:B------:R-:W4:Y:S04]  /*27b30*/  @P1 LDG.E.U16 R25, desc[UR10][R238.64] ;  /* 0x0000000aee191981 */ /* 0x000f28000c1e1500 */
[----:B0-----:R-:W2:Y:S04]  /*27b40*/  LDL.64 R14, [R1+0x9d0] ;  /* 0x0009d000010e7983 */ /* 0x001ea80000100a00 */
[----:B------:R-:W3:Y:S04]  /*27b50*/  LDL.LU.64 R12, [R1+0x22c8] ;  /* 0x0022c800010c7983 */ /* 0x000ee80000300a00 */
[----:B------:R-:W-:Y:S04]  /*27b60*/  STL [R1+0xf4], R211 ;  /* 0x0000f4d301007387 */ /* 0x000fe80000100800 */
[----:B------:R-:W3:Y:S04]  /*27b70*/  @P1 LDG.E.U16 R24, desc[UR10][R58.64] ;  /* 0x0000000a3a181981 */ /* 0x000ee8000c1e1500 */
        /* <DEDUP_REMOVED lines=10> */
[----:B------:R-:W-:-:S03]  /*27c20*/  PRMT R142, RZ, 0x7610, R142 ;  /* 0x00007610ff8e7816 */ /* 0x000fc6000000008e */
[----:B------:R-:W4:Y:S04]  /*27c30*/  @P1 LDG.E.U16 R221, desc[UR10][R240.64] ;  /* 0x0000000af0dd1981 */ /* 0x000f28000c1e1500 */
[----:B------:R-:W4:Y:S04]  /*27c40*/  LDL.64 R250, [R1+0x980] ;  /* 0x0009800001fa7983 */ /* 0x000f280000100a00 */
[----:B------:R-:W4:Y:S04]  /*27c50*/  LDL.64 R242, [R1+0x9c8] ;  /* 0x0009c80001f27983 */ /* 0x000f280000100a00 */
[----:B------:R-:W4:Y:S04]  /*27c60*/  LDL.64 R240, [R1+0x9c0] ;  /* 0x0009c00001f07983 */ /* 0x000f280000100a00 */
[----:B------:R-:W4:Y:S04]  /*27c70*/  LDL.64 R58, [R1+0x960] ;  /* 0x00096000013a7983 */ /* 0x000f280000100a00 */
[----:B------:R-:W4:Y:S04]  /*27c80*/  @P1 LDG.E.U16 R74, desc[UR10][R16.64] ;  /* 0x0000000a104a1981 */ /* 0x000f28000c1e1500 */
[----:B------:R-:W4:Y:S04]  /*27c90*/  @P1 LDG.E.U16 R142, desc[UR10][R246.64] ;  /* 0x0000000af68e1981 */ /* 0x000f28000c1e1500 */
[----:B------:R-:W4:Y:S04]  /*27ca0*/  LDL.64 R16, [R1+0x988] ;  /* 0x0009880001107983 */ /* 0x000f280000100a00 */
[----:B--2---:R-:W2:Y:S04]  /*27cb0*/  @P1 LDG.E.U16 R143, desc[UR10][R14.64] ;  /* 0x0000000a0e8f1981 */ /* 0x004ea8000c1e1500 */
[----:B------:R-:W2:Y:S04]  /*27cc0*/  LDL.64 R14, [R1+0x990] ;  /* 0x00099000010e7983 */ /* 0x000ea80000100a00 */
[----:B---3--:R-:W-:Y:S04]  /*27cd0*/  STL [R1+0xe4], R24 ;  /* 0x0000e41801007387 */ /* 0x008fe80000100800 */
[----:B----4-:R0:W-:Y:S04]  /*27ce0*/  STL [R1+0xe8], R25 ;  /* 0x0000e81901007387 */ /* 0x0101e80000100800 */
[----:B------:R-:W3:Y:S04]  /*27cf0*/  @P1 LDG.E.U16 R73, desc[UR10][R20.64] ;  /* 0x0000000a14491981 */ /* 0x000ee8000c1e1500 */
[----:B------:R-:W4:Y:S01]  /*27d00*/  LDL.64 R246, [R1+0x940] ;  /* 0x0009400001f67983 */ /* 0x000f220000100a00 */
[----:B------:R-:W-:-:S02]  /*27d10*/  PRMT R44, RZ, 0x7610, R44 ;  /* 0x00007610ff2c7816 */ /* 0x000fc4000000002c */
[----:B------:R-:W-:Y:S01]  /*27d20*/  PRMT R204, RZ, 0x7610, R204 ;  /* 0x00007610ffcc7816 */ /* 0x000fe200000000cc */
[----:B0-----:R-:W3:Y:S04]  /*27d30*/  LDL.64 R24, [R1+0x958] ;  /* 0x0009580001187983 */ /* 0x001ee80000100a00 */
[----:B------:R-:W3:Y:S01]  /*27d40*/  LDL.64 R20, [R1+0x900] ;  /* 0x0009000001147983 */ /* 0x000ee20000100a00 */
[----:B------:R-:W-:Y:S02]  /*27d50*/  PRMT R205, RZ, 0x7610, R205 ;  /* 0x00007610ffcd7816 */ /* 0x000fe400000000cd */
[----:B------:R-:W-:Y:S01]  /*27d60*/  PRMT R18, RZ, 0x7610, R18 ;  /* 0x00007610ff127816 */ /* 0x000fe20000000012 */
[----:B------:R-:W3:Y:S01]  /*27d70*/  @P1 LDG.E.U16 R44, desc[UR10][R22.64] ;  /* 0x0000000a162c1981 */ /* 0x000ee2000c1e1500 */
[----:B------:R-:W-:-:S02]  /*27d80*/  PRMT R19, RZ, 0x7610, R19 ;  /* 0x00007610ff137816 */ /* 0x000fc40000000013 */
[----:B------:R-:W-:Y:S01]  /*27d90*/  PRMT R43, RZ, 0x7610, R43 ;  /* 0x00007610ff2b7816 */ /* 0x000fe2000000002b */
[----:B------:R-:W3:Y:S04]  /*27da0*/  @P1 LDG.E.U16 R204, desc[UR10][R250.64] ;  /* 0x0000000afacc1981 */ /* 0x000ee8000c1e1500 */
[----:B------:R-:W3:Y:S04]  /*27db0*/  @P1 LDG.E.U16 R205, desc[UR10][R240.64] ;  /* 0x0000000af0cd1981 */ /* 0x000ee8000c1e1500 */
[----:B------:R-:W3:Y:S04]  /*27dc0*/  LDL.64 R22, [R1+0x950] ;  /* 0x0009500001167983 */ /* 0x000ee80000100a00 */
[----:B------:R-:W3:Y:S01]  /*27dd0*/  @P1 LDG.E.U16 R43, desc[UR10][R238.64] ;  /* 0x0000000aee2b1981 */ /* 0x000ee2000c1e1500 */
[----:B------:R-:W-:-:S02]  /*27de0*/  PRMT R75, RZ, 0x7610, R75 ;  /* 0x00007610ff4b7816 */ /* 0x000fc4000000004b */
[----:B------:R-:W-:Y:S01]  /*27df0*/  PRMT R220, RZ, 0x7610, R220 ;  /* 0x00007610ffdc7816 */ /* 0x000fe200000000dc */
[----:B------:R-:W3:Y:S01]  /*27e00*/  LDL.64 R240, [R1+0x910] ;  /* 0x0009100001f07983 */ /* 0x000ee20000100a00 */
[----:B------:R-:W-:Y:S02]  /*27e10*/  PRMT R219, RZ, 0x7610, R219 ;  /* 0x00007610ffdb7816 */ /* 0x000fe400000000db */
[----:B------:R-:W-:Y:S01]  /*27e20*/  PRMT R144, RZ, 0x7610, R144 ;  /* 0x00007610ff907816 */ /* 0x000fe20000000090 */
[----:B------:R-:W3:Y:S04]  /*27e30*/  @P1 LDG.E.U16 R75, desc[UR10][R248.64] ;  /* 0x0000000af84b1981 */ /* 0x000ee8000c1e1500 */
[----:B------:R-:W3:Y:S01]  /*27e40*/  LDL.64 R238, [R1+0x908] ;  /* 0x0009080001ee7983 */ /* 0x000ee20000100a00 */
[----:B------:R-:W-:-:S02]  /*27e50*/  PRMT R224, RZ, 0x7610, R224 ;  /* 0x00007610ffe07816 */ /* 0x000fc400000000e0 */
[----:B------:R-:W-:Y:S01]  /*27e60*/  PRMT R42, RZ, 0x7610, R42 ;  /* 0x00007610ff2a7816 */ /* 0x000fe2000000002a */
[----:B------:R-:W3:Y:S01]  /*27e70*/  @P1 LDG.E.U16 R220, desc[UR10][R244.64] ;  /* 0x0000000af4dc1981 */ /* 0x000ee2000c1e1500 */
[----:B------:R-:W-:Y:S02]  /*27e80*/  PRMT R72, RZ, 0x7610, R72 ;  /* 0x00007610ff487816 */ /* 0x000fe40000000048 */
[----:B------:R-:W-:Y:S01]  /*27e90*/  PRMT R146, RZ, 0x7610, R146 ;  /* 0x00007610ff927816 */ /* 0x000fe20000000092 */
[----:B------:R-:W3:Y:S01]  /*27ea0*/  @P1 LDG.E.U16 R219, desc[UR10][R242.64] ;  /* 0x0000000af2db1981 */ /* 0x000ee2000c1e1500 */
[----:B------:R-:W-:-:S03]  /*27eb0*/  PRMT R222, RZ, 0x7610, R222 ;  /* 0x00007610ffde7816 */ /* 0x000fc600000000de */
[----:B------:R-:W3:Y:S04]  /*27ec0*/  LDL.64 R248, [R1+0x948] ;  /* 0x0009480001f87983 */ /* 0x000ee80000100a00 */
[----:B------:R-:W3:Y:S04]  /*27ed0*/  LDL.64 R244, [R1+0x920] ;  /* 0x0009200001f47983 */ /* 0x000ee80000100a00 */
[----:B------:R-:W3:Y:S04]  /*27ee0*/  LDL.64 R242, [R1+0x918] ;  /* 0x0009180001f27983 */ /* 0x000ee80000100a00 */
[----:B------:R-:W3:Y:S04]  /*27ef0*/  @P1 LDG.E.U16 R224, desc[UR10][R16.64] ;  /* 0x0000000a10e01981 */ /* 0x000ee8000c1e1500 */
[----:B------:R-:W3:Y:S04]  /*27f00*/  @P1 LDG.E.U16 R42, desc[UR10][R58.64] ;  /* 0x0000000a3a2a1981 */ /* 0x000ee8000c1e1500 */
[----:B--2---:R-:W2:Y:S04]  /*27f10*/  @P1 LDG.E.U16 R144, desc[UR10][R14.64] ;  /* 0x0000000a0e901981 */ /* 0x004ea8000c1e1500 */
[----:B------:R-:W2:Y:S04]  /*27f20*/  LDL.LU.64 R14, [R1+0x22c0] ;  /* 0x0022c000010e7983 */ /* 0x000ea80000300a00 */
[----:B------:R-:W2:Y:S04]  /*27f30*/  LDL.LU.64 R16, [R1+0x22b8] ;  /* 0x0022b80001107983 */ /* 0x000ea80000300a00 */
[----:B----4-:R-:W4:Y:S04]  /*27f40*/  @P1 LDG.E.U16 R19, desc[UR10][R246.64] ;  /* 0x0000000af6131981 */ /* 0x010f28000c1e1500 */
[----:B---3--:R-:W3:Y:S04]  /*27f50*/  @P1 LDG.E.U16 R72, desc[UR10][R24.64] ;  /* 0x0000000a18481981 */ /* 0x008ee8000c1e1500 */
[----:B------:R-:W2:Y:S04]  /*27f60*/  @P1 LDG.E.U16 R18, desc[UR10][R20.64] ;  /* 0x0000000a14121981 */ /* 0x000ea8000c1e1500 */
[----:B------:R-:W-:Y:S04]  /*27f70*/  STL [R1+0xdc], R204 ;  /* 0x0000dccc01007387 */ /* 0x000fe80000100800 */
[----:B------:R0:W-:Y:S04]  /*27f80*/  STL [R1+0xe0], R205 ;  /* 0x0000e0cd01007387 */ /* 0x0001e80000100800 */
[----:B------:R-:W3:Y:S04]  /*27f90*/  @P1 LDG.E.U16 R146, desc[UR10][R22.64] ;  /* 0x0000000a16921981 */ /* 0x000ee8000c1e1500 */
[----:B------:R-:W3:Y:S04]  /*27fa0*/  LDL.64 R58, [R1+0x8d8] ;  /* 0x0008d800013a7983 */ /* 0x000ee80000100a00 */
[----:B0-----:R-:W3:Y:S04]  /*27fb0*/  LDL.64 R204, [R1+0x8e0] ;  /* 0x0008e00001cc7983 */ /* 0x001ee80000100a00 */
[----:B------:R-:W3:Y:S04]  /*27fc0*/  LDL.64 R24, [R1+0x8d0] ;  /* 0x0008d00001187983 */ /* 0x000ee80000100a00 */
[----:B------:R-:W3:Y:S04]  /*27fd0*/  LDL.64 R22, [R1+0x8c8] ;  /* 0x0008c80001167983 */ /* 0x000ee80000100a00 */
[----:B------:R-:W3:Y:S04]  /*27fe0*/  @P1 LDG.E.U16 R222, desc[UR10][R238.64] ;  /* 0x0000000aeede1981 */ /* 0x000ee8000c1e1500 */
[----:B--2---:R-:W-:Y:S04]  /*27ff0*/  STL [R1+0xd4], R18 ;  /* 0x0000d41201007387 */ /* 0x004fe80000100800 */
[----:B----4-:R0:W-:Y:S04]  /*28000*/  STL [R1+0xd8], R19 ;  /* 0x0000d81301007387 */ /* 0x0101e80000100800 */
[----:B------:R-:W2:Y:S04]  /*28010*/  LDL.64 R20, [R1+0x8a0] ;  /* 0x0008a00001147983 */ /* 0x000ea80000100a00 */
        /* <DEDUP_REMOVED lines=18> */
[----:B---3--:R-:W3:Y:S04]  /*28140*/  @P1 LDG.E.U16 R40, desc[UR10][R204.64] ;  /* 0x0000000acc281981 */ /* 0x008ee8000c1e1500 */
[----:B------:R-:W3:Y:S04]  /*28150*/  @P1 LDG.E.U16 R70, desc[UR10][R58.64] ;  /* 0x0000000a3a461981 */ /* 0x000ee8000c1e1500 */
[----:B------:R-:W3:Y:S04]  /*28160*/  @P1 LDG.E.U16 R151, desc[UR10][R24.64] ;  /* 0x0000000a18971981 */ /* 0x000ee8000c1e1500 */
[----:B------:R-:W3:Y:S04]  /*28170*/  @P1 LDG.E.U16 R227, desc[UR10][R22.64] ;  /* 0x0000000a16e31981 */ /* 0x000ee8000c1e1500 */
[----:B------:R-:W3:Y:S04]  /*28180*/  LDL.64 R244, [R1+0x550] ;  /* 0x0005500001f47983 */ /* 0x000ee80000100a00 */
        /* <DEDUP_REMOVED lines=8> */
[----:B--2---:R-:W2:Y:S04]  /*28210*/  @P1 LDG.E.U16 R39, desc[UR10][R20.64] ;  /* 0x0000000a14271981 */ /* 0x004ea8000c1e1500 */
[----:B----4-:R-:W4:Y:S04]  /*28220*/  @P1 LDG.E.U16 R26, desc[UR10][R238.64] ;  /* 0x0000000aee1a1981 */ /* 0x010f28000c1e1500 */
[----:B------:R-:W2:Y:S04]  /*28230*/  @P1 LDG.E.U16 R27, desc[UR10][R18.64] ;  /* 0x0000000a121b1981 */ /* 0x000ea8000c1e1500 */
[----:B------:R-:W2:Y:S04]  /*28240*/  LDL.LU.64 R18, [R1+0x22b0] ;  /* 0x0022b00001127983 */ /* 0x000ea80000300a00 */
[----:B------:R-:W2:Y:S04]  /*28250*/  LDL.LU.64 R20, [R1+0x22a8] ;  /* 0x0022a80001147983 */ /* 0x000ea80000300a00 */
[----:B------:R-:W2:Y:S01]  /*28260*/  LDL.64 R238, [R1+0x830] ;  /* 0x0008300001ee7983 */ /* 0x000ea20000100a00 */
[----:B------:R-:W-:-:S02]  /*28270*/  PRMT R150, RZ, 0x7610, R150 ;  /* 0x00007610ff967816 */ /* 0x000fc40000000096 */
[----:B------:R-:W-:Y:S02]  /*28280*/  PRMT R226, RZ, 0x7610, R226 ;  /* 0x00007610ffe27816 */ /* 0x000fe400000000e2 */
[----:B------:R-:W-:Y:S02]  /*28290*/  PRMT R28, RZ, 0x7610, R28 ;  /* 0x00007610ff1c7816 */ /* 0x000fe4000000001c */
[----:B------:R-:W-:Y:S02]  /*282a0*/  PRMT R149, RZ, 0x7610, R149 ;  /* 0x00007610ff957816 */ /* 0x000fe40000000095 */
[----:B------:R-:W-:Y:S02]  /*282b0*/  PRMT R29, RZ, 0x7610, R29 ;  /* 0x00007610ff1d7816 */ /* 0x000fe4000000001d */
[----:B------:R-:W-:Y:S02]  /*282c0*/  PRMT R67, RZ, 0x7610, R67 ;  /* 0x00007610ff437816 */ /* 0x000fe40000000043 */
[----:B------:R-:W-:Y:S01]  /*282d0*/  PRMT R37, RZ, 0x7610, R37 ;  /* 0x00007610ff257816 */ /* 0x000fe20000000025 */
[----:B---3--:R-:W3:Y:S04]  /*282e0*/  @P1 LDG.E.U16 R150, desc[UR10][R244.64] ;  /* 0x0000000af4961981 */ /* 0x008ee8000c1e1500 */
[----:B------:R-:W3:Y:S04]  /*282f0*/  @P1 LDG.E.U16 R226, desc[UR10][R240.64] ;  /* 0x0000000af0e21981 */ /* 0x000ee8000c1e1500 */
[----:B------:R-:W3:Y:S04]  /*28300*/  LDL.64 R244, [R1+0x840] ;  /* 0x0008400001f47983 */ /* 0x000ee80000100a00 */
[----:B------:R-:W3:Y:S04]  /*28310*/  LDL.64 R240, [R1+0x838] ;  /* 0x0008380001f07983 */ /* 0x000ee80000100a00 */
[----:B------:R-:W3:Y:S04]  /*28320*/  @P1 LDG.E.U16 R149, desc[UR10][R242.64] ;  /* 0x0000000af2951981 */ /* 0x000ee8000c1e1500 */
[----:B------:R-:W3:Y:S04]  /*28330*/  @P1 LDG.E.U16 R29, desc[UR10][R58.64] ;  /* 0x0000000a3a1d1981 */ /* 0x000ee8000c1e1500 */
[----:B------:R-:W3:Y:S04]  /*28340*/  @P1 LDG.E.U16 R37, desc[UR10][R24.64] ;  /* 0x0000000a18251981 */ /* 0x000ee8000c1e1500 */
[----:B------:R-:W3:Y:S04]  /*28350*/  @P1 LDG.E.U16 R67, desc[UR10][R22.64] ;  /* 0x0000000a16431981 */ /* 0x000ee8000c1e1500 */
[----:B----4-:R-:W-:Y:S04]  /*28360*/  STL [R1+0xcc], R26 ;  /* 0x0000cc1a01007387 */ /* 0x010fe80000100800 */
[----:B--2---:R0:W-:Y:S04]  /*28370*/  STL [R1+0xd0], R27 ;  /* 0x0000d01b01007387 */ /* 0x0041e80000100800 */
[----:B------:R-:W2:Y:S04]  /*28380*/  LDL.64 R22, [R1+0x808] ;  /* 0x0008080001167983 */ /* 0x000ea80000100a00 */
[----:B------:R-:W4:Y:S04]  /*28390*/  LDL.64 R242, [R1+0x7f0] ;  /* 0x0007f00001f27983 */ /* 0x000f280000100a00 */
[----:B0-----:R-:W4:Y:S04]  /*283a0*/  LDL.64 R26, [R1+0x810] ;  /* 0x00081000011a7983 */ /* 0x001f280000100a00 */
[----:B------:R-:W4:Y:S04]  /*283b0*/  LDL.64 R24, [R1+0x800] ;  /* 0x0008000001187983 */ /* 0x000f280000100a00 */
[----:B------:R-:W4:Y:S01]  /*283c0*/  @P1 LDG.E.U16 R28, desc[UR10][R238.64] ;  /* 0x0000000aee1c1981 */ /* 0x000f22000c1e1500 */
        /* <DEDUP_REMOVED lines=14> */
[----:B------:R-:W4:Y:S04]  /*284b0*/  @P1 LDG.E.U16 R225, desc[UR10][R204.64] ;  /* 0x0000000acce11981 */ /* 0x000f28000c1e1500 */
[----:B------:R-:W4:Y:S04]  /*284c0*/  LDL.64 R250, [R1+0x7f8] ;  /* 0x0007f80001fa7983 */ /* 0x000f280000100a00 */
[----:B------:R-:W4:Y:S04]  /*284d0*/  LDL.64 R248, [R1+0x7c0] ;  /* 0x0007c00001f87983 */ /* 0x000f280000100a00 */
[----:B---3--:R-:W3:Y:S04]  /*284e0*/  @P1 LDG.E.U16 R148, desc[UR10][R244.64] ;  /* 0x0000000af4941981 */ /* 0x008ee8000c1e1500 */
[----:B------:R-:W3:Y:S04]  /*284f0*/  @P1 LDG.E.U16 R230, desc[UR10][R240.64] ;  /* 0x0000000af0e61981 */ /* 0x000ee8000c1e1500 */
        /* <DEDUP_REMOVED lines=8> */
[----:B------:R-:W2:Y:S04]  /*28580*/  @P1 LDG.E.U16 R147, desc[UR10][R24.64] ;  /* 0x0000000a18931981 */ /* 0x000ea8000c1e1500 */
[----:B------:R-:W-:Y:S04]  /*28590*/  STL [R1+0xc4], R28 ;  /* 0x0000c41c01007387 */ /* 0x000fe80000100800 */
[----:B------:R0:W-:Y:S04]  /*285a0*/  STL [R1+0xc8], R29 ;  /* 0x0000c81d01007387 */ /* 0x0001e80000100800 */
[----:B------:R-:W2:Y:S04]  /*285b0*/  LDL.64 R26, [R1+0x778] ;  /* 0x00077800011a7983 */ /* 0x000ea80000100a00 */
[----:B0-----:R-:W2:Y:S04]  /*285c0*/  LDL.64 R28, [R1+0x780] ;  /* 0x00078000011c7983 */ /* 0x001ea80000100a00 */
[----:B------:R-:W2:Y:S04]  /*285d0*/  LDL.LU.64 R22, [R1+0x22a0] ;  /* 0x0022a00001167983 */ /* 0x000ea80000300a00 */
[----:B------:R-:W2:Y:S04]  /*285e0*/  LDL.LU.64 R24, [R1+0x2298] ;  /* 0x0022980001187983 */ /* 0x000ea80000300a00 */
[----:B------:R-:W2:Y:S01]  /*285f0*/  LDL.64 R242, [R1+0x770] ;  /* 0x0007700001f27983 */ /* 0x000ea20000100a00 */
[----:B------:R-:W-:-:S02]  /*28600*/  PRMT R65, RZ, 0x7610, R65 ;  /* 0x00007610ff417816 */ /* 0x000fc40000000041 */
[----:B------:R-:W-:Y:S02]  /*28610*/  PRMT R155, RZ, 0x7610, R155 ;  /* 0x00007610ff9b7816 */ /* 0x000fe4000000009b */
[----:B------:R-:W-:Y:S02]  /*28620*/  PRMT R234, RZ, 0x7610, R234 ;  /* 0x00007610ffea7816 */ /* 0x000fe400000000ea */
[----:B------:R-:W-:Y:S01]  /*28630*/  PRMT R235, RZ, 0x7610, R235 ;  /* 0x00007610ffeb7816 */ /* 0x000fe200000000eb */
[----:B------:R-:W2:Y:S05]  /*28640*/  @P1 LDG.E.U16 R65, desc[UR10][R58.64] ;  /* 0x0000000a3a411981 */ /* 0x000eaa000c1e1500 */
[----:B---3--:R-:W3:Y:S04]  /*28650*/  @P1 LDG.E.U16 R235, desc[UR10][R244.64] ;  /* 0x0000000af4eb1981 */ /* 0x008ee8000c1e1500 */
[----:B----4-:R0:W-:Y:S04]  /*28660*/  STL [R1+0xc0], R210 ;  /* 0x0000c0d201007387 */ /* 0x0101e80000100800 */
[----:B------:R-:W4:Y:S04]  /*28670*/  LDL.64 R58, [R1+0x740] ;  /* 0x00074000013a7983 */ /* 0x000f280000100a00 */
[----:B0-----:R-:W3:Y:S04]  /*28680*/  LDL.64 R210, [R1+0x750] ;  /* 0x0007500001d27983 */ /* 0x001ee80000100a00 */
[----:B--2---:R-:W2:Y:S04]  /*28690*/  @P1 LDG.E.U16 R155, desc[UR10][R28.64] ;  /* 0x0000000a1c9b1981 */ /* 0x004ea8000c1e1500 */
[----:B------:R-:W2:Y:S04]  /*286a0*/  LDL.64 R28, [R1+0x730] ;  /* 0x00073000011c7983 */ /* 0x000ea80000100a00 */
[----:B------:R-:W2:Y:S01]  /*286b0*/  @P1 LDG.E.U16 R234, desc[UR10][R242.64] ;  /* 0x0000000af2ea1981 */ /* 0x000ea2000c1e1500 */
[----:B------:R-:W-:-:S02]  /*286c0*/  PRMT R35, RZ, 0x7610, R35 ;  /* 0x00007610ff237816 */ /* 0x000fc40000000023 */
[----:B------:R-:W-:Y:S02]  /*286d0*/  PRMT R233, RZ, 0x7610, R233 ;  /* 0x00007610ffe97816 */ /* 0x000fe400000000e9 */
[----:B------:R-:W-:Y:S02]  /*286e0*/  PRMT R156, RZ, 0x7610, R156 ;  /* 0x00007610ff9c7816 */ /* 0x000fe4000000009c */
[----:B------:R-:W-:Y:S01]  /*286f0*/  PRMT R228, RZ, 0x7610, R228 ;  /* 0x00007610ffe47816 */ /* 0x000fe200000000e4 */
[----:B------:R-:W2:Y:S01]  /*28700*/  @P1 LDG.E.U16 R35, desc[UR10][R204.64] ;  /* 0x0000000acc231981 */ /* 0x000ea2000c1e1500 */
[----:B------:R-:W-:Y:S02]  /*28710*/  PRMT R34, RZ, 0x7610, R34 ;  /* 0x00007610ff227816 */ /* 0x000fe40000000022 */
[----:B------:R-:W-:Y:S01]  /*28720*/  PRMT R64, RZ, 0x7610, R64 ;  /* 0x00007610ff407816 */ /* 0x000fe20000000040 */
[----:B------:R-:W2:Y:S01]  /*28730*/  @P1 LDG.E.U16 R233, desc[UR10][R26.64] ;  /* 0x0000000a1ae91981 */ /* 0x000ea2000c1e1500 */
[----:B------:R-:W-:-:S02]  /*28740*/  PRMT R154, RZ, 0x7610, R154 ;  /* 0x00007610ff9a7816 */ /* 0x000fc4000000009a */
[----:B------:R-:W-:Y:S01]  /*28750*/  PRMT R252, RZ, 0x7610, R252 ;  /* 0x00007610fffc7816 */ /* 0x000fe200000000fc */
[----:B------:R-:W2:Y:S01]  /*28760*/  @P1 LDG.E.U16 R156, desc[UR10][R248.64] ;  /* 0x0000000af89c1981 */ /* 0x000ea2000c1e1500 */
[----:B------:R-:W-:-:S03]  /*28770*/  PRMT R33, RZ, 0x7610, R33 ;  /* 0x00007610ff217816 */ /* 0x000fc60000000021 */
[----:B------:R-:W2:Y:S04]  /*28780*/  LDL.64 R204, [R1+0x748] ;  /* 0x0007480001cc7983 */ /* 0x000ea80000100a00 */
[----:B------:R-:W2:Y:S04]  /*28790*/  LDL.64 R26, [R1+0x738] ;  /* 0x00073800011a7983 */ /* 0x000ea80000100a00 */
[----:B------:R-:W2:Y:S04]  /*287a0*/  @P1 LDG.E.U16 R228, desc[UR10][R246.64] ;  /* 0x0000000af6e41981 */ /* 0x000ea8000c1e1500 */
[----:B------:R-:W2:Y:S04]  /*287b0*/  @P1 LDG.E.U16 R34, desc[UR10][R240.64] ;  /* 0x0000000af0221981 */ /* 0x000ea8000c1e1500 */
[----:B------:R-:W2:Y:S04]  /*287c0*/  @P1 LDG.E.U16 R64, desc[UR10][R238.64] ;  /* 0x0000000aee401981 */ /* 0x000ea8000c1e1500 */
[----:B------:R-:W2:Y:S04]  /*287d0*/  LDL.64 R248, [R1+0x710] ;  /* 0x0007100001f87983 */ /* 0x000ea80000100a00 */
[----:B------:R-:W2:Y:S04]  /*287e0*/  LDL.64 R246, [R1+0x708] ;  /* 0x0007080001f67983 */ /* 0x000ea80000100a00 */
[----:B------:R-:W2:Y:S04]  /*287f0*/  LDL.64 R240, [R1+0x700] ;  /* 0x0007000001f07983 */ /* 0x000ea80000100a00 */
[----:B------:R-:W2:Y:S04]  /*28800*/  LDL.64 R238, [R1+0x6f8] ;  /* 0x0006f80001ee7983 */ /* 0x000ea80000100a00 */
[----:B----4-:R-:W4:Y:S04]  /*28810*/  @P1 LDG.E.U16 R154, desc[UR10][R58.64] ;  /* 0x0000000a3a9a1981 */ /* 0x010f28000c1e1500 */
[----:B---3--:R-:W3:Y:S04]  /*28820*/  @P1 LDG.E.U16 R33, desc[UR10][R210.64] ;  /* 0x0000000ad2211981 */ /* 0x008ee8000c1e1500 */
[----:B------:R-:W3:Y:S04]  /*28830*/  LDL.64 R58, [R1+0x6f0] ;  /* 0x0006f000013a7983 */ /* 0x000ee80000100a00 */
[----:B--2---:R-:W2:Y:S04]  /*28840*/  @P1 LDG.E.U16 R252, desc[UR10][R28.64] ;  /* 0x0000000a1cfc1981 */ /* 0x004ea8000c1e1500 */
        /* <DEDUP_REMOVED lines=19> */
[----:B------:R-:W4:Y:S01]  /*28980*/  LDL.64 R250, [R1+0x6c0] ;  /* 0x0006c00001fa7983 */ /* 0x000f220000100a00 */
[----:B------:R-:W-:-:S03]  /*28990*/  PRMT R206, RZ, 0x7610, R206 ;  /* 0x00007610ffce7816 */ /* 0x000fc600000000ce */
[----:B------:R-:W4:Y:S04]  /*289a0*/  LDL.64 R204, [R1+0x690] ;  /* 0x0006900001cc7983 */ /* 0x000f280000100a00 */
[----:B------:R-:W4:Y:S04]  /*289b0*/  LDL.LU.64 R26, [R1+0x2290] ;  /* 0x00229000011a7983 */ /* 0x000f280000300a00 */
[----:B------:R-:W4:Y:S04]  /*289c0*/  LDL.LU.64 R28, [R1+0x2288] ;  /* 0x00228800011c7983 */ /* 0x000f280000300a00 */
[----:B------:R-:W4:Y:S04]  /*289d0*/  @P1 LDG.E.U16 R32, desc[UR10][R248.64] ;  /* 0x0000000af8201981 */ /* 0x000f28000c1e1500 */
[----:B------:R-:W4:Y:S04]  /*289e0*/  @P1 LDG.E.U16 R62, desc[UR10][R246.64] ;  /* 0x0000000af63e1981 */ /* 0x000f28000c1e1500 */
[----:B------:R-:W4:Y:S04]  /*289f0*/  @P1 LDG.E.U16 R153, desc[UR10][R240.64] ;  /* 0x0000000af0991981 */ /* 0x000f28000c1e1500 */
[----:B------:R-:W4:Y:S04]  /*28a00*/  @P1 LDG.E.U16 R231, desc[UR10][R238.64] ;  /* 0x0000000aeee71981 */ /* 0x000f28000c1e1500 */
[----:B---3--:R-:W3:Y:S04]  /*28a10*/  @P1 LDG.E.U16 R207, desc[UR10][R58.64] ;  /* 0x0000000a3acf1981 */ /* 0x008ee8000c1e1500 */
[----:B--2---:R0:W-:Y:S04]  /*28a20*/  STL [R1+0xb4], R252 ;  /* 0x0000b4fc01007387 */ /* 0x0041e80000100800 */
[----:B0-----:R-:W2:Y:S04]  /*28a30*/  LDL.LU R252, [R1+0x2280] ;  /* 0x0022800001fc7983 */ /* 0x001ea80000300800 */
[----:B------:R-:W2:Y:S04]  /*28a40*/  LDL.64 R248, [R1+0x688] ;  /* 0x0006880001f87983 */ /* 0x000ea80000100a00 */
[----:B------:R-:W2:Y:S04]  /*28a50*/  LDL.64 R246, [R1+0x680] ;  /* 0x0006800001f67983 */ /* 0x000ea80000100a00 */
[----:B------:R-:W3:Y:S04]  /*28a60*/  LDL.64 R240, [R1+0x678] ;  /* 0x0006780001f07983 */ /* 0x000ee80000100a00 */
[----:B------:R-:W3:Y:S04]  /*28a70*/  LDL.64 R238, [R1+0x670] ;  /* 0x0006700001ee7983 */ /* 0x000ee80000100a00 */
[----:B------:R-:W3:Y:S04]  /*28a80*/  LDL.LU.64 R58, [R1+0x2278] ;  /* 0x00227800013a7983 */ /* 0x000ee80000300a00 */
[----:B----4-:R-:W4:Y:S04]  /*28a90*/  @P1 LDG.E.U16 R31, desc[UR10][R234.64] ;  /* 0x0000000aea1f1981 */ /* 0x010f28000c1e1500 */
[----:B------:R0:W3:Y:S04]  /*28aa0*/  @P1 LDG.E.U16 R61, desc[UR10][R210.64] ;  /* 0x0000000ad23d1981 */ /* 0x0000e8000c1e1500 */
[----:B------:R-:W3:Y:S04]  /*28ab0*/  @P1 LDG.E.U16 R206, desc[UR10][R242.64] ;  /* 0x0000000af2ce1981 */ /* 0x000ee8000c1e1500 */
[----:B------:R-:W4:Y:S04]  /*28ac0*/  LDL.LU.64 R234, [R1+0x2270] ;  /* 0x0022700001ea7983 */ /* 0x000f280000300a00 */
[----:B------:R-:W0:Y:S01]  /*28ad0*/  LDL.LU.64 R210, [R1+0x2268] ;  /* 0x0022680001d27983 */ /* 0x000e220000300a00 */
[----:B------:R-:W-:-:S02]  /*28ae0*/  PRMT R152, RZ, 0x7610, R152 ;  /* 0x00007610ff987816 */ /* 0x000fc40000000098 */
[----:B------:R-:W-:Y:S02]  /*28af0*/  PRMT R236, RZ, 0x7610, R236 ;  /* 0x00007610ffec7816 */ /* 0x000fe400000000ec */
[----:B------:R-:W-:Y:S02]  /*28b00*/  PRMT R30, RZ, 0x7610, R30 ;  /* 0x00007610ff1e7816 */ /* 0x000fe4000000001e */
[----:B------:R-:W4:Y:S01]  /*28b10*/  @P1 LDG.E.U16 R152, desc[UR10][R250.64] ;  /* 0x0000000afa981981 */ /* 0x000f22000c1e1500 */
[----:B------:R-:W-:-:S03]  /*28b20*/  PRMT R161, RZ, 0x7610, R161 ;  /* 0x00007610ffa17816 */ /* 0x000fc600000000a1 */
[----:B------:R-:W4:Y:S04]  /*28b30*/  @P1 LDG.E.U16 R236, desc[UR10][R244.64] ;  /* 0x0000000af4ec1981 */ /* 0x000f28000c1e1500 */
[----:B------:R-:W4:Y:S04]  /*28b40*/  @P1 LDG.E.U16 R30, desc[UR10][R204.64] ;  /* 0x0000000acc1e1981 */ /* 0x000f28000c1e1500 */
[----:B------:R-:W4:Y:S04]  /*28b50*/  LDL.LU.64 R250, [R1+0x2260] ;  /* 0x0022600001fa7983 */ /* 0x000f280000300a00 */
[----:B------:R-:W4:Y:S04]  /*28b60*/  LDL.64 R244, [R1+0x650] ;  /* 0x0006500001f47983 */ /* 0x000f280000100a00 */
[----:B------:R-:W4:Y:S04]  /*28b70*/  LDL.64 R242, [R1+0x648] ;  /* 0x0006480001f27983 */ /* 0x000f280000100a00 */
[----:B--2---:R-:W2:Y:S04]  /*28b80*/  @P1 LDG.E.U16 R161, desc[UR10][R246.64] ;  /* 0x0000000af6a11981 */ /* 0x004ea8000c1e1500 */
[----:B---3--:R-:W-:Y:S04]  /*28b90*/  STL [R1+0xac], R206 ;  /* 0x0000acce01007387 */ /* 0x008fe80000100800 */
[----:B------:R1:W-:Y:S01]  /*28ba0*/  STL [R1+0xb0], R207 ;  /* 0x0000b0cf01007387 */ /* 0x0003e20000100800 */
[----:B0-----:R-:W-:-:S03]  /*28bb0*/  PRMT R211, RZ, 0x7610, R211 ;  /* 0x00007610ffd37816 */ /* 0x001fc600000000d3 */
[----:B------:R-:W3:Y:S04]  /*28bc0*/  LDL.64 R204, [R1+0x638] ;  /* 0x0006380001cc7983 */ /* 0x000ee80000100a00 */
[----:B------:R-:W2:Y:S04]  /*28bd0*/  LDL.64 R246, [R1+0x5d0] ;  /* 0x0005d00001f67983 */ /* 0x000ea80000100a00 */
[----:B-1----:R-:W2:Y:S04]  /*28be0*/  LDL.64 R206, [R1+0x640] ;  /* 0x0006400001ce7983 */ /* 0x002ea80000100a00 */
[----:B------:R-:W2:Y:S04]  /*28bf0*/  @P1 LDG.E.U16 R211, desc[UR10][R238.64] ;  /* 0x0000000aeed31981 */ /* 0x000ea8000c1e1500 */
[----:B------:R-:W2:Y:S01]  /*28c00*/  LDL.64 R238, [R1+0x4d8] ;  /* 0x0004d80001ee7983 */ /* 0x000ea20000100a00 */
[----:B------:R-:W-:-:S02]  /*28c10*/  PRMT R60, RZ, 0x7610, R60 ;  /* 0x00007610ff3c7816 */ /* 0x000fc4000000003c */
[----:B----4-:R-:W-:Y:S02]  /*28c20*/  PRMT R235, RZ, 0x7610, R235 ;  /* 0x00007610ffeb7816 */ /* 0x010fe400000000eb */
        /* <DEDUP_REMOVED lines=9> */
[----:B------:R-:W4:Y:S04]  /*28cc0*/  LDL.64 R248, [R1+0x610] ;  /* 0x0006100001f87983 */ /* 0x000f280000100a00 */
[----:B------:R-:W4:Y:S04]  /*28cd0*/  LDL.64 R240, [R1+0x518] ;  /* 0x0005180001f07983 */ /* 0x000f280000100a00 */
[----:B------:R-:W4:Y:S04]  /*28ce0*/  @P1 LDG.E.U16 R59, desc[UR10][R242.64] ;  /* 0x0000000af23b1981 */ /* 0x000f28000c1e1500 */
[----:B------:R-:W4:Y:S04]  /*28cf0*/  LDL.64 R244, [R1+0x498] ;  /* 0x0004980001f47983 */ /* 0x000f280000100a00 */
[----:B------:R-:W4:Y:S04]  /*28d00*/  LDL.64 R242, [R1+0x458] ;  /* 0x0004580001f27983 */ /* 0x000f280000100a00 */
[----:B---3--:R-:W3:Y:S04]  /*28d10*/  @P1 LDG.E.U16 R234, desc[UR10][R204.64] ;  /* 0x0000000accea1981 */ /* 0x008ee8000c1e1500 */
[----:B--2---:R-:W2:Y:S04]  /*28d20*/  @P1 LDG.E.U16 R27, desc[UR10][R246.64] ;  /* 0x0000000af61b1981 */ /* 0x004ea8000c1e1500 */
[----:B------:R-:W2:Y:S04]  /*28d30*/  @P1 LDG.E.U16 R160, desc[UR10][R206.64] ;  /* 0x0000000acea01981 */ /* 0x000ea8000c1e1500 */
[----:B------:R-:W2:Y:S04]  /*28d40*/  LDL.64 R204, [R1+0x3d8] ;  /* 0x0003d80001cc7983 */ /* 0x000ea80000100a00 */
[----:B------:R-:W3:Y:S04]  /*28d50*/  LDL.64 R246, [R1+0x318] ;  /* 0x0003180001f67983 */ /* 0x000ee80000100a00 */
[----:B------:R-:W3:Y:S04]  /*28d60*/  LDL.64 R206, [R1+0x418] ;  /* 0x0004180001ce7983 */ /* 0x000ee80000100a00 */
[----:B------:R-:W3:Y:S04]  /*28d70*/  @P1 LDG.E.U16 R25, desc[UR10][R238.64] ;  /* 0x0000000aee191981 */ /* 0x000ee8000c1e1500 */
[----:B------:R-:W3:Y:S01]  /*28d80*/  LDL.64 R238, [R1+0x398] ;  /* 0x0003980001ee7983 */ /* 0x000ee20000100a00 */
[----:B------:R-:W-:-:S02]  /*28d90*/  PRMT R28, RZ, 0x7610, R28 ;  /* 0x00007610ff1c7816 */ /* 0x000fc4000000001c */
[----:B------:R-:W-:Y:S02]  /*28da0*/  PRMT R26, RZ, 0x7610, R26 ;  /* 0x00007610ff1a7816 */ /* 0x000fe4000000001a */
[----:B------:R-:W-:Y:S02]  /*28db0*/  PRMT R21, RZ, 0x7610, R21 ;  /* 0x00007610ff157816 */ /* 0x000fe40000000015 */
[----:B------:R-:W-:Y:S01]  /*28dc0*/  PRMT R24, RZ, 0x7610, R24 ;  /* 0x00007610ff187816 */ /* 0x000fe20000000018 */
[----:B----4-:R-:W4:Y:S01]  /*28dd0*/  @P1 LDG.E.U16 R28, desc[UR10][R248.64] ;  /* 0x0000000af81c1981 */ /* 0x010f22000c1e1500 */
[----:B------:R-:W-:Y:S02]  /*28de0*/  PRMT R23, RZ, 0x7610, R23 ;  /* 0x00007610ff177816 */ /* 0x000fe40000000017 */
[----:B------:R-:W-:Y:S01]  /*28df0*/  PRMT R22, RZ, 0x7610, R22 ;  /* 0x00007610ff167816 */ /* 0x000fe20000000016 */
[----:B------:R-:W4:Y:S01]  /*28e00*/  @P1 LDG.E.U16 R26, desc[UR10][R240.64] ;  /* 0x0000000af01a1981 */ /* 0x000f22000c1e1500 */
[----:B------:R-:W-:-:S02]  /*28e10*/  PRMT R20, RZ, 0x7610, R20 ;  /* 0x00007610ff147816 */ /* 0x000fc40000000014 */
[----:B------:R-:W-:Y:S01]  /*28e20*/  PRMT R18, RZ, 0x7610, R18 ;  /* 0x00007610ff127816 */ /* 0x000fe20000000012 */
[----:B------:R-:W4:Y:S04]  /*28e30*/  LDL.64 R248, [R1+0x358] ;  /* 0x0003580001f87983 */ /* 0x000f280000100a00 */
[----:B------:R-:W4:Y:S04]  /*28e40*/  LDL.64 R240, [R1+0x2d8] ;  /* 0x0002d80001f07983 */ /* 0x000f280000100a00 */
[----:B------:R-:W-:Y:S04]  /*28e50*/  STL [R1+0xa8], R211 ;  /* 0x0000a8d301007387 */ /* 0x000fe80000100800 */
        /* <DEDUP_REMOVED lines=9> */
[----:B------:R0:W3:Y:S04]  /*28ef0*/  @P1 LDG.E.U16 R20, desc[UR10][R238.64] ;  /* 0x0000000aee141981 */ /* 0x0000e8000c1e1500 */
[----:B------:R-:W0:Y:S04]  /*28f00*/  LDL.LU.64 R238, [R1+0x2258] ;  /* 0x0022580001ee7983 */ /* 0x000e280000300a00 */
[----:B------:R-:W3:Y:S01]  /*28f10*/  LDL.64 R246, [R1+0x1110] ;  /* 0x0011100001f67983 */ /* 0x000ee20000100a00 */
[----:B------:R-:W-:-:S02]  /*28f20*/  PRMT R13, RZ, 0x7610, R13 ;  /* 0x00007610ff0d7816 */ /* 0x000fc4000000000d */
[----:B------:R-:W-:Y:S02]  /*28f30*/  PRMT R17, RZ, 0x7610, R17 ;  /* 0x00007610ff117816 */ /* 0x000fe40000000011 */
[----:B------:R-:W-:Y:S02]  /*28f40*/  PRMT R19, RZ, 0x7610, R19 ;  /* 0x00007610ff137816 */ /* 0x000fe40000000013 */
[----:B------:R-:W-:Y:S02]  /*28f50*/  PRMT R10, RZ, 0x7610, R10 ;  /* 0x00007610ff0a7816 */ /* 0x000fe4000000000a */
[----:B----4-:R-:W4:Y:S04]  /*28f60*/  @P1 LDG.E.U16 R17, desc[UR10][R240.64] ;  /* 0x0000000af0111981 */ /* 0x010f28000c1e1500 */
[----:B------:R-:W4:Y:S04]  /*28f70*/  @P1 LDG.E.U16 R19, desc[UR10][R248.64] ;  /* 0x0000000af8131981 */ /* 0x000f28000c1e1500 */
[----:B------:R-:W4:Y:S04]  /*28f80*/  LDL.64 R240, [R1+0x10d0] ;  /* 0x0010d00001f07983 */ /* 0x000f280000100a00 */
[----:B------:R-:W4:Y:S04]  /*28f90*/  LDL.64 R248, [R1+0x1150] ;  /* 0x0011500001f87983 */ /* 0x000f280000100a00 */
[----:B--2---:R-:W2:Y:S04]  /*28fa0*/  @P1 LDG.E.U16 R13, desc[UR10][R204.64] ;  /* 0x0000000acc0d1981 */ /* 0x004ea8000c1e1500 */
[----:B------:R-:W2:Y:S04]  /*28fb0*/  LDL.64 R204, [R1+0xfd0] ;  /* 0x000fd00001cc7983 */ /* 0x000ea80000100a00 */
[----:B---3--:R-:W3:Y:S04]  /*28fc0*/  @P1 LDG.E.U16 R10, desc[UR10][R246.64] ;  /* 0x0000000af60a1981 */ /* 0x008ee8000c1e1500 */
[----:B------:R-:W3:Y:S01]  /*28fd0*/  LDL.64 R246, [R1+0xf10] ;  /* 0x000f100001f67983 */ /* 0x000ee20000100a00 */
[----:B------:R-:W-:-:S02]  /*28fe0*/  PRMT R15, RZ, 0x7610, R15 ;  /* 0x00007610ff0f7816 */ /* 0x000fc4000000000f */
[----:B------:R-:W-:Y:S02]  /*28ff0*/  PRMT R16, RZ, 0x7610, R16 ;  /* 0x00007610ff107816 */ /* 0x000fe40000000010 */
[----:B------:R-:W-:Y:S02]  /*29000*/  PRMT R14, RZ, 0x7610, R14 ;  /* 0x00007610ff0e7816 */ /* 0x000fe4000000000e */
[----:B------:R-:W-:Y:S01]  /*29010*/  IADD3 R0, PT, PT, R0, 0x3f, RZ ;  /* 0x0000003f00007810 */ /* 0x000fe20007ffe0ff */
[----:B------:R-:W3:Y:S01]  /*29020*/  @P1 LDG.E.U16 R15, desc[UR10][R242.64] ;  /* 0x0000000af20f1981 */ /* 0x000ee2000c1e1500 */
[----:B------:R-:W-:Y:S02]  /*29030*/  PRMT R5, RZ, 0x7610, R5 ;  /* 0x00007610ff057816 */ /* 0x000fe40000000005 */
[----:B------:R-:W-:Y:S01]  /*29040*/  PRMT R9, RZ, 0x7610, R9 ;  /* 0x00007610ff097816 */ /* 0x000fe20000000009 */
[----:B------:R-:W3:Y:S01]  /*29050*/  @P1 LDG.E.U16 R16, desc[UR10][R244.64] ;  /* 0x0000000af4101981 */ /* 0x000ee2000c1e1500 */
[----:B------:R-:W-:-:S02]  /*29060*/  PRMT R12, RZ, 0x7610, R12 ;  /* 0x00007610ff0c7816 */ /* 0x000fc4000000000c */
[----:B------:R-:W-:Y:S01]  /*29070*/  PRMT R11, RZ, 0x7610, R11 ;  /* 0x00007610ff0b7816 */ /* 0x000fe2000000000b */
[----:B------:R-:W3:Y:S01]  /*29080*/  @P1 LDG.E.U16 R14, desc[UR10][R206.64] ;  /* 0x0000000ace0e1981 */ /* 0x000ee2000c1e1500 */
[----:B------:R-:W-:-:S03]  /*29090*/  ISETP.GE.AND P5, PT, R208, R0, PT ;  /* 0x00000000d000720c */ /* 0x000fc60003fa6270 */
[----:B------:R-:W3:Y:S01]  /*290a0*/  LDL.64 R242, [R1+0x1050] ;  /* 0x0010500001f27983 */ /* 0x000ee20000100a00 */
[----:B------:R-:W-:-:S03]  /*290b0*/  PRMT R0, RZ, 0x7610, R0 ;  /* 0x00007610ff007816 */ /* 0x000fc60000000000 */
[----:B------:R-:W3:Y:S04]  /*290c0*/  LDL.64 R244, [R1+0x1090] ;  /* 0x0010900001f47983 */ /* 0x000ee80000100a00 */
[----:B------:R-:W3:Y:S04]  /*290d0*/  LDL.64 R206, [R1+0x1010] ;  /* 0x0010100001ce7983 */ /* 0x000ee80000100a00 */
[----:B----4-:R-:W4:Y:S04]  /*290e0*/  @P1 LDG.E.U16 R9, desc[UR10][R240.64] ;  /* 0x0000000af0091981 */ /* 0x010f28000c1e1500 */
[----:B------:R-:W4:Y:S04]  /*290f0*/  @P1 LDG.E.U16 R12, desc[UR10][R250.64] ;  /* 0x0000000afa0c1981 */ /* 0x000f28000c1e1500 */
[----:B------:R-:W4:Y:S04]  /*29100*/  @P1 LDG.E.U16 R11, desc[UR10][R248.64] ;  /* 0x0000000af80b1981 */ /* 0x000f28000c1e1500 */
[----:B------:R-:W4:Y:S04]  /*29110*/  LDL.64 R240, [R1+0x630] ;  /* 0x0006300001f07983 */ /* 0x000f280000100a00 */
        /* <DEDUP_REMOVED lines=9> */
[----:B------:R-:W-:Y:S02]  /*291b0*/  PRMT R188, RZ, 0x7610, R188 ;  /* 0x00007610ffbc7816 */ /* 0x000fe400000000bc */
[----:B------:R-:W-:Y:S01]  /*291c0*/  PRMT R189, RZ, 0x7610, R189 ;  /* 0x00007610ffbd7816 */ /* 0x000fe200000000bd */
[----:B------:R-:W3:Y:S01]  /*291d0*/  @P1 LDG.E.U16 R7, desc[UR10][R242.64] ;  /* 0x0000000af2071981 */ /* 0x000ee2000c1e1500 */
[----:B------:R-:W-:Y:S02]  /*291e0*/  PRMT R4, RZ, 0x7610, R4 ;  /* 0x00007610ff047816 */ /* 0x000fe40000000004 */
[----:B------:R-:W-:Y:S01]  /*291f0*/  PRMT R3, RZ, 0x7610, R3 ;  /* 0x00007610ff037816 */ /* 0x000fe20000000003 */
[----:B------:R-:W3:Y:S01]  /*29200*/  @P1 LDG.E.U16 R8, desc[UR10][R244.64] ;  /* 0x0000000af4081981 */ /* 0x000ee2000c1e1500 */
[----:B------:R-:W-:-:S03]  /*29210*/  PRMT R210, RZ, 0x7610, R210 ;  /* 0x00007610ffd27816 */ /* 0x000fc600000000d2 */
[----:B------:R-:W3:Y:S04]  /*29220*/  @P1 LDG.E.U16 R6, desc[UR10][R206.64] ;  /* 0x0000000ace061981 */ /* 0x000ee8000c1e1500 */
[----:B------:R-:W3:Y:S04]  /*29230*/  LDL.64 R242, [R1+0x608] ;  /* 0x0006080001f27983 */ /* 0x000ee80000100a00 */
        /* <DEDUP_REMOVED lines=9> */
[----:B---3--:R-:W3:Y:S01]  /*292d0*/  @P1 LDG.E.U16 R210, desc[UR10][R246.64] ;  /* 0x0000000af6d21981 */ /* 0x008ee2000c1e1500 */
[----:B------:R-:W-:-:S02]  /*292e0*/  PRMT R58, RZ, 0x7610, R58 ;  /* 0x00007610ff3a7816 */ /* 0x000fc4000000003a */
[----:B------:R-:W-:Y:S02]  /*292f0*/  PRMT R159, RZ, 0x7610, R159 ;  /* 0x00007610ff9f7816 */ /* 0x000fe4000000009f */
[----:B0-----:R-:W-:Y:S02]  /*29300*/  PRMT R239, RZ, 0x7610, R239 ;  /* 0x00007610ffef7816 */ /* 0x001fe400000000ef */
[----:B------:R-:W-:Y:S02]  /*29310*/  PRMT R96, RZ, 0x7610, R96 ;  /* 0x00007610ff607816 */ /* 0x000fe40000000060 */
[----:B------:R-:W-:Y:S02]  /*29320*/  PRMT R158, RZ, 0x7610, R158 ;  /* 0x00007610ff9e7816 */ /* 0x000fe4000000009e */
[----:B------:R-:W-:Y:S01]  /*29330*/  PRMT R238, RZ, 0x7610, R238 ;  /* 0x00007610ffee7816 */ /* 0x000fe200000000ee */
[----:B------:R0:W3:Y:S04]  /*29340*/  @P1 LDG.E.U16 R58, desc[UR10][R242.64] ;  /* 0x0000000af23a1981 */ /* 0x0000e8000c1e1500 */
[----:B------:R-:W3:Y:S04]  /*29350*/  @P1 LDG.E.U16 R159, desc[UR10][R244.64] ;  /* 0x0000000af49f1981 */ /* 0x000ee8000c1e1500 */
[----:B------:R-:W3:Y:S04]  /*29360*/  @P1 LDG.E.U16 R239, desc[UR10][R206.64] ;  /* 0x0000000aceef1981 */ /* 0x000ee8000c1e1500 */
[----:B------:R-:W0:Y:S04]  /*29370*/  LDL.LU.64 R242, [R1+0x2250] ;  /* 0x0022500001f27983 */ /* 0x000e280000300a00 */
[----:B------:R-:W3:Y:S04]  /*29380*/  LDL.64 R244, [R1+0x510] ;  /* 0x0005100001f47983 */ /* 0x000ee80000100a00 */
[----:B------:R-:W3:Y:S04]  /*29390*/  LDL.64 R206, [R1+0x508] ;  /* 0x0005080001ce7983 */ /* 0x000ee80000100a00 */
[----:B------:R-:W3:Y:S04]  /*293a0*/  LDL.64 R204, [R1+0x500] ;  /* 0x0005000001cc7983 */ /* 0x000ee80000100a00 */
[----:B----4-:R1:W4:Y:S04]  /*293b0*/  @P1 LDG.E.U16 R96, desc[UR10][R240.64] ;  /* 0x0000000af0601981 */ /* 0x010328000c1e1500 */
[----:B------:R-:W4:Y:S04]  /*293c0*/  @P1 LDG.E.U16 R158, desc[UR10][R250.64] ;  /* 0x0000000afa9e1981 */ /* 0x000f28000c1e1500 */
[----:B------:R-:W4:Y:S04]  /*293d0*/  @P1 LDG.E.U16 R238, desc[UR10][R248.64] ;  /* 0x0000000af8ee1981 */ /* 0x000f28000c1e1500 */
[----:B--2---:R-:W-:Y:S04]  /*293e0*/  STL [R1+0xa0], R188 ;  /* 0x0000a0bc01007387 */ /* 0x004fe80000100800 */
[----:B------:R2:W-:Y:S04]  /*293f0*/  STL [R1+0xa4], R189 ;  /* 0x0000a4bd01007387 */ /* 0x0005e80000100800 */
[----:B--2---:R-:W2:Y:S04]  /*29400*/  LDL.64 R188, [R1+0x4f8] ;  /* 0x0004f80001bc7983 */ /* 0x004ea80000100a00 */
[----:B------:R-:W1:Y:S04]  /*29410*/  LDL.LU.64 R240, [R1+0x2248] ;  /* 0x0022480001f07983 */ /* 0x000e680000300a00 */
[----:B------:R-:W4:Y:S04]  /*29420*/  LDL.64 R246, [R1+0x4d0] ;  /* 0x0004d00001f67983 */ /* 0x000f280000100a00 */
[----:B------:R-:W4:Y:S04]  /*29430*/  LDL.64 R250, [R1+0x4c8] ;  /* 0x0004c80001fa7983 */ /* 0x000f280000100a00 */
[----:B------:R-:W4:Y:S04]  /*29440*/  LDL.64 R248, [R1+0x4c0] ;  /* 0x0004c00001f87983 */ /* 0x000f280000100a00 */
[----:B---3--:R3:W-:Y:S04]  /*29450*/  STL [R1+0x9c], R210 ;  /* 0x00009cd201007387 */ /* 0x0087e80000100800 */
[----:B---3--:R-:W3:Y:S01]  /*29460*/  LDL.64 R210, [R1+0x4b8] ;  /* 0x0004b80001d27983 */ /* 0x008ee20000100a00 */
[----:B------:R-:W-:-:S02]  /*29470*/  PRMT R186, RZ, 0x7610, R186 ;  /* 0x00007610ffba7816 */ /* 0x000fc400000000ba */
[----:B------:R-:W-:-:S06]  /*29480*/  PRMT R187, RZ, 0x7610, R187 ;  /* 0x00007610ffbb7816 */ /* 0x000fcc00000000bb */
[----:B--2---:R-:W2:Y:S01]  /*29490*/  @P1 LDG.E.U16 R187, desc[UR10][R188.64] ;  /* 0x0000000abcbb1981 */ /* 0x004ea2000c1e1500 */
[----:B------:R-:W-:Y:S02]  /*294a0*/  PRMT R117, RZ, 0x7610, R117 ;  /* 0x00007610ff757816 */ /* 0x000fe40000000075 */
[----:B------:R-:W-:Y:S02]  /*294b0*/  PRMT R157, RZ, 0x7610, R157 ;  /* 0x00007610ff9d7816 */ /* 0x000fe4000000009d */
[----:B------:R-:W-:Y:S02]  /*294c0*/  PRMT R237, RZ, 0x7610, R237 ;  /* 0x00007610ffed7816 */ /* 0x000fe400000000ed */
[----:B------:R-:W-:Y:S01]  /*294d0*/  PRMT R116, RZ, 0x7610, R116 ;  /* 0x00007610ff747816 */ /* 0x000fe20000000074 */
[----:B------:R-:W2:Y:S01]  /*294e0*/  @P1 LDG.E.U16 R117, desc[UR10][R244.64] ;  /* 0x0000000af4751981 */ /* 0x000ea2000c1e1500 */
[----:B------:R-:W-:Y:S02]  /*294f0*/  PRMT R166, RZ, 0x7610, R166 ;  /* 0x00007610ffa67816 */ /* 0x000fe400000000a6 */
[----:B0-----:R-:W-:Y:S01]  /*29500*/  PRMT R242, RZ, 0x7610, R242 ;  /* 0x00007610fff27816 */ /* 0x001fe200000000f2 */
[----:B------:R-:W2:Y:S04]  /*29510*/  @P1 LDG.E.U16 R157, desc[UR10][R206.64] ;  /* 0x0000000ace9d1981 */ /* 0x000ea8000c1e1500 */
[----:B------:R-:W2:Y:S04]  /*29520*/  @P1 LDG.E.U16 R237, desc[UR10][R204.64] ;  /* 0x0000000acced1981 */ /* 0x000ea8000c1e1500 */
[----:B------:R-:W2:Y:S04]  /*29530*/  LDL.64 R244, [R1+0x490] ;  /* 0x0004900001f47983 */ /* 0x000ea80000100a00 */
[----:B------:R-:W2:Y:S04]  /*29540*/  LDL.64 R188, [R1+0x478] ;  /* 0x0004780001bc7983 */ /* 0x000ea80000100a00 */
[----:B------:R-:W2:Y:S04]  /*29550*/  LDL.64 R206, [R1+0x488] ;  /* 0x0004880001ce7983 */ /* 0x000ea80000100a00 */
[----:B---3--:R-:W3:Y:S04]  /*29560*/  @P1 LDG.E.U16 R186, desc[UR10][R210.64] ;  /* 0x0000000ad2ba1981 */ /* 0x008ee8000c1e1500 */
[----:B------:R-:W2:Y:S04]  /*29570*/  LDL.64 R204, [R1+0x480] ;  /* 0x0004800001cc7983 */ /* 0x000ea80000100a00 */
[----:B----4-:R0:W4:Y:S04]  /*29580*/  @P1 LDG.E.U16 R116, desc[UR10][R246.64] ;  /* 0x0000000af6741981 */ /* 0x010128000c1e1500 */
[----:B------:R-:W4:Y:S04]  /*29590*/  @P1 LDG.E.U16 R166, desc[UR10][R250.64] ;  /* 0x0000000afaa61981 */ /* 0x000f28000c1e1500 */
[----:B------:R-:W4:Y:S04]  /*295a0*/  @P1 LDG.E.U16 R242, desc[UR10][R248.64] ;  /* 0x0000000af8f21981 */ /* 0x000f28000c1e1500 */
[----:B------:R-:W0:Y:S04]  /*295b0*/  LDL.LU.64 R246, [R1+0x2240] ;  /* 0x0022400001f67983 */ /* 0x000e280000300a00 */
[----:B------:R-:W4:Y:S04]  /*295c0*/  LDL.64 R250, [R1+0x450] ;  /* 0x0004500001fa7983 */ /* 0x000f280000100a00 */
[----:B------:R-:W4:Y:S04]  /*295d0*/  LDL.64 R248, [R1+0x448] ;  /* 0x0004480001f87983 */ /* 0x000f280000100a00 */
[----:B------:R-:W4:Y:S04]  /*295e0*/  LDL.64 R210, [R1+0x440] ;  /* 0x0004400001d27983 */ /* 0x000f280000100a00 */
[----:B---3--:R-:W-:Y:S04]  /*295f0*/  STL [R1+0x94], R186 ;  /* 0x000094ba01007387 */ /* 0x008fe80000100800 */
[----:B--2---:R2:W-:Y:S04]  /*29600*/  STL [R1+0x98], R187 ;  /* 0x000098bb01007387 */ /* 0x0045e80000100800 */
[----:B--2---:R-:W2:Y:S01]  /*29610*/  LDL.64 R186, [R1+0x438] ;  /* 0x0004380001ba7983 */ /* 0x004ea20000100a00 */
[----:B------:R-:W-:-:S02]  /*29620*/  PRMT R115, RZ, 0x7610, R115 ;  /* 0x00007610ff737816 */ /* 0x000fc40000000073 */
[----:B------:R-:W-:-:S04]  /*29630*/  PRMT R185, RZ, 0x7610, R185 ;  /* 0x00007610ffb97816 */ /* 0x000fc800000000b9 */
[----:B------:R-:W3:Y:S01]  /*29640*/  @P1 LDG.E.U16 R115, desc[UR10][R244.64] ;  /* 0x0000000af4731981 */ /* 0x000ee2000c1e1500 */
[----:B------:R-:W-:-:S03]  /*29650*/  PRMT R183, RZ, 0x7610, R183 ;  /* 0x00007610ffb77816 */ /* 0x000fc600000000b7 */
[----:B------:R-:W3:Y:S04]  /*29660*/  @P1 LDG.E.U16 R185, desc[UR10][R188.64] ;  /* 0x0000000abcb91981 */ /* 0x000ee8000c1e1500 */
[----:B------:R-:W3:Y:S04]  /*29670*/  LDL.64 R244, [R1+0x410] ;  /* 0x0004100001f47983 */ /* 0x000ee80000100a00 */
[----:B------:R-:W3:Y:S04]  /*29680*/  LDL.64 R188, [R1+0x3f8] ;  /* 0x0003f80001bc7983 */ /* 0x000ee80000100a00 */
[----:B--2---:R-:W2:Y:S04]  /*29690*/  @P1 LDG.E.U16 R183, desc[UR10][R186.64] ;  /* 0x0000000abab71981 */ /* 0x004ea8000c1e1500 */
[----:B------:R-:W2:Y:S01]  /*296a0*/  LDL.64 R186, [R1+0x3b8] ;  /* 0x0003b80001ba7983 */ /* 0x000ea20000100a00 */
[----:B------:R-:W-:-:S02]  /*296b0*/  PRMT R165, RZ, 0x7610, R165 ;  /* 0x00007610ffa57816 */ /* 0x000fc400000000a5 */
[----:B-1----:R-:W-:Y:S02]  /*296c0*/  PRMT R241, RZ, 0x7610, R241 ;  /* 0x00007610fff17816 */ /* 0x002fe400000000f1 */
[----:B------:R-:W-:Y:S02]  /*296d0*/  PRMT R114, RZ, 0x7610, R114 ;  /* 0x00007610ff727816 */ /* 0x000fe40000000072 */
[----:B------:R-:W-:Y:S01]  /*296e0*/  PRMT R164, RZ, 0x7610, R164 ;  /* 0x00007610ffa47816 */ /* 0x000fe200000000a4 */
[----:B------:R-:W2:Y:S01]  /*296f0*/  @P1 LDG.E.U16 R165, desc[UR10][R206.64] ;  /* 0x0000000acea51981 */ /* 0x000ea2000c1e1500 */
[----:B------:R-:W-:Y:S02]  /*29700*/  PRMT R240, RZ, 0x7610, R240 ;  /* 0x00007610fff07816 */ /* 0x000fe400000000f0 */
[----:B------:R-:W-:Y:S01]  /*29710*/  PRMT R113, RZ, 0x7610, R113 ;  /* 0x00007610ff717816 */ /* 0x000fe20000000071 */
[----:B------:R-:W2:Y:S01]  /*29720*/  @P1 LDG.E.U16 R241, desc[UR10][R204.64] ;  /* 0x0000000accf11981 */ /* 0x000ea2000c1e1500 */
[----:B------:R-:W-:-:S03]  /*29730*/  PRMT R182, RZ, 0x7610, R182 ;  /* 0x00007610ffb67816 */ /* 0x000fc600000000b6 */
[----:B----4-:R-:W4:Y:S04]  /*29740*/  @P1 LDG.E.U16 R114, desc[UR10][R250.64] ;  /* 0x0000000afa721981 */ /* 0x010f28000c1e1500 */
[----:B------:R-:W4:Y:S04]  /*29750*/  @P1 LDG.E.U16 R164, desc[UR10][R248.64] ;  /* 0x0000000af8a41981 */ /* 0x000f28000c1e1500 */
[----:B------:R-:W4:Y:S01]  /*29760*/  @P1 LDG.E.U16 R240, desc[UR10][R210.64] ;  /* 0x0000000ad2f01981 */ /* 0x000f22000c1e1500 */
[----:B------:R-:W-:-:S03]  /*29770*/  PRMT R184, RZ, 0x7610, R184 ;  /* 0x00007610ffb87816 */ /* 0x000fc600000000b8 */
[----:B------:R-:W4:Y:S04]  /*29780*/  LDL.64 R206, [R1+0x408] ;  /* 0x0004080001ce7983 */ /* 0x000f280000100a00 */
[----:B------:R-:W4:Y:S04]  /*29790*/  LDL.64 R204, [R1+0x400] ;  /* 0x0004000001cc7983 */ /* 0x000f280000100a00 */
[----:B------:R-:W4:Y:S04]  /*297a0*/  LDL.64 R248, [R1+0x3d0] ;  /* 0x0003d00001f87983 */ /* 0x000f280000100a00 */
[----:B------:R-:W4:Y:S04]  /*297b0*/  LDL.64 R250, [R1+0x3c8] ;  /* 0x0003c80001fa7983 */ /* 0x000f280000100a00 */
[----:B------:R-:W4:Y:S04]  /*297c0*/  LDL.64 R210, [R1+0x3c0] ;  /* 0x0003c00001d27983 */ /* 0x000f280000100a00 */
[----:B---3--:R1:W3:Y:S04]  /*297d0*/  @P1 LDG.E.U16 R113, desc[UR10][R244.64] ;  /* 0x0000000af4711981 */ /* 0x0082e8000c1e1500 */
[----:B------:R-:W3:Y:S04]  /*297e0*/  @P1 LDG.E.U16 R182, desc[UR10][R188.64] ;  /* 0x0000000abcb61981 */ /* 0x000ee8000c1e1500 */
[----:B------:R-:W1:Y:S01]  /*297f0*/  LDL.LU.64 R244, [R1+0x2238] ;  /* 0x0022380001f47983 */ /* 0x000e620000300a00 */
[----:B------:R-:W-:-:S02]  /*29800*/  PRMT R163, RZ, 0x7610, R163 ;  /* 0x00007610ffa37816 */ /* 0x000fc400000000a3 */
[----:B0-----:R-:W-:Y:S01]  /*29810*/  PRMT R246, RZ, 0x7610, R246 ;  /* 0x00007610fff67816 */ /* 0x001fe200000000f6 */
[----:B------:R-:W3:Y:S04]  /*29820*/  LDL.64 R188, [R1+0x380] ;  /* 0x0003800001bc7983 */ /* 0x000ee80000100a00 */
[----:B--2---:R-:W2:Y:S01]  /*29830*/  @P1 LDG.E.U16 R184, desc[UR10][R186.64] ;  /* 0x0000000abab81981 */ /* 0x004ea2000c1e1500 */
[----:B------:R-:W-:Y:S02]  /*29840*/  PRMT R112, RZ, 0x7610, R112 ;  /* 0x00007610ff707816 */ /* 0x000fe40000000070 */
[----:B------:R-:W-:Y:S01]  /*29850*/  PRMT R162, RZ, 0x7610, R162 ;  /* 0x00007610ffa27816 */ /* 0x000fe200000000a2 */
[----:B----4-:R-:W4:Y:S04]  /*29860*/  @P1 LDG.E.U16 R163, desc[UR10][R206.64] ;  /* 0x0000000acea31981 */ /* 0x010f28000c1e1500 */
[----:B------:R-:W4:Y:S04]  /*29870*/  @P1 LDG.E.U16 R246, desc[UR10][R204.64] ;  /* 0x0000000accf61981 */ /* 0x000f28000c1e1500 */
[----:B------:R0:W4:Y:S04]  /*29880*/  @P1 LDG.E.U16 R112, desc[UR10][R248.64] ;  /* 0x0000000af8701981 */ /* 0x000128000c1e1500 */
[----:B------:R-:W4:Y:S04]  /*29890*/  LDL.64 R206, [R1+0x390] ;  /* 0x0003900001ce7983 */ /* 0x000f280000100a00 */
[----:B------:R-:W4:Y:S04]  /*298a0*/  LDL.64 R204, [R1+0x388] ;  /* 0x0003880001cc7983 */ /* 0x000f280000100a00 */
[----:B------:R-:W4:Y:S04]  /*298b0*/  @P1 LDG.E.U16 R162, desc[UR10][R250.64] ;  /* 0x0000000afaa21981 */ /* 0x000f28000c1e1500 */
[----:B---3--:R-:W-:Y:S01]  /*298c0*/  STL [R1+0x88], R182 ;  /* 0x000088b601007387 */ /* 0x008fe20000100800 */
[----:B-1----:R-:W-:-:S03]  /*298d0*/  PRMT R245, RZ, 0x7610, R245 ;  /* 0x00007610fff57816 */ /* 0x002fc600000000f5 */
[----:B------:R1:W-:Y:S04]  /*298e0*/  STL [R1+0x8c], R183 ;  /* 0x00008cb701007387 */ /* 0x0003e80000100800 */
[----:B------:R-:W3:Y:S04]  /*298f0*/  @P1 LDG.E.U16 R245, desc[UR10][R210.64] ;  /* 0x0000000ad2f51981 */ /* 0x000ee8000c1e1500 */
[----:B-1----:R-:W3:Y:S04]  /*29900*/  LDL.64 R182, [R1+0x378] ;  /* 0x0003780001b67983 */ /* 0x002ee80000100a00 */
[----:B------:R-:W-:Y:S04]  /*29910*/  STL [R1+0x90], R185 ;  /* 0x000090b901007387 */ /* 0x000fe80000100800 */
[----:B------:R-:W0:Y:S04]  /*29920*/  LDL.LU.64 R248, [R1+0x2230] ;  /* 0x0022300001f87983 */ /* 0x000e280000300a00 */
[----:B------:R-:W4:Y:S04]  /*29930*/  LDL.64 R250, [R1+0x350] ;  /* 0x0003500001fa7983 */ /* 0x000f280000100a00 */
[----:B------:R-:W4:Y:S04]  /*29940*/  LDL.64 R210, [R1+0x348] ;  /* 0x0003480001d27983 */ /* 0x000f280000100a00 */
[----:B------:R-:W4:Y:S04]  /*29950*/  LDL.64 R186, [R1+0x340] ;  /* 0x0003400001ba7983 */ /* 0x000f280000100a00 */
[----:B--2---:R1:W-:Y:S04]  /*29960*/  STL [R1+0x84], R184 ;  /* 0x000084b801007387 */ /* 0x0043e80000100800 */
[----:B-1----:R-:W2:Y:S01]  /*29970*/  LDL.64 R184, [R1+0x338] ;  /* 0x0003380001b87983 */ /* 0x002ea20000100a00 */
[----:B------:R-:W-:-:S02]  /*29980*/  PRMT R179, RZ, 0x7610, R179 ;  /* 0x00007610ffb37816 */ /* 0x000fc400000000b3 */
[----:B------:R-:W-:Y:S02]  /*29990*/  PRMT R181, RZ, 0x7610, R181 ;  /* 0x00007610ffb57816 */ /* 0x000fe400000000b5 */
[----:B------:R-:W-:-:S06]  /*299a0*/  PRMT R243, RZ, 0x7610, R243 ;  /* 0x00007610fff37816 */ /* 0x000fcc00000000f3 */
[----:B------:R-:W4:Y:S04]  /*299b0*/  @P1 LDG.E.U16 R243, desc[UR10][R188.64] ;  /* 0x0000000abcf31981 */ /* 0x000f28000c1e1500 */
[----:B------:R-:W4:Y:S04]  /*299c0*/  LDL.64 R188, [R1+0x300] ;  /* 0x0003000001bc7983 */ /* 0x000f280000100a00 */
[----:B---3--:R-:W3:Y:S04]  /*299d0*/  @P1 LDG.E.U16 R181, desc[UR10][R182.64] ;  /* 0x0000000ab6b51981 */ /* 0x008ee8000c1e1500 */
[----:B------:R-:W3:Y:S04]  /*299e0*/  LDL.64 R182, [R1+0x2f8] ;  /* 0x0002f80001b67983 */ /* 0x000ee80000100a00 */
[----:B--2---:R-:W2:Y:S04]  /*299f0*/  @P1 LDG.E.U16 R179, desc[UR10][R184.64] ;  /* 0x0000000ab8b31981 */ /* 0x004ea8000c1e1500 */
[----:B------:R-:W2:Y:S01]  /*29a00*/  LDL.64 R184, [R1+0x2b8] ;  /* 0x0002b80001b87983 */ /* 0x000ea20000100a00 */
[----:B------:R-:W-:-:S02]  /*29a10*/  PRMT R111, RZ, 0x7610, R111 ;  /* 0x00007610ff6f7816 */ /* 0x000fc4000000006f */
[----:B------:R-:W-:Y:S02]  /*29a20*/  PRMT R171, RZ, 0x7610, R171 ;  /* 0x00007610ffab7816 */ /* 0x000fe400000000ab */
[----:B------:R-:W-:Y:S02]  /*29a30*/  PRMT R110, RZ, 0x7610, R110 ;  /* 0x00007610ff6e7816 */ /* 0x000fe4000000006e */
[----:B0-----:R-:W-:Y:S01]  /*29a40*/  PRMT R249, RZ, 0x7610, R249 ;  /* 0x00007610fff97816 */ /* 0x001fe200000000f9 */
[----:B----4-:R-:W4:Y:S01]  /*29a50*/  @P1 LDG.E.U16 R111, desc[UR10][R206.64] ;  /* 0x0000000ace6f1981 */ /* 0x010f22000c1e1500 */
[----:B------:R-:W-:Y:S02]  /*29a60*/  PRMT R122, RZ, 0x7610, R122 ;  /* 0x00007610ff7a7816 */ /* 0x000fe4000000007a */
[----:B------:R-:W-:Y:S01]  /*29a70*/  PRMT R123, RZ, 0x7610, R123 ;  /* 0x00007610ff7b7816 */ /* 0x000fe2000000007b */
[----:B------:R-:W4:Y:S01]  /*29a80*/  @P1 LDG.E.U16 R171, desc[UR10][R204.64] ;  /* 0x0000000accab1981 */ /* 0x000f22000c1e1500 */
[----:B------:R-:W-:-:S03]  /*29a90*/  PRMT R248, RZ, 0x7610, R248 ;  /* 0x00007610fff87816 */ /* 0x000fc600000000f8 */
[----:B------:R-:W4:Y:S04]  /*29aa0*/  @P1 LDG.E.U16 R110, desc[UR10][R250.64] ;  /* 0x0000000afa6e1981 */ /* 0x000f28000c1e1500 */
[----:B------:R-:W4:Y:S04]  /*29ab0*/  LDL.64 R206, [R1+0x310] ;  /* 0x0003100001ce7983 */ /* 0x000f280000100a00 */
[----:B------:R-:W4:Y:S04]  /*29ac0*/  LDL.64 R204, [R1+0x308] ;  /* 0x0003080001cc7983 */ /* 0x000f280000100a00 */
[----:B------:R-:W4:Y:S04]  /*29ad0*/  @P1 LDG.E.U16 R249, desc[UR10][R186.64] ;  /* 0x0000000abaf91981 */ /* 0x000f28000c1e1500 */
[----:B------:R-:W4:Y:S04]  /*29ae0*/  LDL.64 R250, [R1+0x2d0] ;  /* 0x0002d00001fa7983 */ /* 0x000f280000100a00 */
[----:B------:R-:W4:Y:S04]  /*29af0*/  @P1 LDG.E.U16 R248, desc[UR10][R188.64] ;  /* 0x0000000abcf81981 */ /* 0x000f28000c1e1500 */
[----:B------:R-:W4:Y:S04]  /*29b00*/  LDL.64 R186, [R1+0x2c0] ;  /* 0x0002c00001ba7983 */ /* 0x000f280000100a00 */
[----:B------:R-:W4:Y:S04]  /*29b10*/  LDL.64 R188, [R1+0x278] ;  /* 0x0002780001bc7983 */ /* 0x000f280000100a00 */
[----:B---3--:R-:W3:Y:S04]  /*29b20*/  @P1 LDG.E.U16 R123, desc[UR10][R182.64] ;  /* 0x0000000ab67b1981 */ /* 0x008ee8000c1e1500 */
[----:B------:R-:W3:Y:S04]  /*29b30*/  LDL.64 R182, [R1+0x290] ;  /* 0x0002900001b67983 */ /* 0x000ee80000100a00 */
[----:B--2---:R-:W2:Y:S01]  /*29b40*/  @P1 LDG.E.U16 R122, desc[UR10][R184.64] ;  /* 0x0000000ab87a1981 */ /* 0x004ea2000c1e1500 */
[----:B------:R-:W-:-:S02]  /*29b50*/  PRMT R170, RZ, 0x7610, R170 ;  /* 0x00007610ffaa7816 */ /* 0x000fc400000000aa */
[----:B------:R-:W-:Y:S02]  /*29b60*/  PRMT R109, RZ, 0x7610, R109 ;  /* 0x00007610ff6d7816 */ /* 0x000fe4000000006d */
[----:B------:R-:W-:Y:S02]  /*29b70*/  PRMT R169, RZ, 0x7610, R169 ;  /* 0x00007610ffa97816 */ /* 0x000fe400000000a9 */
[----:B------:R-:W-:Y:S01]  /*29b80*/  PRMT R108, RZ, 0x7610, R108 ;  /* 0x00007610ff6c7816 */ /* 0x000fe2000000006c */
[----:B------:R-:W2:Y:S01]  /*29b90*/  @P1 LDG.E.U16 R170, desc[UR10][R210.64] ;  /* 0x0000000ad2aa1981 */ /* 0x000ea2000c1e1500 */
[----:B------:R-:W-:Y:S02]  /*29ba0*/  PRMT R247, RZ, 0x7610, R247 ;  /* 0x00007610fff77816 */ /* 0x000fe400000000f7 */
[----:B------:R-:W-:Y:S02]  /*29bb0*/  PRMT R107, RZ, 0x7610, R107 ;  /* 0x00007610ff6b7816 */ /* 0x000fe4000000006b */
[----:B------:R-:W-:Y:S01]  /*29bc0*/  PRMT R178, RZ, 0x7610, R178 ;  /* 0x00007610ffb27816 */ /* 0x000fe200000000b2 */
[----:B------:R-:W2:Y:S04]  /*29bd0*/  LDL.64 R210, [R1+0x2c8] ;  /* 0x0002c80001d27983 */ /* 0x000ea80000100a00 */
[----:B----4-:R-:W4:Y:S04]  /*29be0*/  @P1 LDG.E.U16 R109, desc[UR10][R206.64] ;  /* 0x0000000ace6d1981 */ /* 0x010f28000c1e1500 */
[----:B------:R-:W4:Y:S04]  /*29bf0*/  @P1 LDG.E.U16 R169, desc[UR10][R204.64] ;  /* 0x0000000acca91981 */ /* 0x000f28000c1e1500 */
[----:B------:R-:W4:Y:S04]  /*29c00*/  LDL.64 R206, [R1+0x288] ;  /* 0x0002880001ce7983 */ /* 0x000f280000100a00 */
[----:B------:R-:W4:Y:S04]  /*29c10*/  LDL.64 R204, [R1+0x280] ;  /* 0x0002800001cc7983 */ /* 0x000f280000100a00 */
[----:B------:R-:W-:Y:S04]  /*29c20*/  STL [R1+0x80], R181 ;  /* 0x000080b501007387 */ /* 0x000fe80000100800 */
[----:B------:R0:W4:Y:S04]  /*29c30*/  @P1 LDG.E.U16 R108, desc[UR10][R250.64] ;  /* 0x0000000afa6c1981 */ /* 0x000128000c1e1500 */
[----:B------:R-:W4:Y:S04]  /*29c40*/  @P1 LDG.E.U16 R247, desc[UR10][R186.64] ;  /* 0x0000000abaf71981 */ /* 0x000f28000c1e1500 */
[----:B------:R-:W4:Y:S04]  /*29c50*/  @P1 LDG.E.U16 R178, desc[UR10][R188.64] ;  /* 0x0000000abcb21981 */ /* 0x000f28000c1e1500 */
[----:B------:R-:W0:Y:S04]  /*29c60*/  LDL.LU.64 R250, [R1+0x2228] ;  /* 0x0022280001fa7983 */ /* 0x000e280000300a00 */
[----:B------:R-:W4:Y:S04]  /*29c70*/  LDL.64 R184, [R1+0x250] ;  /* 0x0002500001b87983 */ /* 0x000f280000100a00 */
[----:B------:R-:W4:Y:S04]  /*29c80*/  LDL.64 R186, [R1+0x248] ;  /* 0x0002480001ba7983 */ /* 0x000f280000100a00 */
[----:B---3--:R-:W3:Y:S04]  /*29c90*/  @P1 LDG.E.U16 R107, desc[UR10][R182.64] ;  /* 0x0000000ab66b1981 */ /* 0x008ee8000c1e1500 */
[----:B--2---:R-:W-:Y:S04]  /*29ca0*/  STL [R1+0x74], R122 ;  /* 0x0000747a01007387 */ /* 0x004fe80000100800 */
[----:B------:R1:W-:Y:S04]  /*29cb0*/  STL [R1+0x78], R123 ;  /* 0x0000787b01007387 */ /* 0x0003e80000100800 */
[----:B-1----:R-:W2:Y:S04]  /*29cc0*/  LDL.64 R122, [R1+0x240] ;  /* 0x00024000017a7983 */ /* 0x002ea80000100a00 */
[----:B------:R-:W-:Y:S04]  /*29cd0*/  STL [R1+0x7c], R179 ;  /* 0x00007cb301007387 */ /* 0x000fe80000100800 */
[----:B------:R-:W3:Y:S01]  /*29ce0*/  LDL.64 R182, [R1+0x238] ;  /* 0x0002380001b67983 */ /* 0x000ee20000100a00 */
[----:B------:R-:W-:-:S03]  /*29cf0*/  PRMT R180, RZ, 0x7610, R180 ;  /* 0x00007610ffb47816 */ /* 0x000fc600000000b4 */
[----:B----4-:R1:W-:Y:S01]  /*29d00*/  STL [R1+0x70], R178 ;  /* 0x000070b201007387 */ /* 0x0103e20000100800 */
[----:B------:R-:W-:Y:S02]  /*29d10*/  PRMT R168, RZ, 0x7610, R168 ;  /* 0x00007610ffa87816 */ /* 0x000fe400000000a8 */
[----:B------:R-:W-:Y:S01]  /*29d20*/  PRMT R167, RZ, 0x7610, R167 ;  /* 0x00007610ffa77816 */ /* 0x000fe200000000a7 */
[----:B------:R-:W4:Y:S01]  /*29d30*/  LDL.64 R188, [R1+0x1f8] ;  /* 0x0001f80001bc7983 */ /* 0x000f220000100a00 */
[----:B------:R-:W-:Y:S02]  /*29d40*/  PRMT R252, RZ, 0x7610, R252 ;  /* 0x00007610fffc7816 */ /* 0x000fe400000000fc */
[----:B------:R-:W-:Y:S01]  /*29d50*/  PRMT R106, RZ, 0x7610, R106 ;  /* 0x00007610ff6a7816 */ /* 0x000fe2000000006a */
[----:B------:R-:W4:Y:S04]  /*29d60*/  @P1 LDG.E.U16 R168, desc[UR10][R210.64] ;  /* 0x0000000ad2a81981 */ /* 0x000f28000c1e1500 */
[----:B-1----:R-:W4:Y:S01]  /*29d70*/  LDL.64 R178, [R1+0x210] ;  /* 0x0002100001b27983 */ /* 0x002f220000100a00 */
[----:B------:R-:W-:-:S02]  /*29d80*/  PRMT R176, RZ, 0x7610, R176 ;  /* 0x00007610ffb07816 */ /* 0x000fc400000000b0 */
[----:B0-----:R-:W-:Y:S01]  /*29d90*/  PRMT R251, RZ, 0x7610, R251 ;  /* 0x00007610fffb7816 */ /* 0x001fe200000000fb */
[----:B------:R-:W4:Y:S01]  /*29da0*/  @P1 LDG.E.U16 R167, desc[UR10][R206.64] ;  /* 0x0000000acea71981 */ /* 0x000f22000c1e1500 */
[----:B------:R-:W-:-:S03]  /*29db0*/  PRMT R105, RZ, 0x7610, R105 ;  /* 0x00007610ff697816 */ /* 0x000fc60000000069 */
[----:B------:R-:W4:Y:S04]  /*29dc0*/  @P1 LDG.E.U16 R252, desc[UR10][R204.64] ;  /* 0x0000000accfc1981 */ /* 0x000f28000c1e1500 */
[----:B------:R-:W4:Y:S04]  /*29dd0*/  LDL.64 R210, [R1+0x208] ;  /* 0x0002080001d27983 */ /* 0x000f280000100a00 */
[----:B------:R-:W4:Y:S04]  /*29de0*/  LDL.64 R206, [R1+0x190] ;  /* 0x0001900001ce7983 */ /* 0x000f280000100a00 */
[----:B------:R-:W4:Y:S04]  /*29df0*/  LDL.64 R204, [R1+0x200] ;  /* 0x0002000001cc7983 */ /* 0x000f280000100a00 */
[----:B------:R0:W4:Y:S04]  /*29e00*/  @P1 LDG.E.U16 R106, desc[UR10][R184.64] ;  /* 0x0000000ab86a1981 */ /* 0x000128000c1e1500 */
[----:B------:R-:W4:Y:S04]  /*29e10*/  @P1 LDG.E.U16 R176, desc[UR10][R186.64] ;  /* 0x0000000abab01981 */ /* 0x000f28000c1e1500 */
[----:B------:R-:W0:Y:S04]  /*29e20*/  LDL.LU R184, [R1+0x2220] ;  /* 0x0022200001b87983 */ /* 0x000e280000300800 */
[----:B------:R-:W4:Y:S04]  /*29e30*/  LDL.64 R186, [R1+0x1c8] ;  /* 0x0001c80001ba7983 */ /* 0x000f280000100a00 */
[----:B--2---:R-:W2:Y:S04]  /*29e40*/  @P1 LDG.E.U16 R251, desc[UR10][R122.64] ;  /* 0x0000000a7afb1981 */ /* 0x004ea8000c1e1500 */
[----:B---3--:R-:W3:Y:S04]  /*29e50*/  @P1 LDG.E.U16 R180, desc[UR10][R182.64] ;  /* 0x0000000ab6b41981 */ /* 0x008ee8000c1e1500 */
[----:B------:R-:W2:Y:S04]  /*29e60*/  LDL.64 R122, [R1+0x1d0] ;  /* 0x0001d000017a7983 */ /* 0x000ea80000100a00 */
[----:B------:R-:W2:Y:S04]  /*29e70*/  LDL.64 R182, [R1+0x1c0] ;  /* 0x0001c00001b67983 */ /* 0x000ea80000100a00 */
[----:B----4-:R1:W4:Y:S04]  /*29e80*/  @P1 LDG.E.U16 R105, desc[UR10][R178.64] ;  /* 0x0000000ab2691981 */ /* 0x010328000c1e1500 */
[----:B---3--:R3:W-:Y:S04]  /*29e90*/  STL [R1+0x6c], R180 ;  /* 0x00006cb401007387 */ /* 0x0087e80000100800 */
[----:B---3--:R-:W3:Y:S04]  /*29ea0*/  LDL.64 R180, [R1+0x1b8] ;  /* 0x0001b80001b47983 */ /* 0x008ee80000100a00 */
[----:B------:R-:W1:Y:S01]  /*29eb0*/  LDL.LU.64 R178, [R1+0x2218] ;  /* 0x0022180001b27983 */ /* 0x000e620000300a00 */
[----:B0-----:R-:W-:-:S06]  /*29ec0*/  PRMT R184, RZ, 0x7610, R184 ;  /* 0x00007610ffb87816 */ /* 0x001fcc00000000b8 */
[----:B------:R-:W4:Y:S01]  /*29ed0*/  @P1 LDG.E.U16 R184, desc[UR10][R188.64] ;  /* 0x0000000abcb81981 */ /* 0x000f22000c1e1500 */
[----:B------:R-:W-:Y:S02]  /*29ee0*/  PRMT R175, RZ, 0x7610, R175 ;  /* 0x00007610ffaf7816 */ /* 0x000fe400000000af */
[----:B------:R-:W-:-:S04]  /*29ef0*/  PRMT R104, RZ, 0x7610, R104 ;  /* 0x00007610ff687816 */ /* 0x000fc80000000068 */
[----:B------:R-:W4:Y:S04]  /*29f00*/  @P1 LDG.E.U16 R175, desc[UR10][R210.64] ;  /* 0x0000000ad2af1981 */ /* 0x000f28000c1e1500 */
[----:B--2---:R-:W2:Y:S04]  /*29f10*/  @P1 LDG.E.U16 R104, desc[UR10][R122.64] ;  /* 0x0000000a7a681981 */ /* 0x004ea8000c1e1500 */
[----:B------:R-:W2:Y:S01]  /*29f20*/  LDL.LU.64 R210, [R1+0x2210] ;  /* 0x0022100001d27983 */ /* 0x000ea20000300a00 */
[----:B-1----:R-:W-:Y:S02]  /*29f30*/  PRMT R178, RZ, 0x7610, R178 ;  /* 0x00007610ffb27816 */ /* 0x002fe400000000b2 */
[----:B------:R-:W-:-:S04]  /*29f40*/  PRMT R179, RZ, 0x7610, R179 ;  /* 0x00007610ffb37816 */ /* 0x000fc800000000b3 */
[----:B---3--:R-:W3:Y:S04]  /*29f50*/  @P1 LDG.E.U16 R178, desc[UR10][R180.64] ;  /* 0x0000000ab4b21981 */ /* 0x008ee8000c1e1500 */
[----:B------:R-:W2:Y:S04]  /*29f60*/  @P1 LDG.E.U16 R179, desc[UR10][R182.64] ;  /* 0x0000000ab6b31981 */ /* 0x000ea8000c1e1500 */
[----:B----4-:R0:W-:Y:S04]  /*29f70*/  STL [R1+0x68], R184 ;  /* 0x000068b801007387 */ /* 0x0101e80000100800 */
[----:B------:R-:W4:Y:S01]  /*29f80*/  LDL.64 R122, [R1+0x1108] ;  /* 0x00110800017a7983 */ /* 0x000f220000100a00 */
[----:B------:R-:W-:-:S03]  /*29f90*/  PRMT R174, RZ, 0x7610, R174 ;  /* 0x00007610ffae7816 */ /* 0x000fc600000000ae */
[----:B0-----:R-:W4:Y:S04]  /*29fa0*/  LDL.64 R184, [R1+0x1148] ;  /* 0x0011480001b87983 */ /* 0x001f280000100a00 */
[----:B------:R-:W4:Y:S04]  /*29fb0*/  @P1 LDG.E.U16 R174, desc[UR10][R186.64] ;  /* 0x0000000abaae1981 */ /* 0x000f28000c1e1500 */
[----:B---3--:R-:W-:Y:S04]  /*29fc0*/  STL [R1+0x64], R178 ;  /* 0x000064b201007387 */ /* 0x008fe80000100800 */
[----:B--2---:R0:W-:Y:S04]  /*29fd0*/  STL [R1+0x8], R179 ;  /* 0x000008b301007387 */ /* 0x0041e80000100800 */
[----:B------:R-:W2:Y:S04]  /*29fe0*/  LDL.64 R180, [R1+0x1088] ;  /* 0x0010880001b47983 */ /* 0x000ea80000100a00 */
[----:B------:R-:W3:Y:S04]  /*29ff0*/  LDL.64 R186, [R1+0x1008] ;  /* 0x0010080001ba7983 */ /* 0x000ee80000100a00 */
[----:B0-----:R-:W3:Y:S01]  /*2a000*/  LDL.64 R178, [R1+0x10c8] ;  /* 0x0010c80001b27983 */ /* 0x001ee20000100a00 */
[----:B------:R-:W-:-:S02]  /*2a010*/  PRMT R101, RZ, 0x7610, R101 ;  /* 0x00007610ff657816 */ /* 0x000fc40000000065 */
[----:B------:R-:W-:Y:S01]  /*2a020*/  PRMT R102, RZ, 0x7610, R102 ;  /* 0x00007610ff667816 */ /* 0x000fe20000000066 */
[----:B------:R-:W3:Y:S01]  /*2a030*/  LDL.64 R182, [R1+0x180] ;  /* 0x0001800001b67983 */ /* 0x000ee20000100a00 */
[----:B------:R-:W-:-:S03]  /*2a040*/  PRMT R250, RZ, 0x7610, R250 ;  /* 0x00007610fffa7816 */ /* 0x000fc600000000fa */
[----:B----4-:R-:W4:Y:S01]  /*2a050*/  @P1 LDG.E.U16 R101, desc[UR10][R122.64] ;  /* 0x0000000a7a651981 */ /* 0x010f22000c1e1500 */
[----:B------:R-:W-:Y:S02]  /*2a060*/  PRMT R103, RZ, 0x7610, R103 ;  /* 0x00007610ff677816 */ /* 0x000fe40000000067 */
[----:B------:R-:W-:Y:S01]  /*2a070*/  PRMT R173, RZ, 0x7610, R173 ;  /* 0x00007610ffad7816 */ /* 0x000fe200000000ad */
[----:B------:R-:W4:Y:S01]  /*2a080*/  @P1 LDG.E.U16 R102, desc[UR10][R184.64] ;  /* 0x0000000ab8661981 */ /* 0x000f22000c1e1500 */
[----:B------:R-:W-:Y:S02]  /*2a090*/  PRMT R100, RZ, 0x7610, R100 ;  /* 0x00007610ff647816 */ /* 0x000fe40000000064 */
[----:B------:R-:W-:Y:S01]  /*2a0a0*/  PRMT R99, RZ, 0x7610, R99 ;  /* 0x00007610ff637816 */ /* 0x000fe20000000063 */
[----:B------:R-:W4:Y:S04]  /*2a0b0*/  @P1 LDG.E.U16 R250, desc[UR10][R204.64] ;  /* 0x0000000accfa1981 */ /* 0x000f28000c1e1500 */
[----:B------:R-:W4:Y:S01]  /*2a0c0*/  LDL.64 R122, [R1+0xf08] ;  /* 0x000f0800017a7983 */ /* 0x000f220000100a00 */
[----:B------:R-:W-:-:S03]  /*2a0d0*/  PRMT R97, RZ, 0x7610, R97 ;  /* 0x00007610ff617816 */ /* 0x000fc60000000061 */
[----:B------:R-:W4:Y:S04]  /*2a0e0*/  LDL.64 R184, [R1+0xf48] ;  /* 0x000f480001b87983 */ /* 0x000f280000100a00 */
[----:B------:R-:W4:Y:S04]  /*2a0f0*/  @P1 LDG.E.U16 R103, desc[UR10][R206.64] ;  /* 0x0000000ace671981 */ /* 0x000f28000c1e1500 */
[----:B------:R-:W4:Y:S04]  /*2a100*/  LDL.64 R204, [R1+0x1048] ;  /* 0x0010480001cc7983 */ /* 0x000f280000100a00 */
[----:B------:R-:W4:Y:S04]  /*2a110*/  @P1 LDG.E.U16 R173, desc[UR10][R210.64] ;  /* 0x0000000ad2ad1981 */ /* 0x000f28000c1e1500 */
[----:B------:R-:W4:Y:S04]  /*2a120*/  LDL.64 R206, [R1+0x178] ;  /* 0x0001780001ce7983 */ /* 0x000f280000100a00 */
[----:B------:R-:W4:Y:S04]  /*2a130*/  LDL.64 R188, [R1+0xf88] ;  /* 0x000f880001bc7983 */ /* 0x000f280000100a00 */
[----:B------:R-:W4:Y:S04]  /*2a140*/  LDL.64 R210, [R1+0xfc8] ;  /* 0x000fc80001d27983 */ /* 0x000f280000100a00 */
[----:B--2---:R0:W2:Y:S04]  /*2a150*/  @P1 LDG.E.U16 R99, desc[UR10][R180.64] ;  /* 0x0000000ab4631981 */ /* 0x0040a8000c1e1500 */
[----:B---3--:R-:W3:Y:S04]  /*2a160*/  @P1 LDG.E.U16 R97, desc[UR10][R186.64] ;  /* 0x0000000aba611981 */ /* 0x008ee8000c1e1500 */
[----:B------:R1:W2:Y:S04]  /*2a170*/  @P1 LDG.E.U16 R100, desc[UR10][R178.64] ;  /* 0x0000000ab2641981 */ /* 0x0002a8000c1e1500 */
[----:B------:R-:W1:Y:S04]  /*2a180*/  LDL.LU.64 R178, [R1+0x2208] ;  /* 0x0022080001b27983 */ /* 0x000e680000300a00 */
[----:B------:R-:W0:Y:S04]  /*2a190*/  LDL.LU.64 R180, [R1+0x2200] ;  /* 0x0022000001b47983 */ /* 0x000e280000300a00 */
[----:B------:R-:W2:Y:S01]  /*2a1a0*/  LDL.64 R186, [R1+0x1138] ;  /* 0x0011380001ba7983 */ /* 0x000ea20000100a00 */
[----:B------:R-:W-:-:S02]  /*2a1b0*/  PRMT R118, RZ, 0x7610, R118 ;  /* 0x00007610ff767816 */ /* 0x000fc40000000076 */
[----:B------:R-:W-:Y:S02]  /*2a1c0*/  PRMT R119, RZ, 0x7610, R119 ;  /* 0x00007610ff777816 */ /* 0x000fe40000000077 */
[----:B------:R-:W-:Y:S02]  /*2a1d0*/  PRMT R98, RZ, 0x7610, R98 ;  /* 0x00007610ff627816 */ /* 0x000fe40000000062 */
[----:B----4-:R-:W4:Y:S01]  /*2a1e0*/  @P1 LDG.E.U16 R118, desc[UR10][R122.64] ;  /* 0x0000000a7a761981 */ /* 0x010f22000c1e1500 */
[----:B------:R-:W-:-:S03]  /*2a1f0*/  PRMT R121, RZ, 0x7610, R121 ;  /* 0x00007610ff797816 */ /* 0x000fc60000000079 */
[----:B------:R-:W3:Y:S01]  /*2a200*/  @P1 LDG.E.U16 R119, desc[UR10][R184.64] ;  /* 0x0000000ab8771981 */ /* 0x000ee2000c1e1500 */
[----:B------:R-:W-:Y:S02]  /*2a210*/  PRMT R120, RZ, 0x7610, R120 ;  /* 0x00007610ff787816 */ /* 0x000fe40000000078 */
[----:B------:R-:W-:Y:S01]  /*2a220*/  PRMT R127, RZ, 0x7610, R127 ;  /* 0x00007610ff7f7816 */ /* 0x000fe2000000007f */
[----:B------:R-:W3:Y:S04]  /*2a230*/  @P1 LDG.E.U16 R98, desc[UR10][R204.64] ;  /* 0x0000000acc621981 */ /* 0x000ee8000c1e1500 */
[----:B------:R-:W3:Y:S01]  /*2a240*/  LDL.64 R122, [R1+0x10f0] ;  /* 0x0010f000017a7983 */ /* 0x000ee20000100a00 */
[----:B------:R-:W-:-:S03]  /*2a250*/  PRMT R124, RZ, 0x7610, R124 ;  /* 0x00007610ff7c7816 */ /* 0x000fc6000000007c */
[----:B------:R-:W4:Y:S01]  /*2a260*/  LDL.64 R184, [R1+0x1130] ;  /* 0x0011300001b87983 */ /* 0x000f220000100a00 */
[----:B------:R-:W-:-:S03]  /*2a270*/  PRMT R125, RZ, 0x7610, R125 ;  /* 0x00007610ff7d7816 */ /* 0x000fc6000000007d */
[----:B------:R-:W4:Y:S04]  /*2a280*/  LDL.64 R204, [R1+0x1140] ;  /* 0x0011400001cc7983 */ /* 0x000f280000100a00 */
[----:B------:R-:W4:Y:S04]  /*2a290*/  @P1 LDG.E.U16 R121, desc[UR10][R210.64] ;  /* 0x0000000ad2791981 */ /* 0x000f28000c1e1500 */
[----:B------:R-:W4:Y:S04]  /*2a2a0*/  @P1 LDG.E.U16 R120, desc[UR10][R188.64] ;  /* 0x0000000abc781981 */ /* 0x000f28000c1e1500 */
[----:B------:R-:W4:Y:S04]  /*2a2b0*/  @P1 LDG.E.U16 R127, desc[UR10][R182.64] ;  /* 0x0000000ab67f1981 */ /* 0x000f28000c1e1500 */
[----:B------:R-:W4:Y:S04]  /*2a2c0*/  LDL.64 R210, [R1+0x1100] ;  /* 0x0011000001d27983 */ /* 0x000f280000100a00 */
[----:B------:R-:W4:Y:S04]  /*2a2d0*/  LDL.64 R188, [R1+0x10f8] ;  /* 0x0010f80001bc7983 */ /* 0x000f280000100a00 */
[----:B------:R-:W4:Y:S04]  /*2a2e0*/  LDL.LU.64 R182, [R1+0x21f8] ;  /* 0x0021f80001b67983 */ /* 0x000f280000300a00 */
[----:B------:R-:W4:Y:S01]  /*2a2f0*/  @P1 LDG.E.U16 R125, desc[UR10][R206.64] ;  /* 0x0000000ace7d1981 */ /* 0x000f22000c1e1500 */
[----:B------:R-:W-:-:S02]  /*2a300*/  PRMT R94, RZ, 0x7610, R94 ;  /* 0x00007610ff5e7816 */ /* 0x000fc4000000005e */
[----:B------:R-:W-:Y:S02]  /*2a310*/  PRMT R95, RZ, 0x7610, R95 ;  /* 0x00007610ff5f7816 */ /* 0x000fe4000000005f */
[----:B------:R-:W-:Y:S02]  /*2a320*/  PRMT R172, RZ, 0x7610, R172 ;  /* 0x00007610ffac7816 */ /* 0x000fe400000000ac */
[----:B------:R-:W-:Y:S01]  /*2a330*/  PRMT R126, RZ, 0x7610, R126 ;  /* 0x00007610ff7e7816 */ /* 0x000fe2000000007e */
[----:B------:R-:W4:Y:S04]  /*2a340*/  LDL.64 R206, [R1+0x10b8] ;  /* 0x0010b80001ce7983 */ /* 0x000f280000100a00 */
[----:B--2---:R-:W2:Y:S04]  /*2a350*/  @P1 LDG.E.U16 R124, desc[UR10][R186.64] ;  /* 0x0000000aba7c1981 */ /* 0x004ea8000c1e1500 */
[----:B------:R-:W2:Y:S04]  /*2a360*/  LDL.64 R186, [R1+0x10b0] ;  /* 0x0010b00001ba7983 */ /* 0x000ea80000100a00 */
[----:B---3--:R-:W3:Y:S04]  /*2a370*/  @P1 LDG.E.U16 R94, desc[UR10][R122.64] ;  /* 0x0000000a7a5e1981 */ /* 0x008ee8000c1e1500 */
[----:B----4-:R-:W4:Y:S04]  /*2a380*/  @P1 LDG.E.U16 R95, desc[UR10][R184.64] ;  /* 0x0000000ab85f1981 */ /* 0x010f28000c1e1500 */
[----:B------:R-:W3:Y:S04]  /*2a390*/  @P1 LDG.E.U16 R172, desc[UR10][R204.64] ;  /* 0x0000000accac1981 */ /* 0x000ee8000c1e1500 */
[----:B------:R-:W3:Y:S04]  /*2a3a0*/  LDL.64 R204, [R1+0x10c0] ;  /* 0x0010c00001cc7983 */ /* 0x000ee80000100a00 */
[----:B--2---:R-:W-:Y:S04]  /*2a3b0*/  STL [R1], R124 ;  /* 0x0000007c01007387 */ /* 0x004fe80000100800 */
[----:B------:R2:W-:Y:S04]  /*2a3c0*/  STL [R1+0x60], R125 ;  /* 0x0000607d01007387 */ /* 0x0005e80000100800 */
[----:B------:R-:W4:Y:S04]  /*2a3d0*/  @P1 LDG.E.U16 R126, desc[UR10][R186.64] ;  /* 0x0000000aba7e1981 */ /* 0x000f28000c1e1500 */
[----:B--2---:R-:W2:Y:S01]  /*2a3e0*/  LDL.64 R124, [R1+0x1080] ;  /* 0x00108000017c7983 */ /* 0x004ea20000100a00 */
[----:B0-----:R-:W-:-:S02]  /*2a3f0*/  PRMT R181, RZ, 0x7610, R181 ;  /* 0x00007610ffb57816 */ /* 0x001fc400000000b5 */
[----:B------:R-:W-:Y:S01]  /*2a400*/  PRMT R201, RZ, 0x7610, R201 ;  /* 0x00007610ffc97816 */ /* 0x000fe200000000c9 */
[----:B------:R-:W2:Y:S04]  /*2a410*/  LDL.LU.64 R184, [R1+0x21f0] ;  /* 0x0021f00001b87983 */ /* 0x000ea80000300a00 */
[----:B------:R-:W2:Y:S04]  /*2a420*/  @P1 LDG.E.U16 R181, desc[UR10][R210.64] ;  /* 0x0000000ad2b51981 */ /* 0x000ea8000c1e1500 */
[----:B------:R-:W2:Y:S01]  /*2a430*/  @P1 LDG.E.U16 R201, desc[UR10][R188.64] ;  /* 0x0000000abcc91981 */ /* 0x000ea2000c1e1500 */
[----:B------:R-:W-:-:S03]  /*2a440*/  PRMT R180, RZ, 0x7610, R180 ;  /* 0x00007610ffb47816 */ /* 0x000fc600000000b4 */
[----:B------:R-:W2:Y:S04]  /*2a450*/  LDL.64 R122, [R1+0x1040] ;  /* 0x00104000017a7983 */ /* 0x000ea80000100a00 */
[----:B------:R-:W2:Y:S04]  /*2a460*/  LDL.64 R210, [R1+0x1078] ;  /* 0x0010780001d27983 */ /* 0x000ea80000100a00 */
[----:B------:R-:W2:Y:S04]  /*2a470*/  LDL.64 R188, [R1+0x1070] ;  /* 0x0010700001bc7983 */ /* 0x000ea80000100a00 */
[----:B---3--:R-:W-:Y:S01]  /*2a480*/  STL [R1+0x58], R94 ;  /* 0x0000585e01007387 */ /* 0x008fe20000100800 */
[----:B------:R-:W-:-:S03]  /*2a490*/  PRMT R202, RZ, 0x7610, R202 ;  /* 0x00007610ffca7816 */ /* 0x000fc600000000ca */
[----:B----4-:R0:W-:Y:S01]  /*2a4a0*/  STL [R1+0x5c], R95 ;  /* 0x00005c5f01007387 */ /* 0x0101e20000100800 */
[----:B-1----:R-:W-:-:S03]  /*2a4b0*/  PRMT R179, RZ, 0x7610, R179 ;  /* 0x00007610ffb37816 */ /* 0x002fc600000000b3 */
[----:B------:R-:W3:Y:S04]  /*2a4c0*/  @P1 LDG.E.U16 R180, desc[UR10][R204.64] ;  /* 0x0000000accb41981 */ /* 0x000ee8000c1e1500 */
[----:B------:R-:W4:Y:S04]  /*2a4d0*/  @P1 LDG.E.U16 R202, desc[UR10][R206.64] ;  /* 0x0000000aceca1981 */ /* 0x000f28000c1e1500 */
[----:B0-----:R-:W3:Y:S04]  /*2a4e0*/  LDL.64 R94, [R1+0x1038] ;  /* 0x00103800015e7983 */ /* 0x001ee80000100a00 */
[----:B------:R-:W4:Y:S04]  /*2a4f0*/  LDL.LU.64 R204, [R1+0x21e8] ;  /* 0x0021e80001cc7983 */ /* 0x000f280000300a00 */
[----:B------:R-:W-:Y:S04]  /*2a500*/  STL [R1+0x4], R127 ;  /* 0x0000047f01007387 */ /* 0x000fe80000100800 */
[----:B------:R-:W4:Y:S04]  /*2a510*/  LDL.64 R206, [R1+0x1030] ;  /* 0x0010300001ce7983 */ /* 0x000f280000100a00 */
[----:B------:R-:W4:Y:S04]  /*2a520*/  LDL.64 R186, [R1+0x1000] ;  /* 0x0010000001ba7983 */ /* 0x000f280000100a00 */
[----:B------:R0:W-:Y:S04]  /*2a530*/  STL [R1+0x54], R126 ;  /* 0x0000547e01007387 */ /* 0x0001e80000100800 */
[----:B--2---:R-:W2:Y:S01]  /*2a540*/  @P1 LDG.E.U16 R179, desc[UR10][R124.64] ;  /* 0x0000000a7cb31981 */ /* 0x004ea2000c1e1500 */
[----:B------:R-:W-:-:S02]  /*2a550*/  PRMT R208, RZ, 0x7610, R208 ;  /* 0x00007610ffd07816 */ /* 0x000fc400000000d0 */
[----:B------:R-:W-:Y:S01]  /*2a560*/  PRMT R197, RZ, 0x7610, R197 ;  /* 0x00007610ffc57816 */ /* 0x000fe200000000c5 */
[----:B0-----:R-:W2:Y:S04]  /*2a570*/  LDL.64 R126, [R1+0xff8] ;  /* 0x000ff800017e7983 */ /* 0x001ea80000100a00 */
[----:B------:R-:W2:Y:S01]  /*2a580*/  LDL.64 R124, [R1+0xff0] ;  /* 0x000ff000017c7983 */ /* 0x000ea20000100a00 */
[----:B------:R-:W-:Y:S02]  /*2a590*/  PRMT R90, RZ, 0x7610, R90 ;  /* 0x00007610ff5a7816 */ /* 0x000fe4000000005a */
[----:B------:R-:W-:Y:S01]  /*2a5a0*/  PRMT R91, RZ, 0x7610, R91 ;  /* 0x00007610ff5b7816 */ /* 0x000fe2000000005b */
[----:B------:R0:W2:Y:S04]  /*2a5b0*/  @P1 LDG.E.U16 R208, desc[UR10][R210.64] ;  /* 0x0000000ad2d01981 */ /* 0x0000a8000c1e1500 */
[----:B------:R-:W0:Y:S04]  /*2a5c0*/  LDL.LU.64 R210, [R1+0x21e0] ;  /* 0x0021e00001d27983 */ /* 0x000e280000300a00 */
[----:B---3--:R-:W3:Y:S04]  /*2a5d0*/  @P1 LDG.E.U16 R197, desc[UR10][R94.64] ;  /* 0x0000000a5ec51981 */ /* 0x008ee8000c1e1500 */
[----:B------:R-:W3:Y:S04]  /*2a5e0*/  LDL.64 R94, [R1+0xfb0] ;  /* 0x000fb000015e7983 */ /* 0x000ee80000100a00 */
[----:B----4-:R-:W4:Y:S01]  /*2a5f0*/  @P1 LDG.E.U16 R91, desc[UR10][R206.64] ;  /* 0x0000000ace5b1981 */ /* 0x010f22000c1e1500 */
[----:B------:R-:W-:-:S02]  /*2a600*/  PRMT R93, RZ, 0x7610, R93 ;  /* 0x00007610ff5d7816 */ /* 0x000fc4000000005d */
[----:B------:R-:W-:Y:S02]  /*2a610*/  PRMT R178, RZ, 0x7610, R178 ;  /* 0x00007610ffb27816 */ /* 0x000fe400000000b2 */
[----:B------:R-:W-:Y:S02]  /*2a620*/  PRMT R92, RZ, 0x7610, R92 ;  /* 0x00007610ff5c7816 */ /* 0x000fe4000000005c */
[----:B------:R-:W4:Y:S04]  /*2a630*/  @P1 LDG.E.U16 R93, desc[UR10][R188.64] ;  /* 0x0000000abc5d1981 */ /* 0x000f28000c1e1500 */
[----:B------:R-:W4:Y:S04]  /*2a640*/  @P1 LDG.E.U16 R178, desc[UR10][R122.64] ;  /* 0x0000000a7ab21981 */ /* 0x000f28000c1e1500 */
[----:B------:R-:W4:Y:S04]  /*2a650*/  LDL.64 R206, [R1+0xf80] ;  /* 0x000f800001ce7983 */ /* 0x000f280000100a00 */
[----:B------:R-:W4:Y:S04]  /*2a660*/  LDL.64 R188, [R1+0xfc0] ;  /* 0x000fc00001bc7983 */ /* 0x000f280000100a00 */
[----:B------:R-:W4:Y:S04]  /*2a670*/  LDL.64 R122, [R1+0xfb8] ;  /* 0x000fb800017a7983 */ /* 0x000f280000100a00 */
[----:B--2---:R-:W2:Y:S01]  /*2a680*/  @P1 LDG.E.U16 R90, desc[UR10][R124.64] ;  /* 0x0000000a7c5a1981 */ /* 0x004ea2000c1e1500 */
[----:B0-----:R-:W-:-:S06]  /*2a690*/  PRMT R211, RZ, 0x7610, R211 ;  /* 0x00007610ffd37816 */ /* 0x001fcc00000000d3 */
[----:B------:R-:W4:Y:S04]  /*2a6a0*/  @P1 LDG.E.U16 R211, desc[UR10][R126.64] ;  /* 0x0000000a7ed31981 */ /* 0x000f28000c1e1500 */
[----:B------:R-:W4:Y:S04]  /*2a6b0*/  LDL.64 R126, [R1+0xf78] ;  /* 0x000f7800017e7983 */ /* 0x000f280000100a00 */
[----:B---3--:R-:W3:Y:S04]  /*2a6c0*/  @P1 LDG.E.U16 R92, desc[UR10][R94.64] ;  /* 0x0000000a5e5c1981 */ /* 0x008ee8000c1e1500 */
[----:B--2---:R-:W-:Y:S04]  /*2a6d0*/  STL [R1+0x48], R90 ;  /* 0x0000485a01007387 */ /* 0x004fe80000100800 */
[----:B----4-:R0:W-:Y:S01]  /*2a6e0*/  STL [R1+0x4c], R91 ;  /* 0x00004c5b01007387 */ /* 0x0101e20000100800 */
[----:B------:R-:W-:-:S02]  /*2a6f0*/  PRMT R177, RZ, 0x7610, R177 ;  /* 0x00007610ffb17816 */ /* 0x000fc400000000b1 */
[----:B------:R-:W-:Y:S01]  /*2a700*/  PRMT R183, RZ, 0x7610, R183 ;  /* 0x00007610ffb77816 */ /* 0x000fe200000000b7 */
[----:B------:R-:W2:Y:S01]  /*2a710*/  LDL.64 R124, [R1+0xf38] ;  /* 0x000f3800017c7983 */ /* 0x000ea20000100a00 */
[----:B------:R-:W-:Y:S02]  /*2a720*/  PRMT R210, RZ, 0x7610, R210 ;  /* 0x00007610ffd27816 */ /* 0x000fe400000000d2 */
[----:B------:R-:W-:Y:S01]  /*2a730*/  PRMT R182, RZ, 0x7610, R182 ;  /* 0x00007610ffb67816 */ /* 0x000fe200000000b6 */
[----:B------:R-:W4:Y:S04]  /*2a740*/  @P1 LDG.E.U16 R177, desc[UR10][R186.64] ;  /* 0x0000000abab11981 */ /* 0x000f28000c1e1500 */
[----:B0-----:R-:W2:Y:S04]  /*2a750*/  LDL.64 R90, [R1+0xf70] ;  /* 0x000f7000015a7983 */ /* 0x001ea80000100a00 */
[----:B------:R-:W4:Y:S04]  /*2a760*/  @P1 LDG.E.U16 R183, desc[UR10][R188.64] ;  /* 0x0000000abcb71981 */ /* 0x000f28000c1e1500 */
[----:B------:R-:W4:Y:S04]  /*2a770*/  LDL.64 R186, [R1+0xf40] ;  /* 0x000f400001ba7983 */ /* 0x000f280000100a00 */
[----:B------:R-:W4:Y:S04]  /*2a780*/  @P1 LDG.E.U16 R210, desc[UR10][R122.64] ;  /* 0x0000000a7ad21981 */ /* 0x000f28000c1e1500 */
[----:B------:R0:W4:Y:S01]  /*2a790*/  @P1 LDG.E.U16 R182, desc[UR10][R206.64] ;  /* 0x0000000aceb61981 */ /* 0x000122000c1e1500 */
[----:B------:R-:W-:-:S03]  /*2a7a0*/  PRMT R203, RZ, 0x7610, R203 ;  /* 0x00007610ffcb7816 */ /* 0x000fc600000000cb */
[----:B---3--:R-:W-:Y:S04]  /*2a7b0*/  STL [R1+0x44], R92 ;  /* 0x0000445c01007387 */ /* 0x008fe80000100800 */
[----:B------:R1:W-:Y:S04]  /*2a7c0*/  STL [R1+0x50], R93 ;  /* 0x0000505d01007387 */ /* 0x0003e80000100800 */
[----:B------:R-:W3:Y:S04]  /*2a7d0*/  LDL.64 R188, [R1+0xf00] ;  /* 0x000f000001bc7983 */ /* 0x000ee80000100a00 */
[----:B------:R-:W3:Y:S04]  /*2a7e0*/  LDL.64 R122, [R1+0xef8] ;  /* 0x000ef800017a7983 */ /* 0x000ee80000100a00 */
[----:B-1----:R-:W3:Y:S04]  /*2a7f0*/  LDL.64 R92, [R1+0xf30] ;  /* 0x000f3000015c7983 */ /* 0x002ee80000100a00 */
[----:B------:R-:W4:Y:S04]  /*2a800*/  LDL.64 R94, [R1+0xef0] ;  /* 0x000ef000015e7983 */ /* 0x000f280000100a00 */
[----:B------:R-:W0:Y:S04]  /*2a810*/  LDL.LU.64 R206, [R1+0x21d8] ;  /* 0x0021d80001ce7983 */ /* 0x000e280000300a00 */
[----:B--2---:R-:W2:Y:S01]  /*2a820*/  @P1 LDG.E.U16 R203, desc[UR10][R90.64] ;  /* 0x0000000a5acb1981 */ /* 0x004ea2000c1e1500 */
[----:B------:R-:W-:-:S06]  /*2a830*/  PRMT R204, RZ, 0x7610, R204 ;  /* 0x00007610ffcc7816 */ /* 0x000fcc00000000cc */
[----:B---3--:R-:W3:Y:S01]  /*2a840*/  @P1 LDG.E.U16 R204, desc[UR10][R92.64] ;  /* 0x0000000a5ccc1981 */ /* 0x008ee2000c1e1500 */
[----:B0-----:R-:W-:-:S06]  /*2a850*/  PRMT R206, RZ, 0x7610, R206 ;  /* 0x00007610ffce7816 */ /* 0x001fcc00000000ce */
[----:B------:R-:W3:Y:S04]  /*2a860*/  @P1 LDG.E.U16 R206, desc[UR10][R126.64] ;  /* 0x0000000a7ece1981 */ /* 0x000ee8000c1e1500 */
[----:B------:R-:W3:Y:S04]  /*2a870*/  LDL.LU.64 R126, [R1+0x21d0] ;  /* 0x0021d000017e7983 */ /* 0x000ee80000300a00 */
[----:B------:R-:W3:Y:S01]  /*2a880*/  LDL.LU.64 R90, [R1+0x21c8] ;  /* 0x0021c800015a7983 */ /* 0x000ee20000300a00 */
[----:B------:R-:W-:-:S06]  /*2a890*/  PRMT R207, RZ, 0x7610, R207 ;  /* 0x00007610ffcf7816 */ /* 0x000fcc00000000cf */
[----:B----4-:R-:W4:Y:S04]  /*2a8a0*/  @P1 LDG.E.U16 R207, desc[UR10][R94.64] ;  /* 0x0000000a5ecf1981 */ /* 0x010f28000c1e1500 */
[----:B--2---:R0:W-:Y:S04]  /*2a8b0*/  STL [R1+0x40], R203 ;  /* 0x000040cb01007387 */ /* 0x0041e80000100800 */
[----:B0-----:R-:W2:Y:S01]  /*2a8c0*/  LDL.LU R203, [R1+0x21c0] ;  /* 0x0021c00001cb7983 */ /* 0x001ea20000300800 */
[----:B------:R-:W-:Y:S02]  /*2a8d0*/  PRMT R185, RZ, 0x7610, R185 ;  /* 0x00007610ffb97816 */ /* 0x000fe400000000b9 */
[----:B------:R-:W-:-:S02]  /*2a8e0*/  PRMT R205, RZ, 0x7610, R205 ;  /* 0x00007610ffcd7816 */ /* 0x000fc400000000cd */
[----:B------:R-:W-:Y:S02]  /*2a8f0*/  PRMT R184, RZ, 0x7610, R184 ;  /* 0x00007610ffb87816 */ /* 0x000fe400000000b8 */
[----:B------:R-:W4:Y:S04]  /*2a900*/  @P1 LDG.E.U16 R185, desc[UR10][R186.64] ;  /* 0x0000000abab91981 */ /* 0x000f28000c1e1500 */
[----:B------:R-:W4:Y:S04]  /*2a910*/  @P1 LDG.E.U16 R205, desc[UR10][R124.64] ;  /* 0x0000000a7ccd1981 */ /* 0x000f28000c1e1500 */
[----:B------:R-:W4:Y:S04]  /*2a920*/  @P1 LDG.E.U16 R184, desc[UR10][R188.64] ;  /* 0x0000000abcb81981 */ /* 0x000f28000c1e1500 */
[----:B------:R-:W4:Y:S04]  /*2a930*/  LDL.LU.64 R186, [R1+0x21b8] ;  /* 0x0021b80001ba7983 */ /* 0x000f280000300a00 */
[----:B------:R-:W4:Y:S04]  /*2a940*/  LDL.LU.64 R124, [R1+0x21b0] ;  /* 0x0021b000017c7983 */ /* 0x000f280000300a00 */
[----:B------:R-:W4:Y:S04]  /*2a950*/  LDL.LU.64 R92, [R1+0x21a8] ;  /* 0x0021a800015c7983 */ /* 0x000f280000300a00 */
[----:B---3--:R0:W-:Y:S04]  /*2a960*/  STL [R1+0x3c], R204 ;  /* 0x00003ccc01007387 */ /* 0x0081e80000100800 */
[----:B0-----:R-:W3:Y:S04]  /*2a970*/  LDL.LU R204, [R1+0x21a0] ;  /* 0x0021a00001cc7983 */ /* 0x001ee80000300800 */
[----:B------:R-:W3:Y:S04]  /*2a980*/  LDL.LU.64 R188, [R1+0x2198] ;  /* 0x0021980001bc7983 */ /* 0x000ee80000300a00 */
[----:B------:R0:W-:Y:S02]  /*2a990*/  STS.U16 [R196+UR9+0x2180], R57 ;  /* 0x00218039c4007988 */ /* 0x0001e40008000409 */
[----:B0-----:R-:W-:-:S05]  /*2a9a0*/  LOP3.LUT R57, R198, 0x30, RZ, 0x3c, !PT ;  /* 0x00000030c6397812 */ /* 0x001fca00078e3cff */
        /* <DEDUP_REMOVED lines=14> */
[----:B--2---:R-:W-:-:S06]  /*2aa90*/  PRMT R203, RZ, 0x7610, R203 ;  /* 0x00007610ffcb7816 */ /* 0x004fcc00000000cb */
[----:B------:R-:W2:Y:S04]  /*2aaa0*/  @P1 LDG.E.U16 R203, desc[UR10][R122.64] ;  /* 0x0000000a7acb1981 */ /* 0x000ea8000c1e1500 */
[----:B------:R-:W2:Y:S04]  /*2aab0*/  LDL.LU.64 R122, [R1+0x2190] ;  /* 0x00219000017a7983 */ /* 0x000ea80000300a00 */
[----:B------:R-:W2:Y:S04]  /*2aac0*/  LDL.LU.64 R94, [R1+0x2188] ;  /* 0x00218800015e7983 */ /* 0x000ea80000300a00 */
        /* <DEDUP_REMOVED lines=33> */
[----:B----4-:R0:W-:Y:S04]  /*2ace0*/  STL [R1+0x38], R207 ;  /* 0x000038cf01007387 */ /* 0x0101e80000100800 */
[----:B------:R-:W-:Y:S04]  /*2acf0*/  STS.U16 [R57+UR9+0x16180], R9 ;  /* 0x0161800939007988 */ /* 0x000fe80008000409 */
[----:B------:R-:W-:Y:S04]  /*2ad00*/  STS.U16 [R57+UR9+0x16580], R8 ;  /* 0x0165800839007988 */ /* 0x000fe80008000409 */
[----:B0-----:R-:W3:Y:S04]  /*2ad10*/  LDL.LU R207, [R1+0x2180] ;  /* 0x0021800001cf7983 */ /* 0x001ee80000300800 */
[----:B------:R-:W4:Y:S04]  /*2ad20*/  LDL.LU R196, [R1+0x217c] ;  /* 0x00217c0001c47983 */ /* 0x000f280000300800 */
[----:B------:R-:W-:Y:S04]  /*2ad30*/  STS.U16 [R57+UR9+0x16980], R7 ;  /* 0x0169800739007988 */ /* 0x000fe80008000409 */
[----:B------:R-:W-:Y:S04]  /*2ad40*/  STS.U16 [R57+UR9+0x16d80], R6 ;  /* 0x016d800639007988 */ /* 0x000fe80008000409 */
[----:B------:R-:W3:Y:S04]  /*2ad50*/  LDL.LU R27, [R1+0x1238] ;  /* 0x00123800011b7983 */ /* 0x000ee80000300800 */
[----:B------:R0:W-:Y:S04]  /*2ad60*/  STS.U16 [R57+UR9+0x17180], R5 ;  /* 0x0171800539007988 */ /* 0x0001e80008000409 */
[----:B------:R-:W3:Y:S04]  /*2ad70*/  LDL.LU R35, [R1+0x1234] ;  /* 0x0012340001237983 */ /* 0x000ee80000300800 */
[----:B0-----:R-:W3:Y:S04]  /*2ad80*/  LDL.LU R5, [R1+0x11cc] ;  /* 0x0011cc0001057983 */ /* 0x001ee80000300800 */
[----:B------:R-:W3:Y:S04]  /*2ad90*/  LDL.LU R6, [R1+0x148] ;  /* 0x0001480001067983 */ /* 0x000ee80000300800 */
[----:B------:R-:W3:Y:S04]  /*2ada0*/  LDL.LU R7, [R1+0x144] ;  /* 0x0001440001077983 */ /* 0x000ee80000300800 */
[----:B------:R-:W4:Y:S04]  /*2adb0*/  LDL.LU R8, [R1+0x140] ;  /* 0x0001400001087983 */ /* 0x000f280000300800 */
        /* <DEDUP_REMOVED lines=37> */
[----:B------:R-:W-:Y:S04]  /*2b010*/  STS.U16 [R57+UR9+0x17580], R4 ;  /* 0x0175800439007988 */ /* 0x000fe80008000409 */
[----:B------:R-:W4:Y:S04]  /*2b020*/  LDL.LU R49, [R1+0x11e0] ;  /* 0x0011e00001317983 */ /* 0x000f280000300800 */
[----:B------:R-:W-:Y:S04]  /*2b030*/  STS.U16 [R57+UR9+0x17980], R3 ;  /* 0x0179800339007988 */ /* 0x000fe80008000409 */
[----:B------:R-:W4:Y:S04]  /*2b040*/  LDL.LU R52, [R1+0x11dc] ;  /* 0x0011dc0001347983 */ /* 0x000f280000300800 */
[----:B------:R0:W-:Y:S04]  /*2b050*/  STS.U16 [R57+UR9+0x17d80], R0 ;  /* 0x017d800039007988 */ /* 0x0001e80008000409 */
[----:B------:R-:W4:Y:S04]  /*2b060*/  LDL.LU R51, [R1+0x11d8] ;  /* 0x0011d80001337983 */ /* 0x000f280000300800 */
[----:B------:R-:W4:Y:S01]  /*2b070*/  LDL.LU R55, [R1+0x11d4] ;  /* 0x0011d40001377983 */ /* 0x000f220000300800 */
[----:B0-----:R-:W-:-:S03]  /*2b080*/  LOP3.LUT R0, R198, 0x40, RZ, 0x3c, !PT ;  /* 0x00000040c6007812 */ /* 0x001fc600078e3cff */
[----:B------:R-:W4:Y:S04]  /*2b090*/  LDL.LU R54, [R1+0x11d0] ;  /* 0x0011d00001367983 */ /* 0x000f280000300800 */
[----:B------:R-:W4:Y:S04]  /*2b0a0*/  LDL.LU R57, [R1+0x1224] ;  /* 0x0012240001397983 */ /* 0x000f280000300800 */
[----:B------:R-:W4:Y:S04]  /*2b0b0*/  LDL.LU R56, [R1+0x1220] ;  /* 0x0012200001387983 */ /* 0x000f280000300800 */
[----:B------:R-:W4:Y:S04]  /*2b0c0*/  LDL.LU R40, [R1+0x1210] ;  /* 0x0012100001287983 */ /* 0x000f280000300800 */
[----:B------:R-:W4:Y:S04]  /*2b0d0*/  LDL.LU R53, [R1+0x1200] ;  /* 0x0012000001357983 */ /* 0x000f280000300800 */
[----:B--2---:R0:W-:Y:S04]  /*2b0e0*/  STS.U16 [R0+UR9+0x200], R95 ;  /* 0x0002005f00007988 */ /* 0x0041e80008000409 */
[----:B------:R1:W-:Y:S04]  /*2b0f0*/  STS.U16 [R0+UR9+0x600], R94 ;  /* 0x0006005e00007988 */ /* 0x0003e80008000409 */
[----:B------:R2:W-:Y:S04]  /*2b100*/  STS.U16 [R0+UR9+0xa00], R93 ;  /* 0x000a005d00007988 */ /* 0x0005e80008000409 */
[----:B0-----:R-:W4:Y:S04]  /*2b110*/  LDL.LU R95, [R1+0x1214] ;  /* 0x00121400015f7983 */ /* 0x001f280000300800 */
[----:B-1----:R-:W4:Y:S04]  /*2b120*/  LDL.LU R94, [R1+0x1218] ;  /* 0x00121800015e7983 */ /* 0x002f280000300800 */
[----:B--2---:R-:W2:Y:S04]  /*2b130*/  LDL.LU R93, [R1+0x1204] ;  /* 0x00120400015d7983 */ /* 0x004ea80000300800 */
[----:B------:R0:W-:Y:S04]  /*2b140*/  STS.U16 [R0+UR9+0xe00], R92 ;  /* 0x000e005c00007988 */ /* 0x0001e80008000409 */
[----:B------:R1:W-:Y:S04]  /*2b150*/  STS.U16 [R0+UR9+0x1200], R91 ;  /* 0x0012005b00007988 */ /* 0x0003e80008000409 */
[----:B------:R1:W-:Y:S04]  /*2b160*/  STS.U16 [R0+UR9+0x1600], R90 ;  /* 0x0016005a00007988 */ /* 0x0003e80008000409 */
[----:B0-----:R-:W2:Y:S04]  /*2b170*/  LDL.LU R92, [R1+0x1208] ;  /* 0x00120800015c7983 */ /* 0x001ea80000300800 */
[----:B-1----:R-:W2:Y:S04]  /*2b180*/  LDL.LU R91, [R1+0x120c] ;  /* 0x00120c00015b7983 */ /* 0x002ea80000300800 */
[----:B------:R-:W2:Y:S01]  /*2b190*/  LDL.LU R90, [R1+0x121c] ;  /* 0x00121c00015a7983 */ /* 0x000ea20000300800 */
[----:B---3--:R-:W-:-:S04]  /*2b1a0*/  FMNMX3 R3, R5, R6, R7, !PT ;  /* 0x0000000605037276 */ /* 0x008fc80007800007 */
[----:B----4-:R-:W-:-:S04]  /*2b1b0*/  FMNMX3 R3, R3, R8, R9, !PT ;  /* 0x0000000803037276 */ /* 0x010fc80007800009 */
[----:B------:R-:W-:-:S04]  /*2b1c0*/  FMNMX3 R3, R3, R10, R11, !PT ;  /* 0x0000000a03037276 */ /* 0x000fc8000780000b */
        /* <DEDUP_REMOVED lines=19> */
[----:B------:R-:W-:Y:S02]  /*2b300*/  FMNMX3 R3, R3, R54, R57, !PT ;  /* 0x0000003603037276 */ /* 0x000fe40007800039 */
[----:B------:R-:W-:Y:S02]  /*2b310*/  FSEL R22, R27, -INF , P3 ;  /* 0xff8000001b167808 */ /* 0x000fe40001800000 */
[----:B------:R-:W-:Y:S02]  /*2b320*/  FSEL R27, R35, -INF , P4 ;  /* 0xff800000231b7808 */ /* 0x000fe40002000000 */
[----:B------:R-:W-:Y:S02]  /*2b330*/  FSEL R35, R244, -INF , P5 ;  /* 0xff800000f4237808 */ /* 0x000fe40002800000 */
[----:B--2---:R-:W-:-:S04]  /*2b340*/  FMNMX3 R3, R3, R56, R90, !PT ;  /* 0x0000003803037276 */ /* 0x004fc8000780005a */
[----:B------:R-:W-:-:S04]  /*2b350*/  FMNMX3 R3, R3, R94, R95, !PT ;  /* 0x0000005e03037276 */ /* 0x000fc8000780005f */
[----:B------:R-:W-:-:S04]  /*2b360*/  FMNMX3 R3, R3, R40, R91, !PT ;  /* 0x0000002803037276 */ /* 0x000fc8000780005b */
[----:B------:R-:W-:-:S04]  /*2b370*/  FMNMX3 R3, R3, R92, R93, !PT ;  /* 0x0000005c03037276 */ /* 0x000fc8000780005d */
[----:B------:R-:W-:-:S04]  /*2b380*/  FMNMX3 R3, R3, R53, R196, !PT ;  /* 0x0000003503037276 */ /* 0x000fc800078000c4 */
[----:B------:R-:W-:-:S04]  /*2b390*/  FMNMX3 R3, R3, R207, R204, !PT ;  /* 0x000000cf03037276 */ /* 0x000fc800078000cc */
[----:B------:R-:W-:-:S04]  /*2b3a0*/  FMNMX3 R3, R3, R200, R2, !PT ;  /* 0x000000c803037276 */ /* 0x000fc80007800002 */
[----:B------:R-:W-:-:S04]  /*2b3b0*/  FMNMX3 R244, R3, R22, R27, !PT ;  /* 0x0000001603f47276 */ /* 0x000fc8000780001b */
[----:B------:R-:W-:-:S05]  /*2b3c0*/  FMNMX R244, R35, R244, !PT ;  /* 0x000000f423f47209 */ /* 0x000fca0007800000 */
[----:B------:R-:W0:Y:S04]  /*2b3d0*/  SHFL.BFLY PT, R3, R244, 0x10, 0x1f ;  /* 0x0e001f00f4037f89 */ /* 0x000e2800000e0000 */
[----:B------:R-:W-:Y:S04]  /*2b3e0*/  STS.U16 [R0+UR9+0x1a00], R89 ;  /* 0x001a005900007988 */ /* 0x000fe80008000409 */
[----:B------:R-:W-:Y:S04]  /*2b3f0*/  STS.U16 [R0+UR9+0x1e00], R88 ;  /* 0x001e005800007988 */ /* 0x000fe80008000409 */
[----:B------:R-:W-:Y:S04]  /*2b400*/  STS.U16 [R0+UR9+0x2200], R87 ;  /* 0x0022005700007988 */ /* 0x000fe80008000409 */
[----:B------:R-:W-:Y:S04]  /*2b410*/  STS.U16 [R0+UR9+0x2600], R86 ;  /* 0x0026005600007988 */ /* 0x000fe80008000409 */
[----:B------:R-:W-:Y:S01]  /*2b420*/  STS.U16 [R0+UR9+0x2a00], R85 ;  /* 0x002a005500007988 */ /* 0x000fe20008000409 */
[----:B0-----:R-:W-:-:S03]  /*2b430*/  FMNMX3 R244, R244, -INF , R3, !PT ;  /* 0xff800000f4f47876 */ /* 0x001fc60007800003 */
        /* <DEDUP_REMOVED lines=31> */
[----:B0-----:R-:W-:-:S03]  /*2b630*/  FADD R58, R94, -R244 ;  /* 0x800000f45e3a7221 */ /* 0x001fc60000000000 */
        /* <DEDUP_REMOVED lines=23> */
[--C-:B------:R-:W-:Y:S01]  /*2b7b0*/  FADD R61, R95, -R244.reuse ;  /* 0x800000f45f3d7221 */ /* 0x100fe20000000000 */
[----:B------:R-:W-:-:S02]  /*2b7c0*/  FADD R60, R40, -R244 ;  /* 0x800000f4283c7221 */ /* 0x000fc40000000000 */
[----:B------:R-:W2:Y:S01]  /*2b7d0*/  LDL.LU R94, [R1+0x8] ;  /* 0x00000800015e7983 */ /* 0x000ea20000300800 */
        /* <DEDUP_REMOVED lines=65> */
[----:B------:R-:W3:Y:S04]  /*2bbf0*/  LDL.LU R95, [R1+0x4] ;  /* 0x00000400015f7983 */ /* 0x000ee80000300800 */
[----:B------:R-:W4:Y:S04]  /*2bc00*/  LDL.LU R40, [R1] ;  /* 0x0000000001287983 */ /* 0x000f280000300800 */
[----:B------:R0:W-:Y:S04]  /*2bc10*/  STS.U16 [R0+UR9+0x15f00], R201 ;  /* 0x015f00c900007988 */ /* 0x0001e80008000409 */
[----:B------:R1:W-:Y:S04]  /*2bc20*/  STS.U16 [R0+UR9+0x16300], R202 ;  /* 0x016300ca00007988 */ /* 0x0003e80008000409 */
[----:B0-----:R-:W2:Y:S04]  /*2bc30*/  LDL.LU R201, [R1+0x2178] ;  /* 0x0021780001c97983 */ /* 0x001ea80000300800 */
[----:B-1----:R-:W2:Y:S01]  /*2bc40*/  LDL.LU R202, [R1+0x2174] ;  /* 0x0021740001ca7983 */ /* 0x002ea20000300800 */
[--C-:B------:R-:W-:Y:S01]  /*2bc50*/  FADD R5, R5, -R244.reuse ;  /* 0x800000f405057221 */ /* 0x100fe20000000000 */
[--C-:B------:R-:W-:Y:S01]  /*2bc60*/  FADD R4, R6, -R244.reuse ;  /* 0x800000f406047221 */ /* 0x100fe20000000000 */
[----:B------:R-:W-:-:S02]  /*2bc70*/  FADD R7, R7, -R244 ;  /* 0x800000f407077221 */ /* 0x000fc40000000000 */
[----:B------:R-:W-:Y:S01]  /*2bc80*/  FMUL R5, R5, 1.4426950216293334961 ;  /* 0x3fb8aa3b05057820 */ /* 0x000fe20000400000 */
[----:B------:R-:W-:Y:S01]  /*2bc90*/  FMUL R4, R4, 1.4426950216293334961 ;  /* 0x3fb8aa3b04047820 */ /* 0x000fe20000400000 */
[----:B------:R-:W-:Y:S01]  /*2bca0*/  FMUL R7, R7, 1.4426950216293334961 ;  /* 0x3fb8aa3b07077820 */ /* 0x000fe20000400000 */
[--C-:B------:R-:W-:Y:S01]  /*2bcb0*/  FADD R6, R8, -R244.reuse ;  /* 0x800000f408067221 */ /* 0x100fe20000000000 */
[--C-:B------:R-:W-:Y:S02]  /*2bcc0*/  FADD R9, R9, -R244.reuse ;  /* 0x800000f409097221 */ /* 0x100fe40000000000 */
[----:B------:R-:W-:Y:S01]  /*2bcd0*/  MUFU.EX2 R5, R5 ;  /* 0x0000000500057308 */ /* 0x000fe20000000800 */
[----:B------:R-:W-:Y:S01]  /*2bce0*/  FMUL R6, R6, 1.4426950216293334961 ;  /* 0x3fb8aa3b06067820 */ /* 0x000fe20000400000 */
[----:B------:R-:W-:-:S06]  /*2bcf0*/  FADD R8, R10, -R244 ;  /* 0x800000f40a087221 */ /* 0x000fcc0000000000 */
[----:B------:R-:W0:Y:S01]  /*2bd00*/  MUFU.EX2 R4, R4 ;  /* 0x0000000400047308 */ /* 0x000e220000000800 */
[----:B------:R-:W-:Y:S01]  /*2bd10*/  FMUL R9, R9, 1.4426950216293334961 ;  /* 0x3fb8aa3b09097820 */ /* 0x000fe20000400000 */
[--C-:B------:R-:W-:Y:S01]  /*2bd20*/  FADD R10, R12, -R244.reuse ;  /* 0x800000f40c0a7221 */ /* 0x100fe20000000000 */
[--C-:B------:R-:W-:Y:S01]  /*2bd30*/  FADD R12, R14, -R244.reuse ;  /* 0x800000f40e0c7221 */ /* 0x100fe20000000000 */
[----:B------:R-:W-:-:S04]  /*2bd40*/  FADD R14, R16, -R244 ;  /* 0x800000f4100e7221 */ /* 0x000fc80000000000 */
[----:B------:R-:W1:Y:S01]  /*2bd50*/  MUFU.EX2 R7, R7 ;  /* 0x0000000700077308 */ /* 0x000e620000000800 */
[--C-:B------:R-:W-:Y:S01]  /*2bd60*/  FADD R16, R18, -R244.reuse ;  /* 0x800000f412107221 */ /* 0x100fe20000000000 */
[----:B------:R-:W-:Y:S01]  /*2bd70*/  FMUL R8, R8, 1.4426950216293334961 ;  /* 0x3fb8aa3b08087820 */ /* 0x000fe20000400000 */
[--C-:B------:R-:W-:Y:S01]  /*2bd80*/  FADD R11, R11, -R244.reuse ;  /* 0x800000f40b0b7221 */ /* 0x100fe20000000000 */
[--C-:B------:R-:W-:Y:S01]  /*2bd90*/  FADD R18, R20, -R244.reuse ;  /* 0x800000f414127221 */ /* 0x100fe20000000000 */
[----:B------:R-:W-:-:S03]  /*2bda0*/  FADD R20, R23, -R244 ;  /* 0x800000f417147221 */ /* 0x000fc60000000000 */
[----:B------:R-:W1:Y:S01]  /*2bdb0*/  MUFU.EX2 R6, R6 ;  /* 0x0000000600067308 */ /* 0x000e620000000800 */
[--C-:B------:R-:W-:Y:S01]  /*2bdc0*/  FADD R23, R25, -R244.reuse ;  /* 0x800000f419177221 */ /* 0x100fe20000000000 */
[--C-:B------:R-:W-:Y:S01]  /*2bdd0*/  FADD R25, R28, -R244.reuse ;  /* 0x800000f41c197221 */ /* 0x100fe20000000000 */
[----:B------:R-:W-:Y:S01]  /*2bde0*/  FMUL R11, R11, 1.4426950216293334961 ;  /* 0x3fb8aa3b0b0b7820 */ /* 0x000fe20000400000 */
[--C-:B------:R-:W-:Y:S01]  /*2bdf0*/  FADD R28, R30, -R244.reuse ;  /* 0x800000f41e1c7221 */ /* 0x100fe20000000000 */
[----:B------:R-:W-:-:S03]  /*2be00*/  FADD R30, R32, -R244 ;  /* 0x800000f4201e7221 */ /* 0x000fc60000000000 */
[----:B------:R-:W1:Y:S01]  /*2be10*/  MUFU.EX2 R9, R9 ;  /* 0x0000000900097308 */ /* 0x000e620000000800 */
[----:B------:R-:W-:Y:S01]  /*2be20*/  FADD R32, R34, -R244 ;  /* 0x800000f422207221 */ /* 0x000fe20000000000 */
[----:B0-----:R-:W-:Y:S01]  /*2be30*/  FADD R34, R5, R4 ;  /* 0x0000000405227221 */ /* 0x001fe20000000000 */
[----:B------:R-:W-:Y:S01]  /*2be40*/  FMUL R10, R10, 1.4426950216293334961 ;  /* 0x3fb8aa3b0a0a7820 */ /* 0x000fe20000400000 */
[----:B------:R-:W-:-:S04]  /*2be50*/  FADD R13, R13, -R244 ;  /* 0x800000f40d0d7221 */ /* 0x000fc80000000000 */
[----:B------:R-:W0:Y:S01]  /*2be60*/  MUFU.EX2 R8, R8 ;  /* 0x0000000800087308 */ /* 0x000e220000000800 */
[----:B-1----:R-:W-:Y:S01]  /*2be70*/  FADD R34, R7, R34 ;  /* 0x0000002207227221 */ /* 0x002fe20000000000 */
[----:B------:R-:W-:-:S06]  /*2be80*/  FMUL R13, R13, 1.4426950216293334961 ;  /* 0x3fb8aa3b0d0d7820 */ /* 0x000fcc0000400000 */
[----:B------:R-:W1:Y:S01]  /*2be90*/  MUFU.EX2 R11, R11 ;  /* 0x0000000b000b7308 */ /* 0x000e620000000800 */
[----:B------:R-:W-:Y:S01]  /*2bea0*/  FADD R34, R6, R34 ;  /* 0x0000002206227221 */ /* 0x000fe20000000000 */
[----:B------:R-:W-:Y:S01]  /*2beb0*/  FMUL R12, R12, 1.4426950216293334961 ;  /* 0x3fb8aa3b0c0c7820 */ /* 0x000fe20000400000 */
[----:B------:R-:W-:-:S05]  /*2bec0*/  FADD R15, R15, -R244 ;  /* 0x800000f40f0f7221 */ /* 0x000fca0000000000 */
[----:B------:R-:W1:Y:S01]  /*2bed0*/  MUFU.EX2 R10, R10 ;  /* 0x0000000a000a7308 */ /* 0x000e620000000800 */
[----:B------:R-:W-:Y:S01]  /*2bee0*/  FADD R3, R9, R34 ;  /* 0x0000002209037221 */ /* 0x000fe20000000000 */
[----:B------:R-:W-:-:S06]  /*2bef0*/  FMUL R15, R15, 1.4426950216293334961 ;  /* 0x3fb8aa3b0f0f7820 */ /* 0x000fcc0000400000 */
[----:B------:R-:W1:Y:S01]  /*2bf00*/  MUFU.EX2 R13, R13 ;  /* 0x0000000d000d7308 */ /* 0x000e620000000800 */
[----:B0-----:R-:W-:Y:S01]  /*2bf10*/  FADD R3, R8, R3 ;  /* 0x0000000308037221 */ /* 0x001fe20000000000 */
[----:B------:R-:W-:Y:S01]  /*2bf20*/  FMUL R14, R14, 1.4426950216293334961 ;  /* 0x3fb8aa3b0e0e7820 */ /* 0x000fe20000400000 */
[----:B------:R-:W-:-:S05]  /*2bf30*/  FADD R17, R17, -R244 ;  /* 0x800000f411117221 */ /* 0x000fca0000000000 */
[----:B------:R-:W0:Y:S01]  /*2bf40*/  MUFU.EX2 R12, R12 ;  /* 0x0000000c000c7308 */ /* 0x000e220000000800 */
[----:B-1----:R-:W-:Y:S01]  /*2bf50*/  FADD R3, R11, R3 ;  /* 0x000000030b037221 */ /* 0x002fe20000000000 */
[----:B------:R-:W-:-:S06]  /*2bf60*/  FMUL R17, R17, 1.4426950216293334961 ;  /* 0x3fb8aa3b11117820 */ /* 0x000fcc0000400000 */
[----:B------:R-:W1:Y:S01]  /*2bf70*/  MUFU.EX2 R15, R15 ;  /* 0x0000000f000f7308 */ /* 0x000e620000000800 */
[----:B------:R-:W-:Y:S01]  /*2bf80*/  FADD R3, R10, R3 ;  /* 0x000000030a037221 */ /* 0x000fe20000000000 */
[----:B------:R-:W-:-:S06]  /*2bf90*/  FMUL R16, R16, 1.4426950216293334961 ;  /* 0x3fb8aa3b10107820 */ /* 0x000fcc0000400000 */
[----:B------:R-:W1:Y:S01]  /*2bfa0*/  MUFU.EX2 R14, R14 ;  /* 0x0000000e000e7308 */ /* 0x000e620000000800 */
[----:B------:R-:W-:-:S07]  /*2bfb0*/  FADD R3, R13, R3 ;  /* 0x000000030d037221 */ /* 0x000fce0000000000 */
[----:B------:R-:W1:Y:S01]  /*2bfc0*/  MUFU.EX2 R17, R17 ;  /* 0x0000001100117308 */ /* 0x000e620000000800 */
[----:B0-----:R-:W-:-:S07]  /*2bfd0*/  FADD R3, R12, R3 ;  /* 0x000000030c037221 */ /* 0x001fce0000000000 */
[----:B------:R-:W0:Y:S01]  /*2bfe0*/  MUFU.EX2 R16, R16 ;  /* 0x0000001000107308 */ /* 0x000e220000000800 */
[----:B-1----:R-:W-:-:S04]  /*2bff0*/  FADD R3, R15, R3 ;  /* 0x000000030f037221 */ /* 0x002fc80000000000 */
[----:B------:R-:W-:Y:S01]  /*2c000*/  FADD R3, R14, R3 ;  /* 0x000000030e037221 */ /* 0x000fe20000000000 */
[----:B------:R1:W-:Y:S01]  /*2c010*/  STS.U16 [R0+UR9+0x16700], R208 ;  /* 0x016700d000007988 */ /* 0x0003e20008000409 */
[--C-:B------:R-:W-:Y:S02]  /*2c020*/  FADD R68, R196, -R244.reuse ;  /* 0x800000f4c4447221 */ /* 0x100fe40000000000 */
[----:B------:R-:W-:Y:S01]  /*2c030*/  FADD R3, R17, R3 ;  /* 0x0000000311037221 */ /* 0x000fe20000000000 */
[----:B------:R-:W-:Y:S01]  /*2c040*/  STS.U16 [R0+UR9+0x16b00], R197 ;  /* 0x016b00c500007988 */ /* 0x000fe20008000409 */
[----:B------:R-:W-:-:S03]  /*2c050*/  FADD R67, R207, -R244 ;  /* 0x800000f4cf437221 */ /* 0x000fc60000000000 */
[----:B------:R0:W-:Y:S04]  /*2c060*/  STS.U16 [R0+UR9+0x3300], R199 ;  /* 0x003300c700007988 */ /* 0x0001e80008000409 */
[----:B-1----:R1:W5:Y:S04]  /*2c070*/  LDL.LU R208, [R1+0x2170] ;  /* 0x0021700001d07983 */ /* 0x0023680000300800 */
[----:B------:R1:W5:Y:S01]  /*2c080*/  LDL.LU R196, [R1+0x216c] ;  /* 0x00216c0001c47983 */ /* 0x0003620000300800 */
[----:B0-----:R-:W-:-:S03]  /*2c090*/  FADD R199, R16, R3 ;  /* 0x0000000310c77221 */ /* 0x001fc60000000000 */
[----:B------:R1:W5:Y:S01]  /*2c0a0*/  LDL.LU R197, [R1+0x2168] ;  /* 0x0021680001c57983 */ /* 0x0003620000300800 */
[----:B------:R-:W-:-:S03]  /*2c0b0*/  LOP3.LUT R3, R198, 0x70, RZ, 0x3c, !PT ;  /* 0x00000070c6037812 */ /* 0x000fc600078e3cff */
[----:B------:R0:W-:Y:S04]  /*2c0c0*/  STS.U16 [R0+UR9+0x16f00], R211 ;  /* 0x016f00d300007988 */ /* 0x0001e80008000409 */
[----:B------:R1:W-:Y:S01]  /*2c0d0*/  STS.U16 [R0+UR9+0x17300], R210 ;  /* 0x017300d200007988 */ /* 0x0003e20008000409 */
[----:B------:R-:W-:-:S03]  /*2c0e0*/  FADD R66, R204, -R244 ;  /* 0x800000f4cc427221 */ /* 0x000fc60000000000 */
[----:B------:R1:W-:Y:S04]  /*2c0f0*/  STS.U16 [R0+UR9+0x17700], R206 ;  /* 0x017700ce00007988 */ /* 0x0003e80008000409 */
[----:B0-----:R0:W5:Y:S04]  /*2c100*/  LDL.LU R211, [R1+0x2164] ;  /* 0x0021640001d37983 */ /* 0x0011680000300800 */
[----:B-1----:R0:W5:Y:S04]  /*2c110*/  LDL.LU R210, [R1+0x2160] ;  /* 0x0021600001d27983 */ /* 0x0021680000300800 */
[----:B------:R0:W5:Y:S04]  /*2c120*/  LDL.LU R207, [R1+0x215c] ;  /* 0x00215c0001cf7983 */ /* 0x0001680000300800 */
[----:B------:R0:W5:Y:S04]  /*2c130*/  LDL.LU R206, [R1+0x2158] ;  /* 0x0021580001ce7983 */ /* 0x0001680000300800 */
[----:B------:R1:W-:Y:S01]  /*2c140*/  STS.U16 [R0+UR9+0x17b00], R205 ;  /* 0x017b00cd00007988 */ /* 0x0003e20008000409 */
[----:B------:R-:W-:-:S03]  /*2c150*/  FADD R64, R53, -R244 ;  /* 0x800000f435407221 */ /* 0x000fc60000000000 */
[----:B------:R-:W-:Y:S01]  /*2c160*/  STS.U16 [R0+UR9+0x300], R186 ;  /* 0x000300ba00007988 */ /* 0x000fe20008000409 */
[----:B------:R-:W-:-:S03]  /*2c170*/  FADD R53, R200, -R244 ;  /* 0x800000f4c8357221 */ /* 0x000fc60000000000 */
[----:B------:R-:W-:Y:S04]  /*2c180*/  STS.U16 [R0+UR9+0x700], R189 ;  /* 0x000700bd00007988 */ /* 0x000fe80008000409 */
[----:B-1----:R0:W5:Y:S04]  /*2c190*/  LDL.LU R205, [R1+0x2154] ;  /* 0x0021540001cd7983 */ /* 0x0021680000300800 */
        /* <DEDUP_REMOVED lines=50> */
[----:B---3--:R-:W-:Y:S04]  /*2c4c0*/  STS.U16 [R0+UR9+0x15700], R95 ;  /* 0x0157005f00007988 */ /* 0x008fe80008000409 */
[----:B----4-:R1:W-:Y:S04]  /*2c4d0*/  STS.U16 [R0+UR9+0x15b00], R40 ;  /* 0x015b002800007988 */ /* 0x0103e80008000409 */
[----:B------:R0:W5:Y:S04]  /*2c4e0*/  LDL.LU R204, [R1+0x2150] ;  /* 0x0021500001cc7983 */ /* 0x0001680000300800 */
[----:B------:R2:W-:Y:S04]  /*2c4f0*/  STS.U16 [R0+UR9+0x17f00], R203 ;  /* 0x017f00cb00007988 */ /* 0x0005e80008000409 */
[----:B------:R3:W-:Y:S01]  /*2c500*/  STS.U16 [R3+UR9+0x380], R202 ;  /* 0x000380ca03007988 */ /* 0x0007e20008000409 */
[----:B-1----:R-:W-:-:S03]  /*2c510*/  FADD R40, R2, -R244 ;  /* 0x800000f402287221 */ /* 0x002fc60000000000 */
[----:B------:R1:W-:Y:S04]  /*2c520*/  STS.U16 [R3+UR9+0x780], R201 ;  /* 0x000780c903007988 */ /* 0x0003e80008000409 */
[----:B--2---:R0:W5:Y:S04]  /*2c530*/  LDL.LU R203, [R1+0x214c] ;  /* 0x00214c0001cb7983 */ /* 0x0041680000300800 */
[----:B---3--:R0:W5:Y:S04]  /*2c540*/  LDL.LU R202, [R1+0x2148] ;  /* 0x0021480001ca7983 */ /* 0x0081680000300800 */
[----:B-1----:R0:W5:Y:S04]  /*2c550*/  LDL.LU R201, [R1+0x2144] ;  /* 0x0021440001c97983 */ /* 0x0021680000300800 */
[----:B------:R0:W5:Y:S04]  /*2c560*/  LDL.LU R200, [R1+0x2140] ;  /* 0x0021400001c87983 */ /* 0x0001680000300800 */
[----:B------:R0:W5:Y:S01]  /*2c570*/  LDL.LU R2, [R1+0x213c] ;  /* 0x00213c0001027983 */ /* 0x0001620000300800 */
[----:B------:R-:W-:-:S04]  /*2c580*/  FADD R19, R19, -R244 ;  /* 0x800000f413137221 */ /* 0x000fc80000000000 */
[----:B------:R-:W-:Y:S01]  /*2c590*/  FMUL R19, R19, 1.4426950216293334961 ;  /* 0x3fb8aa3b13137820 */ /* 0x000fe20000400000 */
[----:B------:R-:W-:Y:S01]  /*2c5a0*/  FMUL R18, R18, 1.4426950216293334961 ;  /* 0x3fb8aa3b12127820 */ /* 0x000fe20000400000 */
[----:B------:R-:W-:-:S04]  /*2c5b0*/  FADD R21, R21, -R244 ;  /* 0x800000f415157221 */ /* 0x000fc80000000000 */
[----:B------:R-:W1:Y:S01]  /*2c5c0*/  MUFU.EX2 R19, R19 ;  /* 0x0000001300137308 */ /* 0x000e620000000800 */
[----:B------:R-:W-:Y:S01]  /*2c5d0*/  FMUL R21, R21, 1.4426950216293334961 ;  /* 0x3fb8aa3b15157820 */ /* 0x000fe20000400000 */
[----:B------:R-:W-:Y:S01]  /*2c5e0*/  FMUL R20, R20, 1.4426950216293334961 ;  /* 0x3fb8aa3b14147820 */ /* 0x000fe20000400000 */
[----:B------:R-:W-:-:S05]  /*2c5f0*/  FADD R24, R24, -R244 ;  /* 0x800000f418187221 */ /* 0x000fca0000000000 */
[----:B------:R-:W2:Y:S01]  /*2c600*/  MUFU.EX2 R18, R18 ;  /* 0x0000001200127308 */ /* 0x000ea20000000800 */
[----:B------:R-:W-:Y:S01]  /*2c610*/  FMUL R24, R24, 1.4426950216293334961 ;  /* 0x3fb8aa3b18187820 */ /* 0x000fe20000400000 */
[----:B------:R-:W-:-:S06]  /*2c620*/  FMUL R23, R23, 1.4426950216293334961 ;  /* 0x3fb8aa3b17177820 */ /* 0x000fcc0000400000 */
[----:B------:R-:W3:Y:S01]  /*2c630*/  MUFU.EX2 R21, R21 ;  /* 0x0000001500157308 */ /* 0x000ee20000000800 */
[----:B------:R-:W-:Y:S01]  /*2c640*/  FADD R26, R26, -R244 ;  /* 0x800000f41a1a7221 */ /* 0x000fe20000000000 */
[----:B-1----:R-:W-:-:S06]  /*2c650*/  FADD R199, R19, R199 ;  /* 0x000000c713c77221 */ /* 0x002fcc0000000000 */
[----:B------:R-:W1:Y:S01]  /*2c660*/  MUFU.EX2 R20, R20 ;  /* 0x0000001400147308 */ /* 0x000e620000000800 */
[----:B------:R-:W-:Y:S01]  /*2c670*/  FMUL R26, R26, 1.4426950216293334961 ;  /* 0x3fb8aa3b1a1a7820 */ /* 0x000fe20000400000 */
[----:B--2---:R-:W-:-:S06]  /*2c680*/  FADD R199, R18, R199 ;  /* 0x000000c712c77221 */ /* 0x004fcc0000000000 */
[----:B------:R-:W2:Y:S01]  /*2c690*/  MUFU.EX2 R24, R24 ;  /* 0x0000001800187308 */ /* 0x000ea20000000800 */
[----:B------:R-:W-:Y:S01]  /*2c6a0*/  FMUL R25, R25, 1.4426950216293334961 ;  /* 0x3fb8aa3b19197820 */ /* 0x000fe20000400000 */
[----:B------:R-:W-:Y:S01]  /*2c6b0*/  FADD R29, R29, -R244 ;  /* 0x800000f41d1d7221 */ /* 0x000fe20000000000 */
[----:B---3--:R-:W-:-:S05]  /*2c6c0*/  FADD R199, R21, R199 ;  /* 0x000000c715c77221 */ /* 0x008fca0000000000 */
[----:B------:R-:W3:Y:S01]  /*2c6d0*/  MUFU.EX2 R23, R23 ;  /* 0x0000001700177308 */ /* 0x000ee20000000800 */
[----:B------:R-:W-:Y:S01]  /*2c6e0*/  FMUL R29, R29, 1.4426950216293334961 ;  /* 0x3fb8aa3b1d1d7820 */ /* 0x000fe20000400000 */
[----:B-1----:R-:W-:-:S06]  /*2c6f0*/  FADD R199, R20, R199 ;  /* 0x000000c714c77221 */ /* 0x002fcc0000000000 */
[----:B------:R-:W1:Y:S01]  /*2c700*/  MUFU.EX2 R26, R26 ;  /* 0x0000001a001a7308 */ /* 0x000e620000000800 */
[----:B------:R-:W-:Y:S01]  /*2c710*/  FMUL R28, R28, 1.4426950216293334961 ;  /* 0x3fb8aa3b1c1c7820 */ /* 0x000fe20000400000 */
[----:B------:R-:W-:Y:S01]  /*2c720*/  FADD R31, R31, -R244 ;  /* 0x800000f41f1f7221 */ /* 0x000fe20000000000 */
[----:B--2---:R-:W-:-:S05]  /*2c730*/  FADD R199, R24, R199 ;  /* 0x000000c718c77221 */ /* 0x004fca0000000000 */
[----:B------:R-:W2:Y:S01]  /*2c740*/  MUFU.EX2 R25, R25 ;  /* 0x0000001900197308 */ /* 0x000ea20000000800 */
[----:B------:R-:W-:Y:S01]  /*2c750*/  FMUL R31, R31, 1.4426950216293334961 ;  /* 0x3fb8aa3b1f1f7820 */ /* 0x000fe20000400000 */
[----:B---3--:R-:W-:-:S06]  /*2c760*/  FADD R199, R23, R199 ;  /* 0x000000c717c77221 */ /* 0x008fcc0000000000 */
[----:B------:R-:W3:Y:S01]  /*2c770*/  MUFU.EX2 R29, R29 ;  /* 0x0000001d001d7308 */ /* 0x000ee20000000800 */
[----:B------:R-:W-:Y:S01]  /*2c780*/  FMUL R30, R30, 1.4426950216293334961 ;  /* 0x3fb8aa3b1e1e7820 */ /* 0x000fe20000400000 */
[----:B------:R-:W-:Y:S01]  /*2c790*/  FADD R33, R33, -R244 ;  /* 0x800000f421217221 */ /* 0x000fe20000000000 */
[----:B-1----:R-:W-:-:S05]  /*2c7a0*/  FADD R199, R26, R199 ;  /* 0x000000c71ac77221 */ /* 0x002fca0000000000 */
        /* <DEDUP_REMOVED lines=9> */
[----:B------:R-:W-:Y:S01]  /*2c840*/  FADD R36, R36, -R244 ;  /* 0x800000f424247221 */ /* 0x000fe20000000000 */
[----:B-1----:R-:W-:-:S05]  /*2c850*/  FADD R199, R28, R199 ;  /* 0x000000c71cc77221 */ /* 0x002fca0000000000 */
[----:B------:R-:W1:Y:S01]  /*2c860*/  MUFU.EX2 R33, R33 ;  /* 0x0000002100217308 */ /* 0x000e620000000800 */
[----:B------:R-:W-:Y:S01]  /*2c870*/  FMUL R36, R36, 1.4426950216293334961 ;  /* 0x3fb8aa3b24247820 */ /* 0x000fe20000400000 */
[----:B------:R-:W-:Y:S01]  /*2c880*/  FADD R39, R39, -R244 ;  /* 0x800000f427277221 */ /* 0x000fe20000000000 */
[----:B--2---:R-:W-:-:S05]  /*2c890*/  FADD R199, R31, R199 ;  /* 0x000000c71fc77221 */ /* 0x004fca0000000000 */
        /* <DEDUP_REMOVED lines=127> */
[----:B-1----:R-:W-:-:S07]  /*2d090*/  FADD R199, R53, R199 ;  /* 0x000000c735c77221 */ /* 0x002fce0000000000 */
[----:B------:R-:W1:Y:S01]  /*2d0a0*/  MUFU.EX2 R0, R0 ;  /* 0x0000000000007308 */ /* 0x000e620000000800 */
[----:B--2---:R-:W-:-:S07]  /*2d0b0*/  FADD R199, R40, R199 ;  /* 0x000000c728c77221 */ /* 0x004fce0000000000 */
[----:B------:R-:W2:Y:S01]  /*2d0c0*/  MUFU.EX2 R35, R35 ;  /* 0x0000002300237308 */ /* 0x000ea20000000800 */
[----:B---3--:R-:W-:Y:S01]  /*2d0d0*/  FADD R199, R34, R199 ;  /* 0x000000c722c77221 */ /* 0x008fe20000000000 */
[----:B------:R-:W-:-:S03]  /*2d0e0*/  F2FP.BF16.F32.PACK_AB R4, R4, R5 ;  /* 0x000000050404723e */ /* 0x000fc600000010ff */
[----:B-1----:R-:W-:Y:S01]  /*2d0f0*/  FADD R199, R0, R199 ;  /* 0x000000c700c77221 */ /* 0x002fe20000000000 */
[----:B------:R-:W-:Y:S02]  /*2d100*/  F2FP.BF16.F32.PACK_AB R5, R6, R7 ;  /* 0x000000070605723e */ /* 0x000fe400000010ff */
[----:B------:R-:W-:Y:S01]  /*2d110*/  F2FP.BF16.F32.PACK_AB R6, R8, R9 ;  /* 0x000000090806723e */ /* 0x000fe200000010ff */
[----:B--2---:R-:W-:Y:S01]  /*2d120*/  FADD R199, R35, R199 ;  /* 0x000000c723c77221 */ /* 0x004fe20000000000 */
[----:B------:R-:W-:Y:S02]  /*2d130*/  F2FP.BF16.F32.PACK_AB R7, R10, R11 ;  /* 0x0000000b0a07723e */ /* 0x000fe400000010ff */
[----:B------:R-:W-:Y:S02]  /*2d140*/  F2FP.BF16.F32.PACK_AB R8, R12, R13 ;  /* 0x0000000d0c08723e */ /* 0x000fe400000010ff */
[----:B------:R0:W1:Y:S01]  /*2d150*/  SHFL.BFLY PT, R209, R199, 0x10, 0x1f ;  /* 0x0e001f00c7d17f89 */ /* 0x00006200000e0000 */
[----:B------:R-:W-:-:S02]  /*2d160*/  F2FP.BF16.F32.PACK_AB R9, R14, R15 ;  /* 0x0000000f0e09723e */ /* 0x000fc400000010ff */
[----:B------:R-:W-:Y:S02]  /*2d170*/  F2FP.BF16.F32.PACK_AB R10, R16, R17 ;  /* 0x00000011100a723e */ /* 0x000fe400000010ff */
[----:B------:R-:W-:Y:S02]  /*2d180*/  F2FP.BF16.F32.PACK_AB R11, R18, R19 ;  /* 0x00000013120b723e */ /* 0x000fe400000010ff */
[----:B------:R-:W-:Y:S02]  /*2d190*/  F2FP.BF16.F32.PACK_AB R12, R20, R21 ;  /* 0x00000015140c723e */ /* 0x000fe400000010ff */
[----:B------:R-:W-:Y:S02]  /*2d1a0*/  F2FP.BF16.F32.PACK_AB R13, R23, R24 ;  /* 0x00000018170d723e */ /* 0x000fe400000010ff */
[----:B------:R-:W-:Y:S02]  /*2d1b0*/  F2FP.BF16.F32.PACK_AB R14, R25, R26 ;  /* 0x0000001a190e723e */ /* 0x000fe400000010ff */
        /* <DEDUP_REMOVED lines=20> */
[----:B------:R-:W-:Y:S01]  /*2d300*/  F2FP.BF16.F32.PACK_AB R35, R35, R0 ;  /* 0x000000002323723e */ /* 0x000fe200000010ff */
[----:B01----:R-:W-:Y:S06]  /*2d310*/  @!P1 BRA `(.L_x_9) ;  /* 0x0000000000089947 */ /* 0x003fec0003800000 */
[----:B------:R0:W-:Y:S01]  /*2d320*/  STTM.16dp32bit_t0_t15.x32 tmem[UR7+0x180], R4 ;  /* 0x00018004000079ed */ /* 0x0001e20008a80007 */
[----:B------:R0:W-:Y:S02]  /*2d330*/  STTM.16dp32bit_t16_t31.x32 tmem[UR7+0x1a0], R4 ;  /* 0x0001a004000079ed */ /* 0x0001e40008aa0007 */
.L_x_9:
[----:B0-----:R-:W2:Y:S04]  /*2d340*/  LDL.LU R33, [R1+0x134] ;  /* 0x0001340001217983 */ /* 0x001ea80000300800 */
        /* <DEDUP_REMOVED lines=30> */
[----:B--2---:R0:W-:Y:S04]  /*2d530*/  STS.U16 [R3+UR9+0xb80], R33 ;  /* 0x000b802103007988 */ /* 0x0041e80008000409 */
[----:B---3--:R1:W-:Y:S04]  /*2d540*/  STS.U16 [R3+UR9+0xf80], R32 ;  /* 0x000f802003007988 */ /* 0x0083e80008000409 */
[----:B----4-:R2:W-:Y:S04]  /*2d550*/  STS.U16 [R3+UR9+0x1380], R31 ;  /* 0x0013801f03007988 */ /* 0x0105e80008000409 */
[----:B0-----:R-:W3:Y:S04]  /*2d560*/  LDL.LU R33, [R1+0xb0] ;  /* 0x0000b00001217983 */ /* 0x001ee80000300800 */
[----:B-1----:R-:W4:Y:S04]  /*2d570*/  LDL.LU R32, [R1+0xac] ;  /* 0x0000ac0001207983 */ /* 0x002f280000300800 */
[----:B------:R0:W-:Y:S04]  /*2d580*/  STS.U16 [R3+UR9+0x1780], R30 ;  /* 0x0017801e03007988 */ /* 0x0001e80008000409 */
[----:B--2---:R-:W2:Y:S04]  /*2d590*/  LDL.LU R31, [R1+0xa8] ;  /* 0x0000a800011f7983 */ /* 0x004ea80000300800 */
        /* <DEDUP_REMOVED lines=54> */
[----:B-1----:R-:W2:Y:S04]  /*2d900*/  LDL.LU R0, [R1+0x38] ;  /* 0x0000380001007983 */ /* 0x002ea80000300800 */
[----:B---3--:R-:W-:Y:S04]  /*2d910*/  STS.U16 [R3+UR9+0x10780], R33 ;  /* 0x0107802103007988 */ /* 0x008fe80008000409 */
[----:B----4-:R-:W-:Y:S04]  /*2d920*/  STS.U16 [R3+UR9+0x10b80], R32 ;  /* 0x010b802003007988 */ /* 0x010fe80008000409 */
[----:B--2---:R-:W-:Y:S04]  /*2d930*/  STS.U16 [R3+UR9+0x10f80], R31 ;  /* 0x010f801f03007988 */ /* 0x004fe80008000409 */
        /* <DEDUP_REMOVED lines=27> */
[----:B------:R1:W-:Y:S01]  /*2daf0*/  STS.U16 [R3+UR9+0x17f80], R0 ;  /* 0x017f800003007988 */ /* 0x0003e20008000409 */
[----:B------:R-:W2:Y:S02]  /*2db00*/  FENCE.VIEW.ASYNC.T ;  /* 0x00000000000073c6 */ /* 0x000ea40000000200 */
[----:B--2---:R-:W-:Y:S06]  /*2db10*/  BAR.SYNC.DEFER_BLOCKING 0x0 ;  /* 0x0000000000007b1d */ /* 0x004fec0000010000 */
[----:B------:R-:W-:Y:S01]  /*2db20*/  LDTM.x64 R68, tmem[UR7] ;  /* 0x00000007004479ee */ /* 0x000fe20008340000 */
[----:B0-----:R-:W-:Y:S01]  /*2db30*/  LDTM.x64 R4, tmem[UR7+0x40] ;  /* 0x00004007000479ee */ /* 0x001fe20008340000 */
[----:B------:R-:W0:Y:S01]  /*2db40*/  LDTM.x64 R132, tmem[UR7+0x80] ;  /* 0x00008007008479ee */ /* 0x000e220008340000 */
[----:B-1----:R-:W-:-:S04]  /*2db50*/  FADD R0, -R244, -INF ;  /* 0xff800000f4007421 */ /* 0x002fc80000000100 */
[----:B------:R-:W-:Y:S01]  /*2db60*/  FMUL R0, R0, 1.4426950216293334961 ;  /* 0x3fb8aa3b00007820 */ /* 0x000fe20000400000 */
[----:B0-----:R-:W-:Y:S04]  /*2db70*/  STL.64 [R1], R132 ;  /* 0x0000008401007387 */ /* 0x001fe80000100a00 */
        /* <DEDUP_REMOVED lines=14> */
[----:B------:R-:W-:Y:S01]  /*2dc60*/  STL.64 [R1+0x78], R162 ;  /* 0x000078a201007387 */ /* 0x000fe20000100a00 */
[----:B------:R-:W0:Y:S03]  /*2dc70*/  MUFU.EX2 R0, R0 ;  /* 0x0000000000007308 */ /* 0x000e260000000800 */
        /* <DEDUP_REMOVED lines=15> */
[----:B------:R1:W-:Y:S01]  /*2dd70*/  STL.64 [R1+0xf8], R194 ;  /* 0x0000f8c201007387 */ /* 0x0003e20000100a00 */
[C---:B0-----:R-:W-:Y:S01]  /*2dd80*/  FMUL R68, R0.reuse, R68 ;  /* 0x0000004400447220 */ /* 0x041fe20000400000 */
[C---:B------:R-:W-:Y:S01]  /*2dd90*/  FMUL R69, R0.reuse, R69 ;  /* 0x0000004500457220 */ /* 0x040fe20000400000 */
[C---:B------:R-:W-:Y:S01]  /*2dda0*/  FMUL R70, R0.reuse, R70 ;  /* 0x0000004600467220 */ /* 0x040fe20000400000 */
[C---:B------:R-:W-:Y:S01]  /*2ddb0*/  FMUL R71, R0.reuse, R71 ;  /* 0x0000004700477220 */ /* 0x040fe20000400000 */
[C---:B------:R-:W-:Y:S01]  /*2ddc0*/  FMUL R72, R0.reuse, R72 ;  /* 0x0000004800487220 */ /* 0x040fe20000400000 */
[C---:B------:R-:W-:Y:S01]  /*2ddd0*/  FMUL R73, R0.reuse, R73 ;  /* 0x0000004900497220 */ /* 0x040fe20000400000 */
[C---:B------:R-:W-:Y:S01]  /*2dde0*/  FMUL R74, R0.reuse, R74 ;  /* 0x0000004a004a7220 */ /* 0x040fe20000400000 */
[C---:B------:R-:W-:Y:S01]  /*2ddf0*/  FMUL R75, R0.reuse, R75 ;  /* 0x0000004b004b7220 */ /* 0x040fe20000400000 */
[----:B-1----:R-:W0:Y:S01]  /*2de00*/  LDTM.x64 R132, tmem[UR7+0xc0] ;  /* 0x0000c007008479ee */ /* 0x002e220008340000 */
[----:B------:R-:W-:Y:S01]  /*2de10*/  NOP ;  /* 0x0000000000007918 */ /* 0x000fe20000000000 */
[C---:B------:R-:W-:Y:S01]  /*2de20*/  FMUL R76, R0.reuse, R76 ;  /* 0x0000004c004c7220 */ /* 0x040fe20000400000 */
        /* <DEDUP_REMOVED lines=118> */
[----:B------:R-:W-:Y:S01]  /*2e590*/  FMUL R67, R0, R67 ;  /* 0x0000004300437220 */ /* 0x000fe20000400000 */
[----:B0-----:R-:W-:Y:S06]  /*2e5a0*/  @!P1 BRA `(.L_x_10) ;  /* 0x0000000000089947 */ /* 0x001fec0003800000 */
[----:B------:R0:W-:Y:S01]  /*2e5b0*/  STTM.x64 tmem[UR7], R68 ;  /* 0x00000044000079ed */ /* 0x0001e20008340007 */
[----:B------:R0:W-:Y:S02]  /*2e5c0*/  STTM.x64 tmem[UR7+0x40], R4 ;  /* 0x00004004000079ed */ /* 0x0001e40008340007 */
.L_x_10:
[----:B------:R-:W2:Y:S04]  /*2e5d0*/  LDL.LU R3, [R1+0x74] ;  /* 0x0000740001037983 */ /* 0x000ea80000300800 */
[----:B0-----:R-:W3:Y:S04]  /*2e5e0*/  LDL.LU R33, [R1] ;  /* 0x0000000001217983 */ /* 0x001ee80000300800 */
        /* <DEDUP_REMOVED lines=27> */
[----:B------:R-:W4:Y:S01]  /*2e7a0*/  LDL.LU R5, [R1+0x70] ;  /* 0x0000700001057983 */ /* 0x000f220000300800 */
[----:B------:R-:W0:Y:S03]  /*2e7b0*/  S2R R34, SR_CTAID.X ;  /* 0x0000000000227919 */ /* 0x000e260000002500 */
[----:B------:R-:W4:Y:S04]  /*2e7c0*/  LDL.LU R37, [R1+0x78] ;  /* 0x0000780001257983 */ /* 0x000f280000300800 */
[----:B------:R-:W4:Y:S04]  /*2e7d0*/  LDL.LU R36, [R1+0x7c] ;  /* 0x00007c0001247983 */ /* 0x000f280000300800 */
[----:B------:R-:W4:Y:S01]  /*2e7e0*/  LDL.LU R35, [R1+0x80] ;  /* 0x0000800001237983 */ /* 0x000f220000300800 */
[----:B0-----:R-:W-:-:S04]  /*2e7f0*/  SHF.L.U32 R34, R34, 0x6, RZ ;  /* 0x0000000622227819 */ /* 0x001fc800000006ff */
[----:B------:R-:W-:Y:S02]  /*2e800*/  IADD3 R212, PT, PT, R34, -0x40, RZ ;  /* 0xffffffc022d47810 */ /* 0x000fe40007ffe0ff */
[----:B------:R-:W4:Y:S01]  /*2e810*/  LDL.LU R34, [R1+0x84] ;  /* 0x0000840001227983 */ /* 0x000f220000300800 */
[----:B--2---:R-:W-:Y:S02]  /*2e820*/  IMAD.MOV.U32 R4, RZ, RZ, R3 ;  /* 0x000000ffff047224 */ /* 0x004fe400078e0003 */
[----:B------:R-:W-:Y:S01]  /*2e830*/  FADD R3, -R244, -INF ;  /* 0xff800000f4037421 */ /* 0x000fe20000000100 */
[----:B---3--:R-:W-:Y:S02]  /*2e840*/  IMAD.MOV.U32 R67, RZ, RZ, R33 ;  /* 0x000000ffff437224 */ /* 0x008fe400078e0021 */
[----:B------:R-:W-:Y:S01]  /*2e850*/  MOV R38, R4 ;  /* 0x0000000400267202 */ /* 0x000fe20000000f00 */
[----:B------:R-:W2:Y:S01]  /*2e860*/  LDL.LU R33, [R1+0x88] ;  /* 0x0000880001217983 */ /* 0x000ea20000300800 */
[----:B------:R-:W-:Y:S01]  /*2e870*/  FMUL R3, R3, 1.4426950216293334961 ;  /* 0x3fb8aa3b03037820 */ /* 0x000fe20000400000 */
[----:B----4-:R-:W-:-:S02]  /*2e880*/  MOV R66, R32 ;  /* 0x0000002000427202 */ /* 0x010fc40000000f00 */
[----:B------:R-:W3:Y:S01]  /*2e890*/  LDL.LU R32, [R1+0x8c] ;  /* 0x00008c0001207983 */ /* 0x000ee20000300800 */
[----:B------:R-:W-:-:S03]  /*2e8a0*/  IMAD.MOV.U32 R65, RZ, RZ, R31 ;  /* 0x000000ffff417224 */ /* 0x000fc600078e001f */
[----:B------:R-:W4:Y:S01]  /*2e8b0*/  LDL.LU R31, [R1+0x90] ;  /* 0x00009000011f7983 */ /* 0x000f220000300800 */
[----:B------:R-:W-:-:S03]  /*2e8c0*/  MOV R64, R30 ;  /* 0x0000001e00407202 */ /* 0x000fc60000000f00 */
[----:B------:R-:W4:Y:S01]  /*2e8d0*/  LDL.LU R30, [R1+0x94] ;  /* 0x00009400011e7983 */ /* 0x000f220000300800 */
        /* <DEDUP_REMOVED lines=49> */
[----:B------:R-:W4:Y:S04]  /*2ebf0*/  LDL.LU R5, [R1+0xf8] ;  /* 0x0000f80001057983 */ /* 0x000f280000300800 */
[----:B------:R-:W4:Y:S01]  /*2ec00*/  LDL.LU R4, [R1+0xfc] ;  /* 0x0000fc0001047983 */ /* 0x000f220000300800 */
[----:B------:R-:W0:Y:S01]  /*2ec10*/  MUFU.EX2 R3, R3 ;  /* 0x0000000300037308 */ /* 0x000e220000000800 */
        /* <DEDUP_REMOVED lines=68> */
[C---:B--2---:R-:W-:Y:S01]  /*2f060*/  FMUL R102, R0.reuse, R33 ;  /* 0x0000002100667220 */ /* 0x044fe20000400000 */
[C---:B------:R-:W-:Y:S01]  /*2f070*/  FMUL R33, R0.reuse, R161 ;  /* 0x000000a100217220 */ /* 0x040fe20000400000 */
[C---:B---3--:R-:W-:Y:S01]  /*2f080*/  FMUL R103, R0.reuse, R32 ;  /* 0x0000002000677220 */ /* 0x048fe20000400000 */
[C---:B------:R-:W-:Y:S01]  /*2f090*/  FMUL R32, R0.reuse, R160 ;  /* 0x000000a000207220 */ /* 0x040fe20000400000 */
[C---:B----4-:R-:W-:Y:S01]  /*2f0a0*/  FMUL R104, R0.reuse, R31 ;  /* 0x0000001f00687220 */ /* 0x050fe20000400000 */
        /* <DEDUP_REMOVED lines=56> */
[----:B------:R0:W-:Y:S01]  /*2f430*/  STTM.x64 tmem[UR7+0x80], R68 ;  /* 0x00008044000079ed */ /* 0x0001e20008340007 */
[----:B------:R-:W-:Y:S05]  /*2f440*/  @!P1 BRA `(.L_x_11) ;  /* 0x0000000000049947 */ /* 0x000fea0003800000 */
[----:B------:R1:W-:Y:S02]  /*2f450*/  STTM.x64 tmem[UR7+0xc0], R4 ;  /* 0x0000c004000079ed */ /* 0x0003e40008340007 */
.L_x_11:
[----:B-1----:R1:W5:Y:S01]  /*2f460*/  LDL.64 R20, [R1+0x100] ;  /* 0x0001000001147983 */ /* 0x0023620000100a00 */
[----:B------:R-:W2:Y:S02]  /*2f470*/  FENCE.VIEW.ASYNC.T ;  /* 0x00000000000073c6 */ /* 0x000ea40000000200 */
[----:B--2---:R-:W-:Y:S01]  /*2f480*/  BAR.SYNC.DEFER_BLOCKING 0x0 ;  /* 0x0000000000007b1d */ /* 0x004fe20000010000 */
[----:B------:R-:W-:Y:S01]  /*2f490*/  FADD R0, R199, R209 ;  /* 0x000000d1c7007221 */ /* 0x000fe20000000000 */
[----:B------:R-:W-:-:S04]  /*2f4a0*/  ISETP.GE.AND P3, PT, R212, 0x1, PT ;  /* 0x00000001d400780c */ /* 0x000fc80003f66270 */
[----:B------:R2:W-:Y:S06]  /*2f4b0*/  MEMBAR.ALL.CTA ;  /* 0x0000000000007992 */ /* 0x0005ec0000008000 */
[----:B--2---:R-:W2:Y:S01]  /*2f4c0*/  FENCE.VIEW.ASYNC.S ;  /* 0x00000000000073c6 */ /* 0x004ea20000000000 */
[----:B------:R-:W-:Y:S01]  /*2f4d0*/  UIADD3 UR4, UPT, UPT, UR8, 0x180, URZ ;  /* 0x0000018008047890 */ /* 0x000fe2000fffe0ff */
[----:B------:R-:W-:Y:S01]  /*2f4e0*/  FADD R18, R3, R0 ;  /* 0x0000000003127221 */ /* 0x000fe20000000000 */
[----:B------:R-:W-:Y:S01]  /*2f4f0*/  IMAD.MOV.U32 R6, RZ, RZ, RZ ;  /* 0x000000ffff067224 */ /* 0x000fe200078e00ff */
[----:B--2---:R-:W-:Y:S06]  /*2f500*/  BAR.SYNC.DEFER_BLOCKING 0x0 ;  /* 0x0000000000007b1d */ /* 0x004fec0000010000 */
[----:B-1----:R-:W-:Y:S05]  /*2f510*/  @!P2 BRA `(.L_x_12) ;  /* 0x000000080040a947 */ /* 0x002fea0003800000 */
[----:B------:R-:W-:Y:S02]  /*2f520*/  MOV R0, UR9 ;  /* 0x0000000900007c02 */ /* 0x000fe40008000f00 */
[----:B------:R-:W-:Y:S01]  /*2f530*/  ELECT P2, URZ, PT ;  /* 0x0000000000ff782f */ /* 0x000fe20003840000 */
[----:B-----5:R-:W-:Y:S01]  /*2f540*/  HFMA2 R21, -RZ, RZ, 0, 0 ;  /* 0x00000000ff157431 */ /* 0x020fe200000001ff */
[----:B------:R-:W-:Y:S01]  /*2f550*/  UIADD3 UR68, UPT, UPT, UR8, 0x188, URZ ;  /* 0x0000018808447890 */ /* 0x000fe2000fffe0ff */
[----:B------:R-:W-:Y:S01]  /*2f560*/  SHF.R.U32.HI R0, RZ, 0x4, R0 ;  /* 0x00000004ff007819 */ /* 0x000fe20000011600 */
[----:B------:R-:W-:Y:S01]  /*2f570*/  UIADD3 UR77, UPT, UPT, UR8, 0x190, URZ ;  /* 0x00000190084d7890 */ /* 0x000fe2000fffe0ff */
[----:B------:R-:W-:Y:S01]  /*2f580*/  MOV.SPILL R17, UR7 ;  /* 0x0000000700117c02 */ /* 0x000fe20009000f00 */
[----:B------:R-:W-:Y:S01]  /*2f590*/  UIADD3 UR74, UPT, UPT, UR8, 0x198, URZ ;  /* 0x00000198084a7890 */ /* 0x000fe2000fffe0ff */
[----:B------:R-:W-:Y:S01]  /*2f5a0*/  SGXT.U32 R0, R0, 0xe ;  /* 0x0000000e0000781a */ /* 0x000fe20000000000 */
[----:B------:R-:W-:Y:S01]  /*2f5b0*/  UIADD3 UR73, UPT, UPT, UR8, 0x1a0, URZ ;  /* 0x000001a008497890 */ /* 0x000fe2000fffe0ff */
[----:B------:R-:W-:Y:S01]  /*2f5c0*/  MOV.SPILL R16, UR6 ;  /* 0x0000000600107c02 */ /* 0x000fe20009000f00 */
[----:B------:R-:W-:Y:S01]  /*2f5d0*/  UIADD3 UR72, UPT, UPT, UR8, 0x1a8, URZ ;  /* 0x000001a808487890 */ /* 0x000fe2000fffe0ff */
[C---:B------:R-:W-:Y:S01]  /*2f5e0*/  R2UR UR12, R0.reuse ;  /* 0x00000000000c72ca */ /* 0x040fe200000e0000 */
[----:B------:R-:W-:Y:S01]  /*2f5f0*/  UMOV UR50, 0x0 ;  /* 0x0000000000327882 */ /* 0x000fe20000000000 */
[----:B------:R-:W-:Y:S01]  /*2f600*/  IADD3 R0, P5, PT, R0, 0x2, RZ ;  /* 0x0000000200007810 */ /* 0x000fe20007fbe0ff */
[----:B------:R-:W-:Y:S01]  /*2f610*/  UMOV UR51, 0x4400490 ;  /* 0x0440049000337882 */ /* 0x000fe20000000000 */
[----:B------:R-:W-:Y:S01]  /*2f620*/  @P2 MOV R5, 0x40004040 ;  /* 0x4000404000052802 */ /* 0x000fe20000000f00 */
[----:B------:R-:W-:Y:S01]  /*2f630*/  UIADD3 UR19, UPT, UPT, UR8, 0x1b0, URZ ;  /* 0x000001b008137890 */ /* 0x000fe2000fffe0ff */
[C---:B------:R-:W-:Y:S01]  /*2f640*/  IADD3 R3, P4, PT, R0.reuse, 0x2, RZ ;  /* 0x0000000200037810 */ /* 0x040fe20007f9e0ff */
[----:B------:R-:W-:Y:S01]  /*2f650*/  UMOV UR42, 0x0 ;  /* 0x00000000002a7882 */ /* 0x000fe20000000000 */
[----:B------:R-:W-:Y:S01]  /*2f660*/  @P2 R2UR UR55, R5 ;  /* 0x00000000053722ca */ /* 0x000fe200000e0000 */
[----:B------:R-:W-:Y:S01]  /*2f670*/  UMOV UR43, 0x4400490 ;  /* 0x04400490002b7882 */ /* 0x000fe20000000000 */
[----:B------:R-:W-:Y:S01]  /*2f680*/  R2UR UR36, R3 ;  /* 0x00000000032472ca */ /* 0x000fe200000e0000 */
[----:B------:R-:W-:Y:S01]  /*2f690*/  IMAD.MOV.U32 R3, RZ, RZ, RZ ;  /* 0x000000ffff037224 */ /* 0x000fe200078e00ff */
[----:B------:R-:W-:Y:S01]  /*2f6a0*/  R2UR UR46, R0 ;  /* 0x00000000002e72ca */ /* 0x000fe200000e0000 */
[----:B------:R-:W-:Y:S01]  /*2f6b0*/  IMAD.U32 R4, RZ, RZ, UR12 ;  /* 0x0000000cff047e24 */ /* 0x000fe2000f8e00ff */
[----:B------:R-:W-:Y:S01]  /*2f6c0*/  UIADD3 UR18, UPT, UPT, UR8, 0x1b8, URZ ;  /* 0x000001b808127890 */ /* 0x000fe2000fffe0ff */
[----:B------:R1:W-:Y:S01]  /*2f6d0*/  STL.64 [R1+0x100], R20 ;  /* 0x0001001401007387 */ /* 0x0003e20000100a00 */
[----:B------:R-:W-:Y:S01]  /*2f6e0*/  IADD3.X R3, PT, PT, R3, 0x40004040, RZ, P5, !PT ;  /* 0x4000404003037810 */ /* 0x000fe20002ffe4ff */
[----:B------:R-:W-:Y:S01]  /*2f6f0*/  UMOV UR40, 0x0 ;  /* 0x0000000000287882 */ /* 0x000fe20000000000 */
[----:B------:R-:W-:Y:S01]  /*2f700*/  @P2 R2UR UR54, R4 ;  /* 0x00000000043622ca */ /* 0x000fe200000e0000 */
[----:B------:R-:W-:Y:S01]  /*2f710*/  UMOV UR41, 0x4400490 ;  /* 0x0440049000297882 */ /* 0x000fe20000000000 */
[----:B------:R-:W-:Y:S01]  /*2f720*/  IADD3 R4, P5, PT, R0, 0x4, RZ ;  /* 0x0000000400047810 */ /* 0x000fe20007fbe0ff */
[----:B------:R-:W-:Y:S01]  /*2f730*/  UIADD3 UR17, UPT, UPT, UR8, 0x100000, URZ ;  /* 0x0010000008117890 */ /* 0x000fe2000fffe0ff */
[----:B------:R-:W-:Y:S01]  /*2f740*/  IADD3.X R5, PT, PT, R3, RZ, RZ, P4, !PT ;  /* 0x000000ff03057210 */ /* 0x000fe200027fe4ff */
[----:B------:R-:W-:Y:S01]  /*2f750*/  UMOV UR30, 0x0 ;  /* 0x00000000001e7882 */ /* 0x000fe20000000000 */
[----:B------:R-:W-:Y:S01]  /*2f760*/  R2UR UR34, R4 ;  /* 0x00000000042272ca */ /* 0x000fe200000e0000 */
[--C-:B------:R-:W-:Y:S01]  /*2f770*/  IMAD.X R7, RZ, RZ, R3.reuse, P5 ;  /* 0x000000ffff077224 */ /* 0x100fe200028e0603 */
[----:B------:R-:W-:Y:S01]  /*2f780*/  IADD3 R4, P4, PT, R0, 0x7fe, RZ ;  /* 0x000007fe00047810 */ /* 0x000fe20007f9e0ff */
[----:B------:R-:W-:Y:S01]  /*2f790*/  UMOV UR31, 0x4400490 ;  /* 0x04400490001f7882 */ /* 0x000fe20000000000 */
[----:B------:R-:W-:Y:S01]  /*2f7a0*/  R2UR UR37, R5 ;  /* 0x00000000052572ca */ /* 0x000fe200000e0000 */
[----:B------:R-:W-:Y:S01]  /*2f7b0*/  UIADD3 UR16, UPT, UPT, UR8, 0x100000, URZ ;  /* 0x0010000008107890 */ /* 0x000fe2000fffe0ff */
[----:B------:R-:W-:Y:S01]  /*2f7c0*/  R2UR UR24, R4 ;  /* 0x00000000041872ca */ /* 0x000fe200000e0000 */
[----:B------:R2:W-:Y:S01]  /*2f7d0*/  UTCHMMA tmem[UR4], gdesc[UR54], tmem[UR8], tmem[UR50], idesc[UR51], UPT ;  /* 0x00ff3236040079ea */ /* 0x0005e2000b800008 */
        /* <DEDUP_REMOVED lines=11> */
[----:B------:R-:W-:Y:S01]  /*2f890*/  UIADD3 UR13, UPT, UPT, UR8, 0x190, URZ ;  /* 0x00000190080d7890 */ /* 0x000fe2000fffe0ff */
[----:B------:R-:W-:Y:S01]  /*2f8a0*/  IADD3 R4, P5, PT, R0, 0x804, RZ ;  /* 0x0000080400047810 */ /* 0x000fe20007fbe0ff */
[----:B------:R-:W-:Y:S01]  /*2f8b0*/  UIADD3 UR76, UPT, UPT, UR8, 0x100000, URZ ;  /* 0x00100000084c7890 */ /* 0x000fe2000fffe0ff */
[C---:B------:R-:W-:Y:S01]  /*2f8c0*/  IADD3.X R15, PT, PT, R3.reuse, RZ, RZ, P4, !PT ;  /* 0x000000ff030f7210 */ /* 0x040fe200027fe4ff */
[----:B------:R-:W-:Y:S01]  /*2f8d0*/  UIADD3 UR75, UPT, UPT, UR8, 0x198, URZ ;  /* 0x00000198084b7890 */ /* 0x000fe2000fffe0ff */
[----:B------:R-:W-:Y:S01]  /*2f8e0*/  R2UR UR58, R4 ;  /* 0x00000000043a72ca */ /* 0x000fe200000e0000 */
[--C-:B------:R-:W-:Y:S01]  /*2f8f0*/  IMAD.X R14, RZ, RZ, R3.reuse, P5 ;  /* 0x000000ffff0e7224 */ /* 0x100fe200028e0603 */
[----:B------:R-:W-:Y:S01]  /*2f900*/  IADD3 R4, P4, PT, R0, 0xffe, RZ ;  /* 0x00000ffe00047810 */ /* 0x000fe20007f9e0ff */
[----:B------:R-:W-:Y:S01]  /*2f910*/  UMOV UR6, 0x0 ;  /* 0x0000000000067882 */ /* 0x000fe20000000000 */
[C---:B------:R-:W-:Y:S01]  /*2f920*/  R2UR UR47, R3.reuse ;  /* 0x00000000032f72ca */ /* 0x040fe200000e0000 */
[----:B------:R-:W-:Y:S01]  /*2f930*/  UMOV UR7, 0x4400490 ;  /* 0x0440049000077882 */ /* 0x000fe20000000000 */
[----:B------:R-:W-:Y:S01]  /*2f940*/  R2UR UR48, R4 ;  /* 0x00000000043072ca */ /* 0x000fe200000e0000 */
[----:B--2---:R-:W-:Y:S01]  /*2f950*/  UIADD3 UR54, UPT, UPT, UR8, 0x1a8, URZ ;  /* 0x000001a808367890 */ /* 0x004fe2000fffe0ff */
        /* <DEDUP_REMOVED lines=9> */
[----:B------:R2:W-:Y:S01]  /*2f9f0*/  UTCHMMA tmem[UR68], gdesc[UR46], tmem[UR8], tmem[UR42], idesc[UR43], UPT ;  /* 0x00ff2a2e440079ea */ /* 0x0005e2000b800008 */
[----:B------:R-:W-:Y:S01]  /*2fa00*/  R2UR UR52, R4 ;  /* 0x00000000043472ca */ /* 0x000fe200000e0000 */
[----:B------:R3:W-:Y:S01]  /*2fa10*/  UTCHMMA tmem[UR77], gdesc[UR36], tmem[UR8], tmem[UR40], idesc[UR41], UPT ;  /* 0x00ff28244d0079ea */ /* 0x0007e2000b800008 */
[----:B------:R-:W-:Y:S01]  /*2fa20*/  IADD3 R4, P5, PT, R0, 0x1004, RZ ;  /* 0x0000100400047810 */ /* 0x000fe20007fbe0ff */
[----:B------:R4:W-:Y:S01]  /*2fa30*/  UTCHMMA tmem[UR74], gdesc[UR34], tmem[UR8], tmem[UR30], idesc[UR31], UPT ;  /* 0x00ff1e224a0079ea */ /* 0x0009e2000b800008 */
[----:B------:R-:W-:Y:S01]  /*2fa40*/  IADD3.X R9, PT, PT, R3, RZ, RZ, P4, !PT ;  /* 0x000000ff03097210 */ /* 0x000fe200027fe4ff */
[----:B------:R-:W-:Y:S01]  /*2fa50*/  UMOV UR64, 0x0 ;  /* 0x0000000000407882 */ /* 0x000fe20000000000 */
[----:B------:R-:W-:Y:S01]  /*2fa60*/  R2UR UR44, R4 ;  /* 0x00000000042c72ca */ /* 0x000fe200000e0000 */
[--C-:B------:R-:W-:Y:S01]  /*2fa70*/  IMAD.X R8, RZ, RZ, R3.reuse, P5 ;  /* 0x000000ffff087224 */ /* 0x100fe200028e0603 */
[----:B------:R-:W-:Y:S01]  /*2fa80*/  IADD3 R4, P4, PT, R0, 0x17fe, RZ ;  /* 0x000017fe00047810 */ /* 0x000fe20007f9e0ff */
[----:B--2---:R-:W-:Y:S01]  /*2fa90*/  UIADD3 UR46, UPT, UPT, UR8, 0x100000, URZ ;  /* 0x00100000082e7890 */ /* 0x004fe2000fffe0ff */
[----:B------:R-:W-:Y:S01]  /*2faa0*/  R2UR UR27, R13 ;  /* 0x000000000d1b72ca */ /* 0x000fe200000e0000 */
[----:B------:R-:W-:Y:S01]  /*2fab0*/  UIADD3 UR47, UPT, UPT, UR8, 0x1a0, URZ ;  /* 0x000001a0082f7890 */ /* 0x000fe2000fffe0ff */
[----:B------:R-:W-:Y:S01]  /*2fac0*/  R2UR UR38, R4 ;  /* 0x00000000042672ca */ /* 0x000fe200000e0000 */
[----:B------:R2:W-:Y:S01]  /*2fad0*/  UTCHMMA tmem[UR73], gdesc[UR24], tmem[UR8], tmem[UR20], idesc[UR21], UPT ;  /* 0x00ff1418490079ea */ /* 0x0005e2000b800008 */
[----:B------:R-:W-:Y:S01]  /*2fae0*/  IADD3 R4, P5, PT, R0, 0x1800, RZ ;  /* 0x0000180000047810 */ /* 0x000fe20007fbe0ff */
[----:B---3--:R-:W-:Y:S01]  /*2faf0*/  UIADD3 UR40, UPT, UPT, UR8, 0x100000, URZ ;  /* 0x0010000008287890 */ /* 0x008fe2000fffe0ff */
[----:B------:R-:W-:Y:S01]  /*2fb00*/  IADD3.X R7, PT, PT, R3, RZ, RZ, P4, !PT ;  /* 0x000000ff03077210 */ /* 0x000fe200027fe4ff */
[----:B----4-:R-:W-:Y:S01]  /*2fb10*/  UIADD3 UR30, UPT, UPT, UR8, 0x1b0, URZ ;  /* 0x000001b0081e7890 */ /* 0x010fe2000fffe0ff */
[----:B------:R-:W-:Y:S01]  /*2fb20*/  R2UR UR32, R4 ;  /* 0x00000000042072ca */ /* 0x000fe200000e0000 */
[--C-:B------:R-:W-:Y:S01]  /*2fb30*/  IMAD.X R5, RZ, RZ, R3.reuse, P5 ;  /* 0x000000ffff057224 */ /* 0x100fe200028e0603 */
[----:B------:R-:W-:Y:S01]  /*2fb40*/  IADD3 R4, P4, PT, R0, 0x1802, RZ ;  /* 0x0000180200047810 */ /* 0x000fe20007f9e0ff */
[----:B------:R-:W-:Y:S01]  /*2fb50*/  UIADD3 UR31, UPT, UPT, UR8, 0x100000, URZ ;  /* 0x00100000081f7890 */ /* 0x000fe2000fffe0ff */
[----:B------:R-:W-:Y:S01]  /*2fb60*/  R2UR UR61, R15 ;  /* 0x000000000f3d72ca */ /* 0x000fe200000e0000 */
[----:B--2---:R-:W-:Y:S01]  /*2fb70*/  UMOV UR24, 0x0 ;  /* 0x0000000000187882 */ /* 0x004fe20000000000 */
[----:B------:R-:W-:Y:S01]  /*2fb80*/  R2UR UR28, R4 ;  /* 0x00000000041c72ca */ /* 0x000fe200000e0000 */
[----:B------:R-:W-:Y:S01]  /*2fb90*/  UMOV UR25, 0x4400490 ;  /* 0x0440049000197882 */ /* 0x000fe20000000000 */
[----:B------:R-:W-:Y:S01]  /*2fba0*/  IADD3 R4, P5, PT, R0, 0x1804, RZ ;  /* 0x0000180400047810 */ /* 0x000fe20007fbe0ff */
[----:B------:R2:W-:Y:S01]  /*2fbb0*/  UTCHMMA tmem[UR72], gdesc[UR26], tmem[UR8], tmem[UR6], idesc[UR7], UPT ;  /* 0x00ff061a480079ea */ /* 0x0005e2000b800008 */
[----:B------:R-:W-:Y:S01]  /*2fbc0*/  @P2 MOV R0, R20 ;  /* 0x0000001400002202 */ /* 0x000fe20000000f00 */
[----:B------:R-:W-:Y:S01]  /*2fbd0*/  UIADD3 UR34, UPT, UPT, UR8, 0x1b8, URZ ;  /* 0x000001b808227890 */ /* 0x000fe2000fffe0ff */
[----:B------:R-:W-:Y:S01]  /*2fbe0*/  R2UR UR59, R14 ;  /* 0x000000000e3b72ca */ /* 0x000fe200000e0000 */
[----:B------:R-:W-:Y:S01]  /*2fbf0*/  UMOV UR65, 0x4400490 ;  /* 0x0440049000417882 */ /* 0x000fe20000000000 */
[----:B------:R-:W-:Y:S01]  /*2fc00*/  @P2 R2UR UR12, R0 ;  /* 0x00000000000c22ca */ /* 0x000fe200000e0000 */
[----:B------:R-:W-:Y:S01]  /*2fc10*/  IMAD.X R0, RZ, RZ, R3, P4 ;  /* 0x000000ffff007224 */ /* 0x000fe200020e0603 */
[----:B------:R-:W-:Y:S01]  /*2fc20*/  R2UR UR49, R12 ;  /* 0x000000000c3172ca */ /* 0x000fe200000e0000 */
[----:B------:R1:W-:Y:S01]  /*2fc30*/  UTCHMMA tmem[UR19], gdesc[UR60], tmem[UR8], tmem[UR24], idesc[UR25], UPT ;  /* 0x00ff183c130079ea */ /* 0x0003e2000b800008 */
[----:B------:R-:W-:Y:S01]  /*2fc40*/  R2UR UR57, R10 ;  /* 0x000000000a3972ca */ /* 0x000fe200000e0000 */
[----:B------:R-:W-:Y:S01]  /*2fc50*/  UMOV UR66, 0x0 ;  /* 0x0000000000427882 */ /* 0x000fe20000000000 */
[----:B------:R-:W-:Y:S01]  /*2fc60*/  R2UR UR53, R9 ;  /* 0x00000000093572ca */ /* 0x000fe200000e0000 */
[----:B------:R-:W-:Y:S01]  /*2fc70*/  UMOV UR67, 0x4400490 ;  /* 0x0440049000437882 */ /* 0x000fe20000000000 */
[----:B------:R-:W-:Y:S01]  /*2fc80*/  R2UR UR29, R0 ;  /* 0x00000000001d72ca */ /* 0x000fe200000e0000 */
[----:B------:R-:W-:Y:S01]  /*2fc90*/  UMOV UR68, 0x0 ;  /* 0x0000000000447882 */ /* 0x000fe20000000000 */
[----:B------:R-:W-:Y:S01]  /*2fca0*/  R2UR UR45, R8 ;  /* 0x00000000082d72ca */ /* 0x000fe200000e0000 */
[----:B------:R1:W-:Y:S01]  /*2fcb0*/  UTCHMMA tmem[UR18], gdesc[UR58], tmem[UR8], tmem[UR20], idesc[UR21], UPT ;  /* 0x00ff143a120079ea */ /* 0x0003e2000b800008 */
[----:B------:R-:W-:Y:S01]  /*2fcc0*/  IADD3.X R0, PT, PT, R3, RZ, RZ, P5, !PT ;  /* 0x000000ff03007210 */ /* 0x000fe20002ffe4ff */
[----:B------:R-:W-:Y:S01]  /*2fcd0*/  UMOV UR69, 0x4400490 ;  /* 0x0440049000457882 */ /* 0x000fe20000000000 */
[----:B------:R-:W-:Y:S01]  /*2fce0*/  R2UR UR39, R7 ;  /* 0x00000000072772ca */ /* 0x000fe200000e0000 */
[----:B------:R1:W-:Y:S01]  /*2fcf0*/  UTCHMMA tmem[UR4], gdesc[UR48], tmem[UR17], tmem[UR62], idesc[UR63], UPT ;  /* 0x00ff3e30040079ea */ /* 0x0003e2000b800011 */
[----:B------:R-:W-:Y:S01]  /*2fd00*/  R2UR UR33, R5 ;  /* 0x00000000052172ca */ /* 0x000fe200000e0000 */
[----:B------:R1:W-:Y:S01]  /*2fd10*/  UTCHMMA tmem[UR15], gdesc[UR56], tmem[UR16], tmem[UR64], idesc[UR65], UPT ;  /* 0x00ff40380f0079ea */ /* 0x0003e2000b800010 */
[----:B------:R-:W-:Y:S01]  /*2fd20*/  R2UR UR22, R4 ;  /* 0x00000000041672ca */ /* 0x000fe200000e0000 */
[----:B------:R-:W-:Y:S01]  /*2fd30*/  UMOV UR70, 0x0 ;  /* 0x0000000000467882 */ /* 0x000fe20000000000 */
[----:B------:R-:W-:Y:S01]  /*2fd40*/  R2UR UR23, R0 ;  /* 0x00000000001772ca */ /* 0x000fe200000e0000 */
[----:B------:R-:W-:Y:S01]  /*2fd50*/  UMOV UR71, 0x4400490 ;  /* 0x0440049000477882 */ /* 0x000fe20000000000 */
[----:B------:R1:W-:Y:S01]  /*2fd60*/  UTCHMMA tmem[UR13], gdesc[UR52], tmem[UR14], tmem[UR66], idesc[UR67], UPT ;  /* 0x00ff42340d0079ea */ /* 0x0003e2000b80000e */
[----:B------:R1:W-:Y:S01]  /*2fd70*/  UTCHMMA tmem[UR75], gdesc[UR44], tmem[UR76], tmem[UR68], idesc[UR69], UPT ;  /* 0x00ff442c4b0079ea */ /* 0x0003e2000b80004c */
[----:B------:R-:W-:Y:S01]  /*2fd80*/  UMOV UR36, 0x0 ;  /* 0x0000000000247882 */ /* 0x000fe20000000000 */
[----:B------:R-:W-:Y:S01]  /*2fd90*/  UMOV UR37, 0x4400490 ;  /* 0x0440049000257882 */ /* 0x000fe20000000000 */
[----:B--2---:R-:W-:Y:S01]  /*2fda0*/  R2UR.FILL UR7, R17 ;  /* 0x00000000110772ca */ /* 0x004fe200004e0000 */
[----:B------:R1:W-:Y:S01]  /*2fdb0*/  UTCHMMA tmem[UR47], gdesc[UR38], tmem[UR46], tmem[UR70], idesc[UR71], UPT ;  /* 0x00ff46262f0079ea */ /* 0x0003e2000b80002e */
[----:B------:R-:W-:Y:S01]  /*2fdc0*/  R2UR.FILL UR6, R16 ;  /* 0x00000000100672ca */ /* 0x000fe200004e0000 */
[----:B------:R1:W-:Y:S01]  /*2fdd0*/  UTCHMMA tmem[UR54], gdesc[UR32], tmem[UR40], tmem[UR50], idesc[UR51], UPT ;  /* 0x00ff3220360079ea */ /* 0x0003e2000b800028 */
[----:B------:R1:W-:Y:S03]  /*2fde0*/  UTCHMMA tmem[UR30], gdesc[UR28], tmem[UR55], tmem[UR42], idesc[UR43], UPT ;  /* 0x00ff2a1c1e0079ea */ /* 0x0003e6000b800037 */
[----:B------:R1:W-:Y:S01]  /*2fdf0*/  UTCHMMA tmem[UR34], gdesc[UR22], tmem[UR31], tmem[UR36], idesc[UR37], UPT ;  /* 0x00ff2416220079ea */ /* 0x0003e2000b80001f */
[----:B------:R1:W-:Y:S01]  /*2fe00*/  UTCBAR [UR12], URZ ;  /* 0x000000ff0c0073e9 */ /* 0x0003e200080000ff */
[----:B------:R-:W-:-:S08]  /*2fe10*/  NOP ;  /* 0x0000000000007918 */ /* 0x000fd00000000000 */
.L_x_12:
[----:B------:R-:W-:Y:S02]  /*2fe20*/  FSEL R0, R18, 1, P1 ;  /* 0x3f80000012007808 */ /* 0x000fe40000800000 */
[----:B------:R-:W-:-:S03]  /*2fe30*/  FSEL R244, R244, -INF , P1 ;  /* 0xff800000f4f47808 */ /* 0x000fc60000800000 */
[----:B------:R2:W-:Y:S01]  /*2fe40*/  STL [R1+0x148], R0 ;  /* 0x0001480001007387 */ /* 0x0005e20000100800 */
[----:B------:R-:W-:Y:S05]  /*2fe50*/  @!P3 BRA `(.L_x_13) ;  /* 0x0000018c0098b947 */ /* 0x000fea0003800000 */
[----:B------:R-:W3:Y:S01]  /*2fe60*/  LDL R5, [R1+0x2134] ;  /* 0x0021340001057983 */ /* 0x000ee20000100800 */
[----:B-----5:R-:W-:Y:S01]  /*2fe70*/  SHF.R.U32.HI R210, RZ, 0x4, R210 ;  /* 0x00000004ffd27819 */ /* 0x020fe200000116d2 */
[----:B------:R-:W-:Y:S01]  /*2fe80*/  HFMA2 R3, -RZ, RZ, 0, 0 ;  /* 0x00000000ff037431 */ /* 0x000fe200000001ff */
[----:B------:R-:W-:Y:S01]  /*2fe90*/  LOP3.LUT R2, R2, 0xfffeffff, RZ, 0xc0, !PT ;  /* 0xfffeffff02027812 */ /* 0x000fe200078ec0ff */
[----:B------:R-:W4:Y:S01]  /*2fea0*/  S2R R19, SR_TID.X ;  /* 0x0000000000137919 */ /* 0x000f220000002100 */
[----:B--2---:R-:W-:Y:S02]  /*2feb0*/  SGXT.U32 R0, R210, 0xe ;  /* 0x0000000ed200781a */ /* 0x004fe40000000000 */
[----:B------:R-:W-:Y:S02]  /*2fec0*/  @P0 LOP3.LUT R2, R2, 0x10000, RZ, 0xfc, !PT ;  /* 0x0001000002020812 */ /* 0x000fe400078efcff */
[----:B------:R-:W-:Y:S01]  /*2fed0*/  MOV R16, RZ ;  /* 0x000000ff00107202 */ /* 0x000fe20000000f00 */
[----:B------:R2:W-:Y:S01]  /*2fee0*/  STL [R1+0x125c], R0 ;  /* 0x00125c0001007387 */ /* 0x0005e20000100800 */
[----:B------:R-:W-:-:S02]  /*2fef0*/  LOP3.LUT R2, R2, 0xffffbfff, RZ, 0xc0, !PT ;  /* 0xffffbfff02027812 */ /* 0x000fc400078ec0ff */
[----:B------:R-:W-:Y:S02]  /*2ff00*/  R2UR UR6, R20 ;  /* 0x00000000140672ca */ /* 0x000fe400000e0000 */
[----:B--2---:R-:W-:-:S04]  /*2ff10*/  IADD3 R0, P1, PT, R0, 0x2, RZ ;  /* 0x0000000200007810 */ /* 0x004fc80007f3e0ff */
[----:B-1----:R-:W-:Y:S02]  /*2ff20*/  R2UR UR12, R0 ;  /* 0x00000000000c72ca */ /* 0x002fe400000e0000 */
[----:B------:R-:W-:-:S04]  /*2ff30*/  IADD3.X R3, PT, PT, R3, 0x40004040, RZ, P1, !PT ;  /* 0x4000404003037810 */ /* 0x000fc80000ffe4ff */
[----:B------:R-:W-:Y:S02]  /*2ff40*/  R2UR UR13, R3 ;  /* 0x00000000030d72ca */ /* 0x000fe400000e0000 */
[----:B----4-:R-:W-:-:S11]  /*2ff50*/  SHF.R.U32.HI R18, RZ, 0x5, R19 ;  /* 0x00000005ff127819 */ /* 0x010fd60000011613 */
[----:B------:R-:W-:Y:S01]  /*2ff60*/  UIADD3.64 UR72, UPT, UPT, UR12, 0x2, URZ ;  /* 0x000000020c487897 */ /* 0x000fe2000fffe0ff */
[----:B---3--:R-:W-:-:S05]  /*2ff70*/  VIADD R0, R5, 0x60000 ;  /* 0x0006000005007836 */ /* 0x008fca0000000000 */
[----:B------:R-:W-:-:S04]  /*2ff80*/  SHF.R.U32.HI R0, RZ, 0x4, R0 ;  /* 0x00000004ff007819 */ /* 0x000fc80000011600 */
[----:B------:R-:W-:-:S04]  /*2ff90*/  SGXT.U32 R4, R0, 0xe ;  /* 0x0000000e0004781a */ /* 0x000fc80000000000 */
[----:B------:R-:W-:Y:S01]  /*2ffa0*/  IADD3 R0, P4, PT, R4, 0x80, RZ ;  /* 0x0000008004007810 */ /* 0x000fe20007f9e0ff */
[----:B------:R1:W-:Y:S03]  /*2ffb0*/  STL [R1+0x15c], R4 ;  /* 0x00015c0401007387 */ /* 0x0003e60000100800 */
[C---:B------:R-:W-:Y:S02]  /*2ffc0*/  IADD3 R3, P3, PT, R0.reuse, 0x80, RZ ;  /* 0x0000008000037810 */ /* 0x040fe40007f7e0ff */
[C---:B------:R-:W-:Y:S02]  /*2ffd0*/  R2UR UR70, R0.reuse ;  /* 0x00000000004672ca */ /* 0x040fe400000e0000 */
[----:B------:R-:W-:Y:S02]  /*2ffe0*/  R2UR UR68, R3 ;  /* 0x00000000034472ca */ /* 0x000fe400000e0000 */
[----:B------:R-:W-:-:S04]  /*2fff0*/  IADD3 R3, P2, PT, R0, 0x100, RZ ;  /* 0x0000010000037810 */ /* 0x000fc80007f5e0ff */
[----:B------:R-:W-:Y:S02]  /*30000*/  R2UR UR76, R3 ;  /* 0x00000000034c72ca */ /* 0x000fe400000e0000 */
[----:B------:R-:W-:-:S04]  /*30010*/  IADD3 R3, P1, PT, R0, 0x180, RZ ;  /* 0x0000018000037810 */ /* 0x000fc80007f3e0ff */
[----:B------:R-:W-:Y:S02]  /*30020*/  R2UR UR74, R3 ;  /* 0x00000000034a72ca */ /* 0x000fe400000e0000 */
[----:B------:R-:W-:-:S04]  /*30030*/  IADD3 R3, P5, PT, R0, 0x200, RZ ;  /* 0x0000020000037810 */ /* 0x000fc80007fbe0ff */
[----:B------:R-:W-:Y:S01]  /*30040*/  R2UR UR14, R3 ;  /* 0x00000000030e72ca */ /* 0x000fe200000e0000 */
[----:B------:R-:W-:-:S05]  /*30050*/  IMAD.MOV.U32 R3, RZ, RZ, RZ ;  /* 0x000000ffff037224 */ /* 0x000fca00078e00ff */
[----:B------:R-:W-:Y:S02]  /*30060*/  IADD3.X R3, PT, PT, R3, 0x40004040, RZ, P4, !PT ;  /* 0x4000404003037810 */ /* 0x000fe400027fe4ff */
[----:B-1----:R-:W-:Y:S02]  /*30070*/  IADD3 R4, P4, PT, R0, 0x280, RZ ;  /* 0x0000028000047810 */ /* 0x002fe40007f9e0ff */
[C---:B------:R-:W-:Y:S01]  /*30080*/  IADD3.X R9, PT, PT, R3.reuse, RZ, RZ, P3, !PT ;  /* 0x000000ff03097210 */ /* 0x040fe20001ffe4ff */
[--C-:B------:R-:W-:Y:S01]  /*30090*/  IMAD.X R8, RZ, RZ, R3.reuse, P2 ;  /* 0x000000ffff087224 */ /* 0x100fe200010e0603 */
[----:B------:R-:W-:Y:S01]  /*300a0*/  R2UR UR16, R4 ;  /* 0x00000000041072ca */ /* 0x000fe200000e0000 */
[----:B------:R-:W-:Y:S01]  /*300b0*/  IMAD.X R14, RZ, RZ, R3, P5 ;  /* 0x000000ffff0e7224 */ /* 0x000fe200028e0603 */
[----:B------:R-:W-:Y:S02]  /*300c0*/  IADD3 R4, P3, PT, R0, 0x300, RZ ;  /* 0x0000030000047810 */ /* 0x000fe40007f7e0ff */
[----:B------:R-:W-:-:S02]  /*300d0*/  IADD3.X R15, PT, PT, R3, RZ, RZ, P1, !PT ;  /* 0x000000ff030f7210 */ /* 0x000fc40000ffe4ff */
[----:B------:R-:W-:Y:S01]  /*300e0*/  R2UR UR18, R4 ;  /* 0x00000000041272ca */ /* 0x000fe200000e0000 */
[--C-:B------:R-:W-:Y:S01]  /*300f0*/  IMAD.X R13, RZ, RZ, R3.reuse, P3 ;  /* 0x000000ffff0d7224 */ /* 0x100fe200018e0603 */
[----:B------:R-:W-:Y:S02]  /*30100*/  IADD3 R4, P2, PT, R0, 0x380, RZ ;  /* 0x0000038000047810 */ /* 0x000fe40007f5e0ff */
[----:B------:R-:W-:Y:S02]  /*30110*/  IADD3.X R10, PT, PT, R3, RZ, RZ, P4, !PT ;  /* 0x000000ff030a7210 */ /* 0x000fe400027fe4ff */
[----:B------:R-:W-:Y:S01]  /*30120*/  R2UR UR20, R4 ;  /* 0x00000000041472ca */ /* 0x000fe200000e0000 */
[----:B------:R-:W-:Y:S01]  /*30130*/  IMAD.X R12, RZ, RZ, R3, P2 ;  /* 0x000000ffff0c7224 */ /* 0x000fe200010e0603 */
[----:B------:R-:W-:Y:S02]  /*30140*/  IADD3 R4, P1, PT, R0, 0x400, RZ ;  /* 0x0000040000047810 */ /* 0x000fe40007f3e0ff */
[----:B------:R-:W-:-:S02]  /*30150*/  R2UR UR69, R9 ;  /* 0x00000000094572ca */ /* 0x000fc400000e0000 */
[----:B------:R-:W-:Y:S01]  /*30160*/  R2UR UR22, R4 ;  /* 0x00000000041672ca */ /* 0x000fe200000e0000 */
[----:B------:R-:W-:Y:S01]  /*30170*/  IMAD.X R11, RZ, RZ, R3, P1 ;  /* 0x000000ffff0b7224 */ /* 0x000fe200008e0603 */
[----:B------:R-:W-:Y:S02]  /*30180*/  IADD3 R4, P6, PT, R0, 0x480, RZ ;  /* 0x0000048000047810 */ /* 0x000fe40007fde0ff */
[----:B------:R-:W-:Y:S02]  /*30190*/  R2UR UR77, R8 ;  /* 0x00000000084d72ca */ /* 0x000fe400000e0000 */
[----:B------:R-:W-:Y:S02]  /*301a0*/  R2UR UR24, R4 ;  /* 0x00000000041872ca */ /* 0x000fe400000e0000 */
[----:B------:R-:W-:Y:S02]  /*301b0*/  IADD3 R4, P0, PT, R0, 0x500, RZ ;  /* 0x0000050000047810 */ /* 0x000fe40007f1e0ff */
[----:B------:R-:W-:Y:S01]  /*301c0*/  IADD3.X R7, PT, PT, R3, RZ, RZ, P6, !PT ;  /* 0x000000ff03077210 */ /* 0x000fe200037fe4ff */
[----:B------:R-:W-:Y:S01]  /*301d0*/  IMAD.U32 R9, RZ, RZ, UR69 ;  /* 0x00000045ff097e24 */ /* 0x000fe2000f8e00ff */
[----:B------:R-:W-:-:S02]  /*301e0*/  R2UR UR26, R4 ;  /* 0x00000000041a72ca */ /* 0x000fc400000e0000 */
[----:B------:R-:W-:Y:S02]  /*301f0*/  MOV R8, UR68 ;  /* 0x0000004400087c02 */ /* 0x000fe40008000f00 */
[----:B------:R-:W-:Y:S02]  /*30200*/  R2UR UR17, R10 ;  /* 0x000000000a1172ca */ /* 0x000fe400000e0000 */
[----:B------:R-:W-:Y:S02]  /*30210*/  R2UR UR15, R14 ;  /* 0x000000000e0f72ca */ /* 0x000fe400000e0000 */
[----:B------:R-:W-:Y:S02]  /*30220*/  R2UR UR19, R13 ;  /* 0x000000000d1372ca */ /* 0x000fe400000e0000 */
[----:B------:R-:W-:Y:S02]  /*30230*/  @P0 LOP3.LUT R2, R2, 0x4000, RZ, 0xfc, !PT ;  /* 0x0000400002020812 */ /* 0x000fe400078efcff */
[----:B------:R-:W-:-:S02]  /*30240*/  IADD3 R4, P0, PT, R0, 0x580, RZ ;  /* 0x0000058000047810 */ /* 0x000fc40007f1e0ff */
[----:B------:R-:W-:Y:S02]  /*30250*/  LOP3.LUT R2, R2, 0xffffdfff, RZ, 0xc0, !PT ;  /* 0xffffdfff02027812 */ /* 0x000fe400078ec0ff */
[----:B------:R-:W-:Y:S02]  /*30260*/  R2UR UR28, R4 ;  /* 0x00000000041c72ca */ /* 0x000fe400000e0000 */
[----:B------:R-:W-:Y:S02]  /*30270*/  IADD3 R4, PT, PT, R5, 0x40000, RZ ;  /* 0x0004000005047810 */ /* 0x000fe40007ffe0ff */
[----:B------:R-:W-:Y:S02]  /*30280*/  R2UR UR21, R12 ;  /* 0x000000000c1572ca */ /* 0x000fe400000e0000 */
[----:B------:R-:W-:Y:S02]  /*30290*/  SHF.R.U32.HI R4, RZ, 0x4, R4 ;  /* 0x00000004ff047819 */ /* 0x000fe40000011604 */
[----:B------:R-:W-:-:S02]  /*302a0*/  R2UR UR23, R11 ;  /* 0x000000000b1772ca */ /* 0x000fc400000e0000 */
[----:B------:R-:W-:Y:S02]  /*302b0*/  @P0 LOP3.LUT R2, R2, 0x2000, RZ, 0xfc, !PT ;  /* 0x0000200002020812 */ /* 0x000fe400078efcff */
[----:B------:R-:W-:Y:S02]  /*302c0*/  SGXT.U32 R6, R4, 0xe ;  /* 0x0000000e0406781a */ /* 0x000fe40000000000 */
[----:B------:R-:W-:Y:S02]  /*302d0*/  IADD3 R5, P0, PT, R0, 0x600, RZ ;  /* 0x0000060000057810 */ /* 0x000fe40007f1e0ff */
[----:B------:R-:W-:Y:S01]  /*302e0*/  IADD3 R17, P1, PT, R6, 0x2, RZ ;  /* 0x0000000206117810 */ /* 0x000fe20007f3e0ff */
[----:B------:R1:W-:Y:S01]  /*302f0*/  STL [R1+0x1258], R6 ;  /* 0x0012580601007387 */ /* 0x0003e20000100800 */
[----:B------:R-:W-:Y:S02]  /*30300*/  LOP3.LUT R2, R2, 0xffffefff, RZ, 0xc0, !PT ;  /* 0xffffefff02027812 */ /* 0x000fe400078ec0ff */
[----:B------:R-:W-:Y:S01]  /*30310*/  IADD3.X R16, PT, PT, R16, 0x40004040, RZ, P1, !PT ;  /* 0x4000404010107810 */ /* 0x000fe20000ffe4ff */
[----:B------:R2:W-:Y:S01]  /*30320*/  STL.64 [R1+0x1250], R8 ;  /* 0x0012500801007387 */ /* 0x0005e20000100a00 */
[----:B------:R-:W-:-:S02]  /*30330*/  IADD3 R4, P1, PT, R0, 0x680, RZ ;  /* 0x0000068000047810 */ /* 0x000fc40007f3e0ff */
[----:B------:R-:W-:Y:S02]  /*30340*/  R2UR UR30, R5 ;  /* 0x00000000051e72ca */ /* 0x000fe400000e0000 */
[----:B------:R-:W-:Y:S02]  /*30350*/  R2UR UR32, R4 ;  /* 0x00000000042072ca */ /* 0x000fe400000e0000 */
[----:B------:R-:W-:Y:S02]  /*30360*/  @P0 LOP3.LUT R2, R2, 0x1000, RZ, 0xfc, !PT ;  /* 0x0000100002020812 */ /* 0x000fe400078efcff */
[----:B------:R-:W-:Y:S02]  /*30370*/  IADD3 R4, P0, PT, R0, 0x700, RZ ;  /* 0x0000070000047810 */ /* 0x000fe40007f1e0ff */
[----:B------:R-:W-:Y:S02]  /*30380*/  LOP3.LUT R2, R2, 0xfffff7ff, RZ, 0xc0, !PT ;  /* 0xfffff7ff02027812 */ /* 0x000fe400078ec0ff */
[----:B------:R-:W-:-:S02]  /*30390*/  R2UR UR34, R4 ;  /* 0x00000000042272ca */ /* 0x000fc400000e0000 */
[----:B------:R-:W-:Y:S02]  /*303a0*/  @P1 LOP3.LUT R2, R2, 0x800, RZ, 0xfc, !PT ;  /* 0x0000080002021812 */ /* 0x000fe400078efcff */
[----:B------:R-:W-:Y:S02]  /*303b0*/  IADD3 R4, P1, PT, R0, 0x780, RZ ;  /* 0x0000078000047810 */ /* 0x000fe40007f3e0ff */
[----:B------:R-:W-:Y:S02]  /*303c0*/  LOP3.LUT R2, R2, 0xfffffbff, RZ, 0xc0, !PT ;  /* 0xfffffbff02027812 */ /* 0x000fe400078ec0ff */
[----:B------:R-:W-:Y:S02]  /*303d0*/  R2UR UR36, R4 ;  /* 0x00000000042472ca */ /* 0x000fe400000e0000 */
[----:B------:R-:W-:Y:S02]  /*303e0*/  @P0 LOP3.LUT R2, R2, 0x400, RZ, 0xfc, !PT ;  /* 0x0000040002020812 */ /* 0x000fe400078efcff */
[----:B------:R-:W-:-:S02]  /*303f0*/  IADD3 R4, P0, PT, R0, 0x800, RZ ;  /* 0x0000080000047810 */ /* 0x000fc40007f1e0ff */
[----:B------:R-:W-:Y:S02]  /*30400*/  LOP3.LUT R2, R2, 0xfffffdff, RZ, 0xc0, !PT ;  /* 0xfffffdff02027812 */ /* 0x000fe400078ec0ff */
        /* <DEDUP_REMOVED lines=39> */
[C---:B------:R-:W-:Y:S02]  /*30680*/  LOP3.LUT P0, RZ, R2.reuse, 0x2, RZ, 0xc0, !PT ;  /* 0x0000000202ff7812 */ /* 0x040fe4000780c0ff */
[----:B------:R-:W-:-:S02]  /*30690*/  LOP3.LUT R2, R2, 0xfffbffff, RZ, 0xc0, !PT ;  /* 0xfffbffff02027812 */ /* 0x000fc400078ec0ff */
[----:B------:R-:W-:Y:S02]  /*306a0*/  R2UR UR58, R4 ;  /* 0x00000000043a72ca */ /* 0x000fe400000e0000 */
[----:B------:R-:W-:Y:S02]  /*306b0*/  IADD3 R4, P4, PT, R0, 0xd80, RZ ;  /* 0x00000d8000047810 */ /* 0x000fe40007f9e0ff */
[----:B------:R-:W-:Y:S02]  /*306c0*/  R2UR UR25, R7 ;  /* 0x00000000071972ca */ /* 0x000fe400000e0000 */
[----:B------:R-:W-:Y:S02]  /*306d0*/  R2UR UR60, R4 ;  /* 0x00000000043c72ca */ /* 0x000fe400000e0000 */
[----:B------:R-:W-:Y:S02]  /*306e0*/  IADD3 R4, P3, PT, R0, 0xe00, RZ ;  /* 0x00000e0000047810 */ /* 0x000fe40007f7e0ff */
[----:B------:R-:W-:-:S02]  /*306f0*/  @P0 LOP3.LUT R2, R2, 0x40000, RZ, 0xfc, !PT ;  /* 0x0004000002020812 */ /* 0x000fc400078efcff */
[----:B------:R-:W-:Y:S02]  /*30700*/  R2UR UR62, R4 ;  /* 0x00000000043e72ca */ /* 0x000fe400000e0000 */
[C---:B------:R-:W-:Y:S02]  /*30710*/  LOP3.LUT P0, RZ, R2.reuse, 0x4, RZ, 0xc0, !PT ;  /* 0x0000000402ff7812 */ /* 0x040fe4000780c0ff */
[----:B------:R-:W-:Y:S02]  /*30720*/  LOP3.LUT R2, R2, 0xfff7ffff, RZ, 0xc0, !PT ;  /* 0xfff7ffff02027812 */ /* 0x000fe400078ec0ff */
[C---:B------:R-:W-:Y:S02]  /*30730*/  IADD3 R4, P2, PT, R0.reuse, 0xe80, RZ ;  /* 0x00000e8000047810 */ /* 0x040fe40007f5e0ff */
[----:B------:R-:W-:Y:S02]  /*30740*/  IADD3 R0, P6, PT, R0, 0xf00, RZ ;  /* 0x00000f0000007810 */ /* 0x000fe40007fde0ff */
[----:B------:R-:W-:-:S02]  /*30750*/  R2UR UR64, R4 ;  /* 0x00000000044072ca */ /* 0x000fc400000e0000 */
[----:B------:R-:W-:Y:S02]  /*30760*/  R2UR UR66, R0 ;  /* 0x00000000004272ca */ /* 0x000fe400000e0000 */
[----:B------:R-:W-:Y:S02]  /*30770*/  R2UR UR71, R3 ;  /* 0x00000000034772ca */ /* 0x000fe400000e0000 */
[----:B------:R-:W-:Y:S02]  /*30780*/  @P0 LOP3.LUT R2, R2, 0x80000, RZ, 0xfc, !PT ;  /* 0x0008000002020812 */ /* 0x000fe400078efcff */
[----:B------:R-:W-:Y:S02]  /*30790*/  R2UR UR68, R17 ;  /* 0x00000000114472ca */ /* 0x000fe400000e0000 */
[C---:B------:R-:W-:Y:S02]  /*307a0*/  LOP3.LUT P0, RZ, R2.reuse, 0x8, RZ, 0xc0, !PT ;  /* 0x0000000802ff7812 */ /* 0x040fe4000780c0ff */
[----:B------:R-:W-:-:S02]  /*307b0*/  LOP3.LUT R2, R2, 0xffefffff, RZ, 0xc0, !PT ;  /* 0xffefffff02027812 */ /* 0x000fc400078ec0ff */
[----:B------:R-:W-:Y:S02]  /*307c0*/  R2UR UR69, R16 ;  /* 0x00000000104572ca */ /* 0x000fe400000e0000 */
[----:B------:R-:W-:-:S07]  /*307d0*/  R2UR UR75, R15 ;  /* 0x000000000f4b72ca */ /* 0x000fce00000e0000 */
[----:B------:R-:W-:-:S04]  /*307e0*/  @P0 LOP3.LUT R2, R2, 0x100000, RZ, 0xfc, !PT ;  /* 0x0010000002020812 */ /* 0x000fc800078efcff */
[C---:B------:R-:W-:Y:S02]  /*307f0*/  LOP3.LUT P0, RZ, R2.reuse, 0x10, RZ, 0xc0, !PT ;  /* 0x0000001002ff7812 */ /* 0x040fe4000780c0ff */
[----:B------:R-:W-:-:S11]  /*30800*/  LOP3.LUT R2, R2, 0xffdfffff, RZ, 0xc0, !PT ;  /* 0xffdfffff02027812 */ /* 0x000fd600078ec0ff */
        /* <DEDUP_REMOVED lines=28> */
[----:B------:R-:W-:-:S05]  /*309d0*/  LOP3.LUT P0, RZ, R2, 0x4000, RZ, 0xc0, !PT ;  /* 0x0000400002ff7812 */ /* 0x000fca000780c0ff */
[----:B-1----:R-:W-:Y:S01]  /*309e0*/  IMAD.X R6, RZ, RZ, R3, P0 ;  /* 0x000000ffff067224 */ /* 0x002fe200000e0603 */
[----:B------:R-:W-:-:S04]  /*309f0*/  LOP3.LUT P0, RZ, R2, 0x40000000, RZ, 0xc0, !PT ;  /* 0x4000000002ff7812 */ /* 0x000fc8000780c0ff */
[----:B------:R-:W-:Y:S02]  /*30a00*/  IADD3.X R5, PT, PT, R3, RZ, RZ, P0, !PT ;  /* 0x000000ff03057210 */ /* 0x000fe400007fe4ff */
[----:B------:R-:W-:Y:S02]  /*30a10*/  LOP3.LUT P0, RZ, R2, 0x20000000, RZ, 0xc0, !PT ;  /* 0x2000000002ff7812 */ /* 0x000fe4000780c0ff */
[----:B------:R-:W-:Y:S02]  /*30a20*/  R2UR UR27, R6 ;  /* 0x00000000061b72ca */ /* 0x000fe400000e0000 */
[----:B------:R-:W-:Y:S01]  /*30a30*/  R2UR UR29, R5 ;  /* 0x00000000051d72ca */ /* 0x000fe200000e0000 */
[----:B------:R-:W-:Y:S01]  /*30a40*/  IMAD.X R4, RZ, RZ, R3, P0 ;  /* 0x000000ffff047224 */ /* 0x000fe200000e0603 */
[----:B------:R-:W-:-:S04]  /*30a50*/  LOP3.LUT P0, RZ, R2, 0x10000000, RZ, 0xc0, !PT ;  /* 0x1000000002ff7812 */ /* 0x000fc8000780c0ff */
[----:B------:R-:W-:Y:S02]  /*30a60*/  IADD3.X R0, PT, PT, R3, RZ, RZ, P0, !PT ;  /* 0x000000ff03007210 */ /* 0x000fe400007fe4ff */
[----:B------:R-:W-:Y:S02]  /*30a70*/  LOP3.LUT P0, RZ, R2, 0x8000000, RZ, 0xc0, !PT ;  /* 0x0800000002ff7812 */ /* 0x000fe4000780c0ff */
[----:B------:R-:W-:Y:S02]  /*30a80*/  R2UR UR31, R4 ;  /* 0x00000000041f72ca */ /* 0x000fe400000e0000 */
[----:B------:R-:W-:Y:S01]  /*30a90*/  R2UR UR33, R0 ;  /* 0x00000000002172ca */ /* 0x000fe200000e0000 */
[--C-:B--2---:R-:W-:Y:S01]  /*30aa0*/  IMAD.X R8, RZ, RZ, R3.reuse, P0 ;  /* 0x000000ffff087224 */ /* 0x104fe200000e0603 */
[----:B------:R-:W-:Y:S01]  /*30ab0*/  LOP3.LUT P0, RZ, R2, 0x4000000, RZ, 0xc0, !PT ;  /* 0x0400000002ff7812 */ /* 0x000fe2000780c0ff */
[----:B------:R-:W-:-:S03]  /*30ac0*/  IMAD.X R0, RZ, RZ, R3, P1 ;  /* 0x000000ffff007224 */ /* 0x000fc600008e0603 */
[C---:B------:R-:W-:Y:S02]  /*30ad0*/  IADD3.X R10, PT, PT, R3.reuse, RZ, RZ, P0, !PT ;  /* 0x000000ff030a7210 */ /* 0x040fe400007fe4ff */
[----:B------:R-:W-:Y:S02]  /*30ae0*/  LOP3.LUT P0, RZ, R2, 0x2000000, RZ, 0xc0, !PT ;  /* 0x0200000002ff7812 */ /* 0x000fe4000780c0ff */
[----:B------:R-:W-:Y:S02]  /*30af0*/  R2UR UR59, R0 ;  /* 0x00000000003b72ca */ /* 0x000fe400000e0000 */
[C---:B------:R-:W-:Y:S01]  /*30b00*/  IADD3.X R0, PT, PT, R3.reuse, RZ, RZ, P4, !PT ;  /* 0x000000ff03007210 */ /* 0x040fe200027fe4ff */
[--C-:B------:R-:W-:Y:S01]  /*30b10*/  IMAD.X R14, RZ, RZ, R3.reuse, P0 ;  /* 0x000000ffff0e7224 */ /* 0x100fe200000e0603 */
[----:B------:R-:W-:Y:S02]  /*30b20*/  LOP3.LUT P0, RZ, R2, 0x1000000, RZ, 0xc0, !PT ;  /* 0x0100000002ff7812 */ /* 0x000fe4000780c0ff */
[----:B------:R-:W-:Y:S01]  /*30b30*/  R2UR UR61, R0 ;  /* 0x00000000003d72ca */ /* 0x000fe200000e0000 */
[----:B------:R-:W-:Y:S01]  /*30b40*/  IMAD.X R0, RZ, RZ, R3, P3 ;  /* 0x000000ffff007224 */ /* 0x000fe200018e0603 */
[----:B------:R-:W-:-:S02]  /*30b50*/  IADD3.X R13, PT, PT, R3, RZ, RZ, P0, !PT ;  /* 0x000000ff030d7210 */ /* 0x000fc400007fe4ff */
[----:B------:R-:W-:Y:S02]  /*30b60*/  LOP3.LUT P0, RZ, R2, 0x800000, RZ, 0xc0, !PT ;  /* 0x0080000002ff7812 */ /* 0x000fe4000780c0ff */
[----:B------:R-:W-:Y:S02]  /*30b70*/  R2UR UR63, R0 ;  /* 0x00000000003f72ca */ /* 0x000fe400000e0000 */
[C---:B------:R-:W-:Y:S01]  /*30b80*/  IADD3.X R0, PT, PT, R3.reuse, RZ, RZ, P2, !PT ;  /* 0x000000ff03007210 */ /* 0x040fe200017fe4ff */
[----:B------:R-:W-:Y:S01]  /*30b90*/  IMAD.X R12, RZ, RZ, R3, P0 ;  /* 0x000000ffff0c7224 */ /* 0x000fe200000e0603 */
[----:B------:R-:W-:Y:S02]  /*30ba0*/  LOP3.LUT P0, RZ, R2, 0x400000, RZ, 0xc0, !PT ;  /* 0x0040000002ff7812 */ /* 0x000fe4000780c0ff */
[----:B------:R-:W-:Y:S02]  /*30bb0*/  R2UR UR65, R0 ;  /* 0x00000000004172ca */ /* 0x000fe400000e0000 */
[----:B------:R-:W-:-:S02]  /*30bc0*/  IADD3.X R11, PT, PT, R3, RZ, RZ, P0, !PT ;  /* 0x000000ff030b7210 */ /* 0x000fc400007fe4ff */
[----:B------:R-:W-:Y:S02]  /*30bd0*/  LOP3.LUT P0, RZ, R2, 0x200000, RZ, 0xc0, !PT ;  /* 0x0020000002ff7812 */ /* 0x000fe4000780c0ff */
[----:B------:R-:W-:Y:S02]  /*30be0*/  R2UR UR35, R8 ;  /* 0x00000000082372ca */ /* 0x000fe400000e0000 */
[----:B------:R-:W-:Y:S01]  /*30bf0*/  R2UR UR37, R10 ;  /* 0x000000000a2572ca */ /* 0x000fe200000e0000 */
[----:B------:R-:W-:Y:S01]  /*30c00*/  IMAD.X R9, RZ, RZ, R3, P0 ;  /* 0x000000ffff097224 */ /* 0x000fe200000e0603 */
[----:B------:R-:W-:Y:S02]  /*30c10*/  LOP3.LUT P0, RZ, R2, 0x100000, RZ, 0xc0, !PT ;  /* 0x0010000002ff7812 */ /* 0x000fe4000780c0ff */
[----:B------:R-:W-:Y:S02]  /*30c20*/  R2UR UR39, R14 ;  /* 0x000000000e2772ca */ /* 0x000fe400000e0000 */
[----:B------:R-:W-:-:S02]  /*30c30*/  IADD3.X R7, PT, PT, R3, RZ, RZ, P0, !PT ;  /* 0x000000ff03077210 */ /* 0x000fc400007fe4ff */
[C---:B------:R-:W-:Y:S02]  /*30c40*/  LOP3.LUT P0, RZ, R2.reuse, 0x80000, RZ, 0xc0, !PT ;  /* 0x0008000002ff7812 */ /* 0x040fe4000780c0ff */
[----:B------:R-:W-:Y:S02]  /*30c50*/  R2UR UR49, R7 ;  /* 0x00000000073172ca */ /* 0x000fe400000e0000 */
[----:B------:R-:W-:Y:S01]  /*30c60*/  MOV R7, UR71 ;  /* 0x0000004700077c02 */ /* 0x000fe20008000f00 */
[----:B------:R-:W-:Y:S01]  /*30c70*/  IMAD.X R6, RZ, RZ, R3, P0 ;  /* 0x000000ffff067224 */ /* 0x000fe200000e0603 */
[----:B------:R-:W-:Y:S02]  /*30c80*/  LOP3.LUT P0, RZ, R2, 0x40000, RZ, 0xc0, !PT ;  /* 0x0004000002ff7812 */ /* 0x000fe4000780c0ff */
[----:B------:R-:W-:Y:S02]  /*30c90*/  R2UR UR41, R13 ;  /* 0x000000000d2972ca */ /* 0x000fe400000e0000 */
[----:B------:R-:W-:-:S02]  /*30ca0*/  IADD3.X R5, PT, PT, R3, RZ, RZ, P0, !PT ;  /* 0x000000ff03057210 */ /* 0x000fc400007fe4ff */
[----:B------:R-:W-:Y:S02]  /*30cb0*/  LOP3.LUT P0, RZ, R2, 0x20000, RZ, 0xc0, !PT ;  /* 0x0002000002ff7812 */ /* 0x000fe4000780c0ff */
[----:B------:R-:W-:Y:S01]  /*30cc0*/  R2UR UR51, R6 ;  /* 0x00000000063372ca */ /* 0x000fe200000e0000 */
[----:B------:R-:W-:Y:S01]  /*30cd0*/  IMAD.U32 R6, RZ, RZ, UR70 ;  /* 0x00000046ff067e24 */ /* 0x000fe2000f8e00ff */
[----:B------:R-:W-:Y:S01]  /*30ce0*/  UIADD3.64 UR70, UPT, UPT, UR12, 0x4, URZ ;  /* 0x000000040c467897 */ /* 0x000fe2000fffe0ff */
[--C-:B------:R-:W-:Y:S01]  /*30cf0*/  IMAD.X R4, RZ, RZ, R3.reuse, P0 ;  /* 0x000000ffff047224 */ /* 0x100fe200000e0603 */
[----:B------:R-:W-:Y:S02]  /*30d00*/  LOP3.LUT P0, RZ, R2, 0x10000, RZ, 0xc0, !PT ;  /* 0x0001000002ff7812 */ /* 0x000fe4000780c0ff */
[----:B------:R-:W-:Y:S01]  /*30d10*/  IADD3.X R2, PT, PT, R3, RZ, RZ, P5, !PT ;  /* 0x000000ff03027210 */ /* 0x000fe20002ffe4ff */
[----:B------:R-:W-:Y:S01]  /*30d20*/  IMAD.X R3, RZ, RZ, R3, P6 ;  /* 0x000000ffff037224 */ /* 0x000fe200030e0603 */
[----:B------:R-:W-:Y:S01]  /*30d30*/  R2UR UR55, R4 ;  /* 0x00000000043772ca */ /* 0x000fe200000e0000 */
[----:B------:R1:W-:Y:S01]  /*30d40*/  STL.64 [R1+0x1248], R6 ;  /* 0x0012480601007387 */ /* 0x0003e20000100a00 */
[----:B------:R-:W2:Y:S01]  /*30d50*/  LDC R4, c[0x0][0x3d4] ;  /* 0x0000f500ff047b82 */ /* 0x000ea20000000800 */
[----:B------:R-:W-:-:S02]  /*30d60*/  R2UR UR53, R5 ;  /* 0x00000000053572ca */ /* 0x000fc400000e0000 */
[----:B------:R-:W-:Y:S01]  /*30d70*/  R2UR UR67, R3 ;  /* 0x00000000034372ca */ /* 0x000fe200000e0000 */
[----:B------:R-:W-:Y:S01]  /*30d80*/  IMAD.MOV.U32 R3, RZ, RZ, 0x1 ;  /* 0x00000001ff037424 */ /* 0x000fe200078e00ff */
[----:B------:R-:W-:Y:S01]  /*30d90*/  STL [R1+0x138], R244 ;  /* 0x000138f401007387 */ /* 0x000fe20000100800 */
[----:B------:R-:W-:Y:S02]  /*30da0*/  MOV R5, UR71 ;  /* 0x0000004700057c02 */ /* 0x000fe40008000f00 */
[----:B------:R-:W-:Y:S01]  /*30db0*/  R2UR UR57, R2 ;  /* 0x00000000023972ca */ /* 0x000fe200000e0000 */
[----:B------:R-:W-:Y:S01]  /*30dc0*/  STL [R1+0x134], RZ ;  /* 0x000134ff01007387 */ /* 0x000fe20000100800 */
[----:B------:R-:W3:Y:S01]  /*30dd0*/  LDC R2, c[0x0][0x3c4] ;  /* 0x0000f100ff027b82 */ /* 0x000ee20000000800 */
[----:B-1----:R-:W-:Y:S01]  /*30de0*/  IMAD.U32 R6, RZ, RZ, UR72 ;  /* 0x00000048ff067e24 */ /* 0x002fe2000f8e00ff */
[----:B------:R-:W-:Y:S01]  /*30df0*/  MOV R7, UR73 ;  /* 0x0000004900077c02 */ /* 0x000fe20008000f00 */
[----:B------:R-:W-:Y:S01]  /*30e00*/  UIADD3.64 UR72, UPT, UPT, UR12, 0x3fe, URZ ;  /* 0x000003fe0c487897 */ /* 0x000fe2000fffe0ff */
[----:B------:R-:W-:Y:S01]  /*30e10*/  STL [R1+0x144], R3 ;  /* 0x0001440301007387 */ /* 0x000fe20000100800 */
[----:B------:R-:W-:-:S02]  /*30e20*/  R2UR UR43, R12 ;  /* 0x000000000c2b72ca */ /* 0x000fc400000e0000 */
[----:B------:R-:W-:Y:S01]  /*30e30*/  R2UR UR45, R11 ;  /* 0x000000000b2d72ca */ /* 0x000fe200000e0000 */
[----:B------:R-:W-:Y:S01]  /*30e40*/  STL [R1+0x14c], RZ ;  /* 0x00014cff01007387 */ /* 0x000fe20000100800 */
[----:B------:R-:W-:Y:S02]  /*30e50*/  R2UR UR47, R9 ;  /* 0x00000000092f72ca */ /* 0x000fe400000e0000 */
[----:B------:R-:W-:Y:S01]  /*30e60*/  ISETP.NE.U32.AND P5, PT, R18, RZ, PT ;  /* 0x000000ff1200720c */ /* 0x000fe20003fa5070 */
[----:B------:R-:W-:Y:S01]  /*30e70*/  STL [R1+0x130], RZ ;  /* 0x000130ff01007387 */ /* 0x000fe20000100800 */
[----:B--2---:R-:W-:Y:S01]  /*30e80*/  SHF.L.U32 R0, R4, 0x7, RZ ;  /* 0x0000000704007819 */ /* 0x004fe200000006ff */
[----:B------:R-:W-:Y:S01]  /*30e90*/  IMAD.U32 R4, RZ, RZ, UR70 ;  /* 0x00000046ff047e24 */ /* 0x000fe2000f8e00ff */
[----:B------:R-:W-:Y:S01]  /*30ea0*/  UIADD3.64 UR70, UPT, UPT, UR12, 0x400, URZ ;  /* 0x000004000c467897 */ /* 0x000fe2000fffe0ff */
[----:B------:R1:W-:Y:S04]  /*30eb0*/  STL.64 [R1+0x1240], R6 ;  /* 0x0012400601007387 */ /* 0x0003e80000100a00 */
[----:B------:R2:W-:Y:S01]  /*30ec0*/  STL.64 [R1+0x1238], R4 ;  /* 0x0012380401007387 */ /* 0x0005e20000100a00 */
[----:B---3--:R-:W-:Y:S01]  /*30ed0*/  SHF.L.U32 R2, R2, 0x7, RZ ;  /* 0x0000000702027819 */ /* 0x008fe200000006ff */
[----:B-1----:R-:W-:Y:S01]  /*30ee0*/  IMAD.U32 R6, RZ, RZ, UR72 ;  /* 0x00000048ff067e24 */ /* 0x002fe2000f8e00ff */
[----:B------:R-:W-:Y:S01]  /*30ef0*/  MOV R7, UR73 ;  /* 0x0000004900077c02 */ /* 0x000fe20008000f00 */
[----:B------:R-:W-:Y:S01]  /*30f00*/  UIADD3.64 UR72, UPT, UPT, UR12, 0x402, URZ ;  /* 0x000004020c487897 */ /* 0x000fe2000fffe0ff */
[----:B--2---:R-:W-:Y:S01]  /*30f10*/  IMAD.U32 R4, RZ, RZ, UR70 ;  /* 0x00000046ff047e24 */ /* 0x004fe2000f8e00ff */
[----:B------:R-:W-:Y:S01]  /*30f20*/  MOV R5, UR71 ;  /* 0x0000004700057c02 */ /* 0x000fe20008000f00 */
[----:B------:R-:W-:Y:S01]  /*30f30*/  UIADD3.64 UR70, UPT, UPT, UR12, 0x404, URZ ;  /* 0x000004040c467897 */ /* 0x000fe2000fffe0ff */
[----:B------:R1:W-:Y:S04]  /*30f40*/  STL.64 [R1+0x1230], R6 ;  /* 0x0012300601007387 */ /* 0x0003e80000100a00 */
[----:B------:R2:W-:Y:S01]  /*30f50*/  STL.64 [R1+0x1228], R4 ;  /* 0x0012280401007387 */ /* 0x0005e20000100a00 */
        /* <DEDUP_REMOVED lines=100> */
[----:B------:R-:W-:-:S02]  /*315a0*/  MOV R5, UR71 ;  /* 0x0000004700057c02 */ /* 0x000fc40008000f00 */
[----:B------:R1:W-:Y:S01]  /*315b0*/  STL.64 [R1+0x1160], R6 ;  /* 0x0011600601007387 */ /* 0x0003e20000100a00 */
[----:B------:R-:W-:Y:S02]  /*315c0*/  UIADD3.64 UR70, UPT, UPT, UR68, 0x4, URZ ;  /* 0x0000000444467897 */ /* 0x000fe4000fffe0ff */
[----:B------:R-:W-:Y:S01]  /*315d0*/  UIADD3.64 UR72, UPT, UPT, UR68, 0x7fe, URZ ;  /* 0x000007fe44487897 */ /* 0x000fe2000fffe0ff */
[----:B------:R1:W-:Y:S01]  /*315e0*/  STL.64 [R1+0x1158], R4 ;  /* 0x0011580401007387 */ /* 0x0003e20000100a00 */
[----:B------:R-:W-:Y:S02]  /*315f0*/  UIADD3.64 UR70, UPT, UPT, UR68, 0x800, URZ ;  /* 0x0000080044467897 */ /* 0x000fe4000fffe0ff */
[----:B------:R-:W-:Y:S02]  /*31600*/  UIADD3.64 UR72, UPT, UPT, UR68, 0x802, URZ ;  /* 0x0000080244487897 */ /* 0x000fe4000fffe0ff */
[----:B------:R-:W-:Y:S02]  /*31610*/  UIADD3.64 UR70, UPT, UPT, UR68, 0x804, URZ ;  /* 0x0000080444467897 */ /* 0x000fe4000fffe0ff */
[----:B------:R-:W-:-:S02]  /*31620*/  UIADD3.64 UR72, UPT, UPT, UR68, 0xffe, URZ ;  /* 0x00000ffe44487897 */ /* 0x000fc4000fffe0ff */
[----:B------:R-:W-:Y:S02]  /*31630*/  UIADD3.64 UR70, UPT, UPT, UR68, 0x1000, URZ ;  /* 0x0000100044467897 */ /* 0x000fe4000fffe0ff */
[----:B------:R-:W-:Y:S02]  /*31640*/  UIADD3.64 UR72, UPT, UPT, UR68, 0x1002, URZ ;  /* 0x0000100244487897 */ /* 0x000fe4000fffe0ff */
[----:B------:R-:W-:Y:S02]  /*31650*/  UIADD3.64 UR70, UPT, UPT, UR68, 0x1004, URZ ;  /* 0x0000100444467897 */ /* 0x000fe4000fffe0ff */
[----:B------:R-:W-:Y:S02]  /*31660*/  UIADD3.64 UR72, UPT, UPT, UR68, 0x17fe, URZ ;  /* 0x000017fe44487897 */ /* 0x000fe4000fffe0ff */
[----:B------:R-:W-:Y:S02]  /*31670*/  UIADD3.64 UR70, UPT, UPT, UR68, 0x1800, URZ ;  /* 0x0000180044467897 */ /* 0x000fe4000fffe0ff */
[----:B------:R-:W-:-:S02]  /*31680*/  UIADD3.64 UR72, UPT, UPT, UR68, 0x1802, URZ ;  /* 0x0000180244487897 */ /* 0x000fc4000fffe0ff */
[----:B-1----:R-:W-:-:S12]  /*31690*/  UIADD3.64 UR70, UPT, UPT, UR68, 0x1804, URZ ;  /* 0x0000180444467897 */ /* 0x002fd8000fffe0ff */
.L_x_18:
[----:B------:R-:W2:Y:S04]  /*316a0*/  LDL.64 R16, [R1+0x2110] ;  /* 0x0021100001107983 */ /* 0x000ea80000100a00 */
[----:B------:R-:W3:Y:S04]  /*316b0*/  LDL.64 R32, [R1+0x20e0] ;  /* 0x0020e00001207983 */ /* 0x000ee80000100a00 */
[----:B------:R-:W4:Y:S04]  /*316c0*/  LDL.64 R22, [R1+0x2108] ;  /* 0x0021080001167983 */ /* 0x000f280000100a00 */
[----:B------:R-:W3:Y:S04]  /*316d0*/  LDL.64 R4, [R1+0x1e00] ;  /* 0x001e000001047983 */ /* 0x000ee80000100a00 */
[----:B------:R-:W3:Y:S04]  /*316e0*/  LDL.64 R14, [R1+0x2100] ;  /* 0x00210000010e7983 */ /* 0x000ee80000100a00 */
[----:B------:R-:W3:Y:S04]  /*316f0*/  LDL.64 R12, [R1+0x1e68] ;  /* 0x001e6800010c7983 */ /* 0x000ee80000100a00 */
[----:B------:R-:W3:Y:S04]  /*31700*/  LDL.64 R28, [R1+0x20d8] ;  /* 0x0020d800011c7983 */ /* 0x000ee80000100a00 */
[----:B------:R-:W3:Y:S01]  /*31710*/  LDL.64 R26, [R1+0x20d0] ;  /* 0x0020d000011a7983 */ /* 0x000ee20000100a00 */
[C---:B------:R-:W-:Y:S01]  /*31720*/  IMAD.WIDE R6, R2.reuse, 0x2, R204 ;  /* 0x0000000202067825 */ /* 0x040fe200078e02cc */
[----:B------:R-:W1:Y:S02]  /*31730*/  LDC R3, c[0x0][0x3c4] ;  /* 0x0000f100ff037b82 */ /* 0x000e640000000800 */
[----:B------:R-:W-:Y:S04]  /*31740*/  STL [R1+0x214c], R208 ;  /* 0x00214cd001007387 */ /* 0x000fe80000100800 */
[----:B------:R-:W-:Y:S04]  /*31750*/  STL [R1+0x2148], R198 ;  /* 0x002148c601007387 */ /* 0x000fe80000100800 */
[----:B------:R-:W-:Y:S04]  /*31760*/  STL [R1+0x2144], R197 ;  /* 0x002144c501007387 */ /* 0x000fe80000100800 */
[----:B------:R-:W-:Y:S04]  /*31770*/  STL [R1+0x2140], R196 ;  /* 0x002140c401007387 */ /* 0x000fe80000100800 */
[----:B0-----:R0:W-:Y:S04]  /*31780*/  STL [R1+0x213c], R0 ;  /* 0x00213c0001007387 */ /* 0x0011e80000100800 */
[----:B------:R-:W3:Y:S04]  /*31790*/  LDL.64 R30, [R1+0x20a0] ;  /* 0x0020a000011e7983 */ /* 0x000ee80000100a00 */
[----:B------:R-:W3:Y:S04]  /*317a0*/  LDL.64 R36, [R1+0x20a8] ;  /* 0x0020a80001247983 */ /* 0x000ee80000100a00 */
[----:B------:R0:W3:Y:S01]  /*317b0*/  LDG.E.U16 R183, desc[UR10][R6.64] ;  /* 0x0000000a06b77981 */ /* 0x0000e2000c1e1500 */
[----:B--2---:R-:W-:-:S03]  /*317c0*/  IMAD.WIDE R166, R2, 0x2, R16 ;  /* 0x0000000202a67825 */ /* 0x004fc600078e0210 */
[----:B------:R-:W2:Y:S01]  /*317d0*/  LDL.64 R42, [R1+0x1e50] ;  /* 0x001e5000012a7983 */ /* 0x000ea20000100a00 */
[----:B0-----:R-:W0:Y:S03]  /*317e0*/  LDC R0, c[0x0][0x3c4] ;  /* 0x0000f100ff007b82 */ /* 0x001e260000000800 */
[----:B------:R-:W2:Y:S04]  /*317f0*/  LDL.64 R16, [R1+0x1e58] ;  /* 0x001e580001107983 */ /* 0x000ea80000100a00 */
[----:B------:R-:W2:Y:S01]  /*31800*/  LDL.64 R20, [R1+0x1e60] ;  /* 0x001e600001147983 */ /* 0x000ea20000100a00 */
[----:B------:R-:W-:-:S03]  /*31810*/  IMAD.WIDE R6, R2, 0x2, R206 ;  /* 0x0000000202067825 */ /* 0x000fc600078e02ce */
[----:B------:R-:W2:Y:S04]  /*31820*/  LDL.64 R44, [R1+0x2070] ;  /* 0x00207000012c7983 */ /* 0x000ea80000100a00 */
[----:B------:R3:W2:Y:S04]  /*31830*/  LDG.E.U16 R177, desc[UR10][R6.64] ;  /* 0x0000000a06b17981 */ /* 0x0006a8000c1e1500 */
[----:B------:R-:W2:Y:S01]  /*31840*/  LDL.64 R24, [R1+0x2080] ;  /* 0x0020800001187983 */ /* 0x000ea20000100a00 */
[----:B----4-:R-:W-:-:S03]  /*31850*/  IMAD.WIDE R162, R2, 0x2, R22 ;  /* 0x0000000202a27825 */ /* 0x010fc600078e0216 */
[----:B------:R-:W4:Y:S01]  /*31860*/  LDL.64 R22, [R1+0x2078] ;  /* 0x0020780001167983 */ /* 0x000f220000100a00 */
[----:B---3--:R-:W-:-:S03]  /*31870*/  IMAD.WIDE R6, R2, 0x2, R32 ;  /* 0x0000000202067825 */ /* 0x008fc600078e0220 */
[----:B------:R-:W3:Y:S04]  /*31880*/  LDL.64 R32, [R1+0x2040] ;  /* 0x0020400001207983 */ /* 0x000ee80000100a00 */
[----:B------:R-:W3:Y:S01]  /*31890*/  LDL.64 R48, [R1+0x2020] ;  /* 0x0020200001307983 */ /* 0x000ee20000100a00 */
[----:B------:R-:W-:-:S03]  /*318a0*/  IMAD.WIDE R10, R2, 0x2, R202 ;  /* 0x00000002020a7825 */ /* 0x000fc600078e02ca */
[----:B------:R-:W3:Y:S01]  /*318b0*/  LDL.64 R18, [R1+0x20b0] ;  /* 0x0020b00001127983 */ /* 0x000ee20000100a00 */
[----:B------:R-:W-:-:S03]  /*318c0*/  IMAD.WIDE R14, R2, 0x2, R14 ;  /* 0x00000002020e7825 */ /* 0x000fc600078e020e */
[----:B------:R-:W3:Y:S01]  /*318d0*/  LDL.64 R40, [R1+0x2018] ;  /* 0x0020180001287983 */ /* 0x000ee20000100a00 */
[----:B------:R-:W-:-:S03]  /*318e0*/  IMAD.WIDE R12, R2, 0x2, R12 ;  /* 0x00000002020c7825 */ /* 0x000fc600078e020c */
[----:B------:R0:W3:Y:S04]  /*318f0*/  LDG.E.U16 R181, desc[UR10][R10.64] ;  /* 0x0000000a0ab57981 */ /* 0x0000e8000c1e1500 */
[----:B------:R-:W3:Y:S04]  /*31900*/  LDL.64 R34, [R1+0x2050] ;  /* 0x0020500001227983 */ /* 0x000ee80000100a00 */
[----:B------:R-:W3:Y:S01]  /*31910*/  LDL.64 R38, [R1+0x2010] ;  /* 0x0020100001267983 */ /* 0x000ee20000100a00 */
[----:B0-----:R-:W-:-:S03]  /*31920*/  IMAD.WIDE R10, R2, 0x2, R28 ;  /* 0x00000002020a7825 */ /* 0x001fc600078e021c */
[----:B------:R-:W3:Y:S04]  /*31930*/  LDL.64 R28, [R1+0x2048] ;  /* 0x00204800011c7983 */ /* 0x000ee80000100a00 */
[----:B------:R0:W3:Y:S04]  /*31940*/  LDG.E.U16 R161, desc[UR10][R14.64] ;  /* 0x0000000a0ea17981 */ /* 0x0000e8000c1e1500 */
[----:B------:R1:W3:Y:S01]  /*31950*/  LDG.E.U16 R159, desc[UR10][R12.64] ;  /* 0x0000000a0c9f7981 */ /* 0x0002e2000c1e1500 */
[----:B------:R-:W-:-:S03]  /*31960*/  IMAD.WIDE R4, R2, 0x2, R4 ;  /* 0x0000000202047825 */ /* 0x000fc600078e0204 */
[----:B------:R-:W3:Y:S01]  /*31970*/  LDL.64 R46, [R1+0x1fe8] ;  /* 0x001fe800012e7983 */ /* 0x000ee20000100a00 */
[----:B0-----:R-:W-:-:S03]  /*31980*/  IMAD.WIDE R14, R2, 0x2, R30 ;  /* 0x00000002020e7825 */ /* 0x001fc600078e021e */
[----:B------:R-:W3:Y:S01]  /*31990*/  LDG.E.U16 R5, desc[UR10][R4.64] ;  /* 0x0000000a04057981 */ /* 0x000ee2000c1e1500 */
[----:B-1----:R-:W-:-:S03]  /*319a0*/  IMAD.WIDE R12, R2, 0x2, R36 ;  /* 0x00000002020c7825 */ /* 0x002fc600078e0224 */
[----:B------:R-:W3:Y:S04]  /*319b0*/  LDL.64 R36, [R1+0x1ff0] ;  /* 0x001ff00001247983 */ /* 0x000ee80000100a00 */
[----:B------:R-:W3:Y:S01]  /*319c0*/  LDG.E.U16 R15, desc[UR10][R14.64] ;  /* 0x0000000a0e0f7981 */ /* 0x000ee2000c1e1500 */
[----:B------:R-:W-:-:S03]  /*319d0*/  IMAD.WIDE R8, R2, 0x2, R200 ;  /* 0x0000000202087825 */ /* 0x000fc600078e02c8 */
[----:B------:R-:W3:Y:S04]  /*319e0*/  LDG.E.U16 R12, desc[UR10][R12.64] ;  /* 0x0000000a0c0c7981 */ /* 0x000ee8000c1e1500 */
[----:B------:R-:W3:Y:S04]  /*319f0*/  LDG.E.U16 R179, desc[UR10][R8.64] ;  /* 0x0000000a08b37981 */ /* 0x000ee8000c1e1500 */
[----:B------:R-:W3:Y:S04]  /*31a00*/  LDG.E.U16 R7, desc[UR10][R6.64] ;  /* 0x0000000a06077981 */ /* 0x000ee8000c1e1500 */
        /* <DEDUP_REMOVED lines=23> */
[----:B------:R-:W3:Y:S01]  /*31b80*/  LDL.64 R126, [R1+0x1da0] ;  /* 0x001da000017e7983 */ /* 0x000ee20000100a00 */
[----:B------:R-:W-:-:S03]  /*31b90*/  IMAD.SHL.U32 R3, R3, 0x8, RZ ;  /* 0x0000000803037824 */ /* 0x000fc600078e00ff */
        /* <DEDUP_REMOVED lines=28> */
[----:B--2---:R-:W-:-:S03]  /*31d60*/  IMAD.WIDE R16, R2, 0x2, R16 ;  /* 0x0000000202107825 */ /* 0x004fc600078e0210 */
[----:B------:R-:W2:Y:S04]  /*31d70*/  LDL.64 R30, [R1+0x1e40] ;  /* 0x001e4000011e7983 */ /* 0x000ea80000100a00 */
[----:B------:R0:W2:Y:S01]  /*31d80*/  LDG.E.U16 R14, desc[UR10][R16.64] ;  /* 0x0000000a100e7981 */ /* 0x0000a2000c1e1500 */
[----:B------:R-:W-:-:S03]  /*31d90*/  IMAD.WIDE R20, R2, 0x2, R20 ;  /* 0x0000000202147825 */ /* 0x000fc600078e0214 */
[----:B------:R-:W2:Y:S04]  /*31da0*/  LDG.E.U16 R10, desc[UR10][R10.64] ;  /* 0x0000000a0a0a7981 */ /* 0x000ea8000c1e1500 */
[----:B------:R1:W2:Y:S01]  /*31db0*/  LDG.E.U16 R4, desc[UR10][R20.64] ;  /* 0x0000000a14047981 */ /* 0x0002a2000c1e1500 */
[----:B0-----:R-:W-:-:S03]  /*31dc0*/  IMAD.WIDE R16, R2, 0x2, R42 ;  /* 0x0000000202107825 */ /* 0x001fc600078e022a */
[----:B------:R-:W2:Y:S01]  /*31dd0*/  LDL.64 R42, [R1+0x1fb0] ;  /* 0x001fb000012a7983 */ /* 0x000ea20000100a00 */
[----:B------:R-:W-:-:S03]  /*31de0*/  IMAD.WIDE R8, R2, 0x2, R26 ;  /* 0x0000000202087825 */ /* 0x000fc600078e021a */
[----:B------:R-:W2:Y:S01]  /*31df0*/  LDL.64 R26, [R1+0x1e48] ;  /* 0x001e4800011a7983 */ /* 0x000ea20000100a00 */
[----:B-1----:R-:W-:-:S03]  /*31e00*/  IMAD.WIDE R20, R2, 0x2, R44 ;  /* 0x0000000202147825 */ /* 0x002fc600078e022c */
[----:B------:R-:W2:Y:S01]  /*31e10*/  LDG.E.U16 R9, desc[UR10][R8.64] ;  /* 0x0000000a08097981 */ /* 0x000ea2000c1e1500 */
[----:B------:R-:W-:-:S03]  /*31e20*/  IMAD.WIDE R24, R2, 0x2, R24 ;  /* 0x0000000202187825 */ /* 0x000fc600078e0218 */
[----:B------:R3:W2:Y:S01]  /*31e30*/  LDG.E.U16 R13, desc[UR10][R20.64] ;  /* 0x0000000a140d7981 */ /* 0x0006a2000c1e1500 */
[----:B----4-:R-:W-:-:S03]  /*31e40*/  IMAD.WIDE R22, R2, 0x2, R22 ;  /* 0x0000000202167825 */ /* 0x010fc600078e0216 */
[----:B------:R-:W4:Y:S04]  /*31e50*/  LDL.64 R44, [R1+0x1fe0] ;  /* 0x001fe000012c7983 */ /* 0x000f280000100a00 */
[----:B------:R0:W4:Y:S01]  /*31e60*/  LDG.E.U16 R8, desc[UR10][R24.64] ;  /* 0x0000000a18087981 */ /* 0x000122000c1e1500 */
[----:B---3--:R-:W-:-:S03]  /*31e70*/  IMAD.WIDE R20, R2, 0x2, R32 ;  /* 0x0000000202147825 */ /* 0x008fc600078e0220 */
[----:B------:R-:W3:Y:S01]  /*31e80*/  LDL.64 R32, [R1+0x1fc0] ;  /* 0x001fc00001207983 */ /* 0x000ee20000100a00 */
[----:B------:R-:W-:-:S03]  /*31e90*/  IMAD.WIDE R18, R2, 0x2, R18 ;  /* 0x0000000202127825 */ /* 0x000fc600078e0212 */
[----:B------:R1:W4:Y:S01]  /*31ea0*/  LDG.E.U16 R6, desc[UR10][R22.64] ;  /* 0x0000000a16067981 */ /* 0x000322000c1e1500 */
[----:B0-----:R-:W-:-:S03]  /*31eb0*/  IMAD.WIDE R24, R2, 0x2, R48 ;  /* 0x0000000202187825 */ /* 0x001fc600078e0230 */
[----:B------:R-:W4:Y:S04]  /*31ec0*/  LDL.64 R48, [R1+0x1f88] ;  /* 0x001f880001307983 */ /* 0x000f280000100a00 */
[----:B------:R-:W4:Y:S01]  /*31ed0*/  LDG.E.U16 R20, desc[UR10][R20.64] ;  /* 0x0000000a14147981 */ /* 0x000f22000c1e1500 */
[----:B-1----:R-:W-:-:S03]  /*31ee0*/  IMAD.WIDE R22, R2, 0x2, R40 ;  /* 0x0000000202167825 */ /* 0x002fc600078e0228 */
[----:B------:R-:W4:Y:S04]  /*31ef0*/  LDL.64 R40, [R1+0x1f90] ;  /* 0x001f900001287983 */ /* 0x000f280000100a00 */
[----:B------:R0:W4:Y:S01]  /*31f00*/  LDG.E.U16 R11, desc[UR10][R18.64] ;  /* 0x0000000a120b7981 */ /* 0x000122000c1e1500 */
[----:B------:R-:W-:-:S03]  /*31f10*/  IMAD.WIDE R28, R2, 0x2, R28 ;  /* 0x00000002021c7825 */ /* 0x000fc600078e021c */
[----:B------:R1:W4:Y:S04]  /*31f20*/  LDG.E.U16 R21, desc[UR10][R24.64] ;  /* 0x0000000a18157981 */ /* 0x000328000c1e1500 */
[----:B------:R-:W4:Y:S01]  /*31f30*/  LDG.E.U16 R23, desc[UR10][R22.64] ;  /* 0x0000000a16177981 */ /* 0x000f22000c1e1500 */
[----:B0-----:R-:W-:-:S03]  /*31f40*/  IMAD.WIDE R18, R2, 0x2, R34 ;  /* 0x0000000202127825 */ /* 0x001fc600078e0222 */
[----:B------:R-:W4:Y:S01]  /*31f50*/  LDL.64 R34, [R1+0x1e38] ;  /* 0x001e380001227983 */ /* 0x000f220000100a00 */
[----:B-1----:R-:W-:-:S03]  /*31f60*/  IMAD.WIDE R24, R2, 0x2, R38 ;  /* 0x0000000202187825 */ /* 0x002fc600078e0226 */
[----:B------:R-:W4:Y:S04]  /*31f70*/  LDL.64 R38, [R1+0x1f80] ;  /* 0x001f800001267983 */ /* 0x000f280000100a00 */
[----:B------:R-:W4:Y:S01]  /*31f80*/  LDG.E.U16 R18, desc[UR10][R18.64] ;  /* 0x0000000a12127981 */ /* 0x000f22000c1e1500 */
[----:B------:R-:W-:-:S03]  /*31f90*/  IMAD.WIDE R50, R2, 0x2, R46 ;  /* 0x0000000202327825 */ /* 0x000fc600078e022e */
[----:B------:R-:W4:Y:S04]  /*31fa0*/  LDG.E.U16 R16, desc[UR10][R16.64] ;  /* 0x0000000a10107981 */ /* 0x000f28000c1e1500 */
[----:B------:R-:W4:Y:S04]  /*31fb0*/  LDG.E.U16 R50, desc[UR10][R50.64] ;  /* 0x0000000a32327981 */ /* 0x000f28000c1e1500 */
[----:B------:R0:W4:Y:S01]  /*31fc0*/  LDG.E.U16 R19, desc[UR10][R28.64] ;  /* 0x0000000a1c137981 */ /* 0x000122000c1e1500 */
[----:B------:R-:W-:-:S03]  /*31fd0*/  IMAD.WIDE R52, R2, 0x2, R52 ;  /* 0x0000000202347825 */ /* 0x000fc600078e0234 */
[----:B------:R-:W4:Y:S04]  /*31fe0*/  LDL.64 R46, [R1+0x1f58] ;  /* 0x001f5800012e7983 */ /* 0x000f280000100a00 */
[----:B------:R-:W4:Y:S01]  /*31ff0*/  LDG.E.U16 R24, desc[UR10][R24.64] ;  /* 0x0000000a18187981 */ /* 0x000f22000c1e1500 */
[----:B0-----:R-:W-:-:S03]  /*32000*/  IMAD.WIDE R28, R2, 0x2, R36 ;  /* 0x00000002021c7825 */ /* 0x001fc600078e0224 */
[----:B------:R-:W4:Y:S04]  /*32010*/  LDL.64 R36, [R1+0x1e28] ;  /* 0x001e280001247983 */ /* 0x000f280000100a00 */
[----:B------:R2:W4:Y:S04]  /*32020*/  LDG.E.U16 R22, desc[UR10][R28.64] ;  /* 0x0000000a1c167981 */ /* 0x000528000c1e1500 */
[----:B------:R-:W4:Y:S04]  /*32030*/  LDG.E.U16 R52, desc[UR10][R52.64] ;  /* 0x0000000a34347981 */ /* 0x000f28000c1e1500 */
[----:B------:R-:W4:Y:S04]  /*32040*/  LDG.E.U16 R162, desc[UR10][R162.64] ;  /* 0x0000000aa2a27981 */ /* 0x000f28000c1e1500 */
[----:B------:R-:W4:Y:S04]  /*32050*/  LDL.64 R236, [R1+0x1ad8] ;  /* 0x001ad80001ec7983 */ /* 0x000f280000100a00 */
[----:B------:R-:W4:Y:S04]  /*32060*/  LDL.64 R234, [R1+0x1ad0] ;  /* 0x001ad00001ea7983 */ /* 0x000f280000100a00 */
[----:B------:R-:W4:Y:S04]  /*32070*/  LDL.64 R232, [R1+0x1ac8] ;  /* 0x001ac80001e87983 */ /* 0x000f280000100a00 */
[----:B------:R-:W4:Y:S04]  /*32080*/  LDL.64 R230, [R1+0x1b80] ;  /* 0x001b800001e67983 */ /* 0x000f280000100a00 */
[----:B------:R-:W4:Y:S01]  /*32090*/  LDL.64 R228, [R1+0x1ac0] ;  /* 0x001ac00001e47983 */ /* 0x000f220000100a00 */
[----:B--2---:R-:W-:-:S03]  /*320a0*/  IMAD.WIDE R28, R2, 0x2, R42 ;  /* 0x00000002021c7825 */ /* 0x004fc600078e022a */
[----:B------:R-:W2:Y:S01]  /*320b0*/  LDL.64 R42, [R1+0x1f28] ;  /* 0x001f2800012a7983 */ /* 0x000ea20000100a00 */
[----:B------:R-:W-:-:S03]  /*320c0*/  IMAD.WIDE R26, R2, 0x2, R26 ;  /* 0x00000002021a7825 */ /* 0x000fc600078e021a */
[----:B------:R-:W2:Y:S04]  /*320d0*/  LDG.E.U16 R28, desc[UR10][R28.64] ;  /* 0x0000000a1c1c7981 */ /* 0x000ea8000c1e1500 */
[----:B------:R4:W2:Y:S01]  /*320e0*/  LDG.E.U16 R17, desc[UR10][R26.64] ;  /* 0x0000000a1a117981 */ /* 0x0008a2000c1e1500 */
[----:B------:R-:W-:-:S05]  /*320f0*/  IMAD.WIDE R30, R2, 0x2, R30 ;  /* 0x00000002021e7825 */ /* 0x000fca00078e021e */
[----:B------:R0:W2:Y:S01]  /*32100*/  LDG.E.U16 R25, desc[UR10][R30.64] ;  /* 0x0000000a1e197981 */ /* 0x0000a2000c1e1500 */
[----:B---3--:R-:W-:-:S04]  /*32110*/  IMAD.WIDE R32, R2, 0x2, R32 ;  /* 0x0000000202207825 */ /* 0x008fc800078e0220 */
[C---:B----4-:R-:W-:Y:S01]  /*32120*/  IMAD.WIDE R26, R2.reuse, 0x2, R44 ;  /* 0x00000002021a7825 */ /* 0x050fe200078e022c */
[----:B------:R1:W3:Y:S04]  /*32130*/  LDG.E.U16 R51, desc[UR10][R32.64] ;  /* 0x0000000a20337981 */ /* 0x0002e8000c1e1500 */
[----:B------:R-:W4:Y:S01]  /*32140*/  LDL.64 R44, [R1+0x1f50] ;  /* 0x001f5000012c7983 */ /* 0x000f220000100a00 */
[----:B0-----:R-:W-:-:S03]  /*32150*/  IMAD.WIDE R30, R2, 0x2, R54 ;  /* 0x00000002021e7825 */ /* 0x001fc600078e0236 */
[----:B------:R-:W3:Y:S01]  /*32160*/  LDL.64 R54, [R1+0x1f20] ;  /* 0x001f200001367983 */ /* 0x000ee20000100a00 */
[----:B-1----:R-:W-:-:S03]  /*32170*/  IMAD.WIDE R32, R2, 0x2, R48 ;  /* 0x0000000202207825 */ /* 0x002fc600078e0230 */
[----:B------:R-:W3:Y:S01]  /*32180*/  LDL.64 R48, [R1+0x1e18] ;  /* 0x001e180001307983 */ /* 0x000ee20000100a00 */
[----:B------:R-:W-:-:S03]  /*32190*/  IMAD.WIDE R40, R2, 0x2, R40 ;  /* 0x0000000202287825 */ /* 0x000fc600078e0228 */
[----:B------:R-:W3:Y:S04]  /*321a0*/  LDG.E.U16 R32, desc[UR10][R32.64] ;  /* 0x0000000a20207981 */ /* 0x000ee8000c1e1500 */
[----:B------:R0:W3:Y:S04]  /*321b0*/  LDG.E.U16 R53, desc[UR10][R40.64] ;  /* 0x0000000a28357981 */ /* 0x0000e8000c1e1500 */
[----:B------:R-:W3:Y:S01]  /*321c0*/  LDG.E.U16 R27, desc[UR10][R26.64] ;  /* 0x0000000a1a1b7981 */ /* 0x000ee2000c1e1500 */
[----:B------:R-:W-:-:S03]  /*321d0*/  IMAD.WIDE R34, R2, 0x2, R34 ;  /* 0x0000000202227825 */ /* 0x000fc600078e0222 */
[----:B------:R-:W3:Y:S01]  /*321e0*/  LDG.E.U16 R30, desc[UR10][R30.64] ;  /* 0x0000000a1e1e7981 */ /* 0x000ee2000c1e1500 */
[----:B------:R-:W-:-:S03]  /*321f0*/  IMAD.WIDE R38, R2, 0x2, R38 ;  /* 0x0000000202267825 */ /* 0x000fc600078e0226 */
[----:B------:R1:W3:Y:S01]  /*32200*/  LDG.E.U16 R26, desc[UR10][R34.64] ;  /* 0x0000000a221a7981 */ /* 0x0002e2000c1e1500 */
[----:B0-----:R-:W-:-:S03]  /*32210*/  IMAD.WIDE R40, R2, 0x2, R60 ;  /* 0x0000000202287825 */ /* 0x001fc600078e023c */
[----:B------:R-:W3:Y:S04]  /*32220*/  LDL.64 R60, [R1+0x1e98] ;  /* 0x001e9800013c7983 */ /* 0x000ee80000100a00 */
[----:B------:R0:W3:Y:S01]  /*32230*/  LDG.E.U16 R33, desc[UR10][R38.64] ;  /* 0x0000000a26217981 */ /* 0x0000e2000c1e1500 */
[----:B-1----:R-:W-:-:S03]  /*32240*/  IMAD.WIDE R34, R2, 0x2, R56 ;  /* 0x0000000202227825 */ /* 0x002fc600078e0238 */
[----:B------:R-:W3:Y:S04]  /*32250*/  LDL.64 R56, [R1+0x1e10] ;  /* 0x001e100001387983 */ /* 0x000ee80000100a00 */
[----:B------:R-:W3:Y:S01]  /*32260*/  LDG.E.U16 R41, desc[UR10][R40.64] ;  /* 0x0000000a28297981 */ /* 0x000ee2000c1e1500 */
[----:B0-----:R-:W-:-:S03]  /*32270*/  IMAD.WIDE R38, R2, 0x2, R64 ;  /* 0x0000000202267825 */ /* 0x001fc600078e0240 */
[----:B------:R-:W3:Y:S01]  /*32280*/  LDL.64 R64, [R1+0x1ec0] ;  /* 0x001ec00001407983 */ /* 0x000ee20000100a00 */
[----:B------:R-:W-:-:S03]  /*32290*/  IMAD.WIDE R46, R2, 0x2, R46 ;  /* 0x00000002022e7825 */ /* 0x000fc600078e022e */
[----:B------:R-:W3:Y:S01]  /*322a0*/  LDG.E.U16 R38, desc[UR10][R38.64] ;  /* 0x0000000a26267981 */ /* 0x000ee2000c1e1500 */
[----:B------:R-:W-:-:S03]  /*322b0*/  IMAD.WIDE R36, R2, 0x2, R36 ;  /* 0x0000000202247825 */ /* 0x000fc600078e0224 */
[----:B------:R-:W3:Y:S04]  /*322c0*/  LDG.E.U16 R29, desc[UR10][R46.64] ;  /* 0x0000000a2e1d7981 */ /* 0x000ee8000c1e1500 */
[----:B------:R-:W3:Y:S04]  /*322d0*/  LDG.E.U16 R36, desc[UR10][R36.64] ;  /* 0x0000000a24247981 */ /* 0x000ee8000c1e1500 */
[----:B------:R-:W3:Y:S01]  /*322e0*/  LDG.E.U16 R35, desc[UR10][R34.64] ;  /* 0x0000000a22237981 */ /* 0x000ee2000c1e1500 */
[----:B--2---:R-:W-:-:S05]  /*322f0*/  IMAD.WIDE R42, R2, 0x2, R42 ;  /* 0x00000002022a7825 */ /* 0x004fca00078e022a */
[----:B------:R0:W2:Y:S02]  /*32300*/  LDG.E.U16 R40, desc[UR10][R42.64] ;  /* 0x0000000a2a287981 */ /* 0x0000a4000c1e1500 */
[C---:B0-----:R-:W-:Y:S02]  /*32310*/  IMAD.WIDE R42, R2.reuse, 0x2, R62 ;  /* 0x00000002022a7825 */ /* 0x041fe400078e023e */
[----:B------:R-:W2:Y:S02]  /*32320*/  LDL.64 R62, [R1+0x1df8] ;  /* 0x001df800013e7983 */ /* 0x000ea40000100a00 */
[C---:B------:R-:W-:Y:S02]  /*32330*/  IMAD.WIDE R46, R2.reuse, 0x2, R68 ;  /* 0x00000002022e7825 */ /* 0x040fe400078e0244 */
[----:B------:R-:W2:Y:S04]  /*32340*/  LDL.64 R68, [R1+0x20e8] ;  /* 0x0020e80001447983 */ /* 0x000ea80000100a00 */
[----:B------:R-:W2:Y:S01]  /*32350*/  LDG.E.U16 R39, desc[UR10][R46.64] ;  /* 0x0000000a2e277981 */ /* 0x000ea2000c1e1500 */
[----:B------:R-:W-:-:S03]  /*32360*/  IMAD.WIDE R168, R2, 0x2, R72 ;  /* 0x0000000202a87825 */ /* 0x000fc600078e0248 */
[----:B------:R-:W2:Y:S01]  /*32370*/  LDL.64 R72, [R1+0x2088] ;  /* 0x0020880001487983 */ /* 0x000ea20000100a00 */
[----:B----4-:R-:W-:-:S03]  /*32380*/  IMAD.WIDE R44, R2, 0x2, R44 ;  /* 0x00000002022c7825 */ /* 0x010fc600078e022c */
[----:B------:R0:W4:Y:S04]  /*32390*/  LDG.E.U16 R42, desc[UR10][R42.64] ;  /* 0x0000000a2a2a7981 */ /* 0x000128000c1e1500 */
[----:B------:R1:W4:Y:S01]  /*323a0*/  LDG.E.U16 R37, desc[UR10][R44.64] ;  /* 0x0000000a2c257981 */ /* 0x000322000c1e1500 */
[----:B---3--:R-:W-:-:S03]  /*323b0*/  IMAD.WIDE R48, R2, 0x2, R48 ;  /* 0x0000000202307825 */ /* 0x008fc600078e0230 */
[----:B------:R-:W3:Y:S01]  /*323c0*/  LDG.E.U16 R168, desc[UR10][R168.64] ;  /* 0x0000000aa8a87981 */ /* 0x000ee2000c1e1500 */
[C---:B------:R-:W-:Y:S01]  /*323d0*/  IMAD.WIDE R54, R2.reuse, 0x2, R54 ;  /* 0x0000000202367825 */ /* 0x040fe200078e0236 */
[----:B0-----:R-:W0:Y:S02]  /*323e0*/  LDC R43, c[0x0][0x3c4] ;  /* 0x0000f100ff2b7b82 */ /* 0x001e240000000800 */
[----:B------:R1:W3:Y:S02]  /*323f0*/  LDG.E.U16 R31, desc[UR10][R48.64] ;  /* 0x0000000a301f7981 */ /* 0x0002e4000c1e1500 */
[C---:B-1----:R-:W-:Y:S02]  /*32400*/  IMAD.WIDE R44, R2.reuse, 0x2, R58 ;  /* 0x00000002022c7825 */ /* 0x042fe400078e023a */
[----:B------:R-:W3:Y:S04]  /*32410*/  LDL.64 R58, [R1+0x20f0] ;  /* 0x0020f000013a7983 */ /* 0x000ee80000100a00 */
[----:B------:R1:W4:Y:S01]  /*32420*/  LDG.E.U16 R34, desc[UR10][R54.64] ;  /* 0x0000000a36227981 */ /* 0x000322000c1e1500 */
[----:B------:R-:W-:-:S03]  /*32430*/  IMAD.WIDE R48, R2, 0x2, R80 ;  /* 0x0000000202307825 */ /* 0x000fc600078e0250 */
[----:B------:R-:W4:Y:S04]  /*32440*/  LDG.E.U16 R113, desc[UR10][R44.64] ;  /* 0x0000000a2c717981 */ /* 0x000f28000c1e1500 */
[----:B------:R1:W4:Y:S02]  /*32450*/  LDG.E.U16 R110, desc[UR10][R48.64] ;  /* 0x0000000a306e7981 */ /* 0x000324000c1e1500 */
[C---:B-1----:R-:W-:Y:S02]  /*32460*/  IMAD.WIDE R54, R2.reuse, 0x2, R66 ;  /* 0x0000000202367825 */ /* 0x042fe400078e0242 */
[----:B------:R-:W4:Y:S02]  /*32470*/  LDL.64 R66, [R1+0x20c8] ;  /* 0x0020c80001427983 */ /* 0x000f240000100a00 */
[----:B------:R-:W-:-:S02]  /*32480*/  IMAD.WIDE R56, R2, 0x2, R56 ;  /* 0x0000000202387825 */ /* 0x000fc400078e0238 */
[----:B------:R-:W4:Y:S02]  /*32490*/  LDG.E.U16 R111, desc[UR10][R54.64] ;  /* 0x0000000a366f7981 */ /* 0x000f24000c1e1500 */
[C---:B------:R-:W-:Y:S02]  /*324a0*/  IMAD.WIDE R48, R2.reuse, 0x2, R60 ;  /* 0x0000000202307825 */ /* 0x040fe400078e023c */
[----:B------:R1:W4:Y:S04]  /*324b0*/  LDG.E.U16 R112, desc[UR10][R56.64] ;  /* 0x0000000a38707981 */ /* 0x000328000c1e1500 */
[----:B------:R-:W4:Y:S01]  /*324c0*/  LDL.64 R60, [R1+0x20b8] ;  /* 0x0020b800013c7983 */ /* 0x000f220000100a00 */
[----:B------:R-:W-:-:S03]  /*324d0*/  IMAD.WIDE R46, R2, 0x2, R64 ;  /* 0x00000002022e7825 */ /* 0x000fc600078e0240 */
[----:B------:R-:W4:Y:S01]  /*324e0*/  LDL.64 R64, [R1+0x20c0] ;  /* 0x0020c00001407983 */ /* 0x000f220000100a00 */
[----:B-1----:R-:W-:-:S03]  /*324f0*/  IMAD.WIDE R56, R2, 0x2, R76 ;  /* 0x0000000202387825 */ /* 0x002fc600078e024c */
[----:B------:R-:W4:Y:S04]  /*32500*/  LDL.64 R76, [R1+0x2098] ;  /* 0x00209800014c7983 */ /* 0x000f280000100a00 */
[----:B------:R1:W4:Y:S04]  /*32510*/  LDG.E.U16 R109, desc[UR10][R46.64] ;  /* 0x0000000a2e6d7981 */ /* 0x000328000c1e1500 */
[----:B------:R2:W4:Y:S01]  /*32520*/  LDG.E.U16 R107, desc[UR10][R48.64] ;  /* 0x0000000a306b7981 */ /* 0x000522000c1e1500 */
[----:B------:R-:W-:-:S03]  /*32530*/  IMAD.WIDE R44, R2, 0x2, R78 ;  /* 0x00000002022c7825 */ /* 0x000fc600078e024e */
[----:B------:R-:W4:Y:S01]  /*32540*/  LDL.64 R78, [R1+0x1df0] ;  /* 0x001df000014e7983 */ /* 0x000f220000100a00 */
[----:B-1----:R-:W-:-:S03]  /*32550*/  IMAD.WIDE R46, R2, 0x2, R74 ;  /* 0x00000002022e7825 */ /* 0x002fc600078e024a */
[----:B------:R-:W4:Y:S04]  /*32560*/  LDL.64 R74, [R1+0x2090] ;  /* 0x00209000014a7983 */ /* 0x000f280000100a00 */
[----:B------:R1:W4:Y:S04]  /*32570*/  LDG.E.U16 R55, desc[UR10][R44.64] ;  /* 0x0000000a2c377981 */ /* 0x000328000c1e1500 */
[----:B------:R0:W4:Y:S04]  /*32580*/  LDG.E.U16 R108, desc[UR10][R56.64] ;  /* 0x0000000a386c7981 */ /* 0x000128000c1e1500 */
[----:B------:R4:W4:Y:S04]  /*32590*/  LDG.E.U16 R106, desc[UR10][R46.64] ;  /* 0x0000000a2e6a7981 */ /* 0x000928000c1e1500 */
[----:B------:R-:W4:Y:S01]  /*325a0*/  LDL.64 R80, [R1+0x2008] ;  /* 0x0020080001507983 */ /* 0x000f220000100a00 */
[----:B--2---:R-:W-:-:S03]  /*325b0*/  IMAD.WIDE R48, R2, 0x2, R62 ;  /* 0x0000000202307825 */ /* 0x004fc600078e023e */
[----:B------:R-:W2:Y:S01]  /*325c0*/  LDL.64 R62, [R1+0x2060] ;  /* 0x00206000013e7983 */ /* 0x000ea20000100a00 */
[----:B-1----:R-:W-:-:S03]  /*325d0*/  IMAD.WIDE R44, R2, 0x2, R70 ;  /* 0x00000002022c7825 */ /* 0x002fc600078e0246 */
[----:B------:R-:W2:Y:S01]  /*325e0*/  LDL.64 R70, [R1+0x1de0] ;  /* 0x001de00001467983 */ /* 0x000ea20000100a00 */
[----:B0-----:R-:W-:-:S03]  /*325f0*/  IMAD.WIDE R56, R2, 0x2, R68 ;  /* 0x0000000202387825 */ /* 0x001fc600078e0244 */
[----:B------:R-:W2:Y:S04]  /*32600*/  LDL.64 R68, [R1+0x2038] ;  /* 0x0020380001447983 */ /* 0x000ea80000100a00 */
[----:B------:R-:W2:Y:S04]  /*32610*/  LDG.E.U16 R157, desc[UR10][R44.64] ;  /* 0x0000000a2c9d7981 */ /* 0x000ea8000c1e1500 */
[----:B------:R-:W2:Y:S04]  /*32620*/  LDG.E.U16 R151, desc[UR10][R48.64] ;  /* 0x0000000a30977981 */ /* 0x000ea8000c1e1500 */
[----:B------:R-:W2:Y:S01]  /*32630*/  LDG.E.U16 R153, desc[UR10][R56.64] ;  /* 0x0000000a38997981 */ /* 0x000ea2000c1e1500 */
[----:B---3--:R-:W-:-:S05]  /*32640*/  IMAD.WIDE R58, R2, 0x2, R58 ;  /* 0x00000002023a7825 */ /* 0x008fca00078e023a */
[----:B------:R0:W3:Y:S01]  /*32650*/  LDG.E.U16 R155, desc[UR10][R58.64] ;  /* 0x0000000a3a9b7981 */ /* 0x0000e2000c1e1500 */
[----:B----4-:R-:W-:-:S03]  /*32660*/  IMAD.WIDE R46, R2, 0x2, R66 ;  /* 0x00000002022e7825 */ /* 0x010fc600078e0242 */
[----:B------:R-:W4:Y:S04]  /*32670*/  LDL.64 R66, [R1+0x2030] ;  /* 0x0020300001427983 */ /* 0x000f280000100a00 */
[----:B------:R1:W3:Y:S01]  /*32680*/  LDG.E.U16 R105, desc[UR10][R46.64] ;  /* 0x0000000a2e697981 */ /* 0x0002e2000c1e1500 */
[----:B0-----:R-:W-:-:S03]  /*32690*/  IMAD.WIDE R58, R2, 0x2, R60 ;  /* 0x00000002023a7825 */ /* 0x001fc600078e023c */
[----:B------:R-:W3:Y:S01]  /*326a0*/  LDL.64 R60, [R1+0x1dd8] ;  /* 0x001dd800013c7983 */ /* 0x000ee20000100a00 */
[----:B------:R-:W-:-:S03]  /*326b0*/  IMAD.WIDE R44, R2, 0x2, R64 ;  /* 0x00000002022c7825 */ /* 0x000fc600078e0240 */
[----:B------:R-:W3:Y:S01]  /*326c0*/  LDL.64 R64, [R1+0x2028] ;  /* 0x0020280001407983 */ /* 0x000ee20000100a00 */
[----:B------:R-:W-:-:S03]  /*326d0*/  IMAD.WIDE R48, R2, 0x2, R76 ;  /* 0x0000000202307825 */ /* 0x000fc600078e024c */
[----:B------:R-:W3:Y:S04]  /*326e0*/  LDL.64 R76, [R1+0x1ff8] ;  /* 0x001ff800014c7983 */ /* 0x000ee80000100a00 */
[----:B------:R2:W3:Y:S04]  /*326f0*/  LDG.E.U16 R101, desc[UR10][R48.64] ;  /* 0x0000000a30657981 */ /* 0x0004e8000c1e1500 */
[----:B------:R0:W3:Y:S01]  /*32700*/  LDG.E.U16 R104, desc[UR10][R44.64] ;  /* 0x0000000a2c687981 */ /* 0x0000e2000c1e1500 */
[----:B------:R-:W-:-:S03]  /*32710*/  IMAD.WIDE R56, R2, 0x2, R78 ;  /* 0x0000000202387825 */ /* 0x000fc600078e024e */
[----:B------:R-:W3:Y:S01]  /*32720*/  LDL.64 R78, [R1+0x2000] ;  /* 0x00200000014e7983 */ /* 0x000ee20000100a00 */
[----:B-1----:R-:W-:-:S03]  /*32730*/  IMAD.WIDE R46, R2, 0x2, R74 ;  /* 0x00000002022e7825 */ /* 0x002fc600078e024a */
[----:B------:R-:W3:Y:S04]  /*32740*/  LDL.64 R74, [R1+0x1dd0] ;  /* 0x001dd000014a7983 */ /* 0x000ee80000100a00 */
[----:B------:R1:W3:Y:S01]  /*32750*/  LDG.E.U16 R103, desc[UR10][R58.64] ;  /* 0x0000000a3a677981 */ /* 0x0002e2000c1e1500 */
[----:B--2---:R-:W-:-:S03]  /*32760*/  IMAD.WIDE R48, R2, 0x2, R62 ;  /* 0x0000000202307825 */ /* 0x004fc600078e023e */
[----:B------:R2:W3:Y:S04]  /*32770*/  LDG.E.U16 R100, desc[UR10][R46.64] ;  /* 0x0000000a2e647981 */ /* 0x0004e8000c1e1500 */
[----:B------:R-:W3:Y:S01]  /*32780*/  LDL.64 R62, [R1+0x1fd0] ;  /* 0x001fd000013e7983 */ /* 0x000ee20000100a00 */
[----:B0-----:R-:W-:-:S03]  /*32790*/  IMAD.WIDE R44, R2, 0x2, R72 ;  /* 0x00000002022c7825 */ /* 0x001fc600078e0248 */
[----:B------:R-:W3:Y:S01]  /*327a0*/  LDL.64 R72, [R1+0x1fd8] ;  /* 0x001fd80001487983 */ /* 0x000ee20000100a00 */
[----:B-1----:R-:W-:-:S03]  /*327b0*/  IMAD.WIDE R58, R2, 0x2, R86 ;  /* 0x00000002023a7825 */ /* 0x002fc600078e0256 */
[----:B------:R0:W3:Y:S01]  /*327c0*/  LDG.E.U16 R99, desc[UR10][R44.64] ;  /* 0x0000000a2c637981 */ /* 0x0000e2000c1e1500 */
[----:B--2---:R-:W-:-:S03]  /*327d0*/  IMAD.WIDE R46, R2, 0x2, R82 ;  /* 0x00000002022e7825 */ /* 0x004fc600078e0252 */
[----:B------:R1:W2:Y:S04]  /*327e0*/  LDG.E.U16 R98, desc[UR10][R58.64] ;  /* 0x0000000a3a627981 */ /* 0x0002a8000c1e1500 */
[----:B------:R1:W2:Y:S01]  /*327f0*/  LDG.E.U16 R102, desc[UR10][R56.64] ;  /* 0x0000000a38667981 */ /* 0x0002a2000c1e1500 */
[----:B0-----:R-:W-:-:S03]  /*32800*/  IMAD.WIDE R44, R2, 0x2, R70 ;  /* 0x00000002022c7825 */ /* 0x001fc600078e0246 */
[----:B------:R-:W2:Y:S01]  /*32810*/  LDL.64 R70, [R1+0x1fc8] ;  /* 0x001fc80001467983 */ /* 0x000ea20000100a00 */
[----:B-1----:R-:W-:-:S03]  /*32820*/  IMAD.WIDE R58, R2, 0x2, R68 ;  /* 0x00000002023a7825 */ /* 0x002fc600078e0244 */
[----:B------:R-:W2:Y:S01]  /*32830*/  LDG.E.U16 R95, desc[UR10][R46.64] ;  /* 0x0000000a2e5f7981 */ /* 0x000ea2000c1e1500 */
[----:B------:R-:W-:-:S03]  /*32840*/  IMAD.WIDE R56, R2, 0x2, R84 ;  /* 0x0000000202387825 */ /* 0x000fc600078e0254 */
[----:B------:R-:W2:Y:S04]  /*32850*/  LDL.64 R68, [R1+0x1dc8] ;  /* 0x001dc80001447983 */ /* 0x000ea80000100a00 */
[----:B------:R-:W2:Y:S04]  /*32860*/  LDG.E.U16 R96, desc[UR10][R48.64] ;  /* 0x0000000a30607981 */ /* 0x000ea8000c1e1500 */
[----:B------:R4:W2:Y:S04]  /*32870*/  LDG.E.U16 R97, desc[UR10][R56.64] ;  /* 0x0000000a38617981 */ /* 0x0008a8000c1e1500 */
[----:B------:R0:W2:Y:S04]  /*32880*/  LDG.E.U16 R94, desc[UR10][R44.64] ;  /* 0x0000000a2c5e7981 */ /* 0x0000a8000c1e1500 */
[----:B------:R-:W2:Y:S01]  /*32890*/  LDG.E.U16 R93, desc[UR10][R58.64] ;  /* 0x0000000a3a5d7981 */ /* 0x000ea2000c1e1500 */
[----:B----4-:R-:W-:-:S03]  /*328a0*/  IMAD.WIDE R56, R2, 0x2, R66 ;  /* 0x0000000202387825 */ /* 0x010fc600078e0242 */
[----:B------:R-:W4:Y:S01]  /*328b0*/  LDL.64 R66, [R1+0x1fa8] ;  /* 0x001fa80001427983 */ /* 0x000f220000100a00 */
[----:B---3--:R-:W-:-:S03]  /*328c0*/  IMAD.WIDE R46, R2, 0x2, R60 ;  /* 0x00000002022e7825 */ /* 0x008fc600078e023c */
[----:B------:R1:W3:Y:S04]  /*328d0*/  LDG.E.U16 R92, desc[UR10][R56.64] ;  /* 0x0000000a385c7981 */ /* 0x0002e8000c1e1500 */
[----:B------:R-:W3:Y:S01]  /*328e0*/  LDL.64 R60, [R1+0x1f98] ;  /* 0x001f9800013c7983 */ /* 0x000ee20000100a00 */
[----:B------:R-:W-:-:S03]  /*328f0*/  IMAD.WIDE R48, R2, 0x2, R64 ;  /* 0x0000000202307825 */ /* 0x000fc600078e0240 */
[----:B------:R-:W3:Y:S01]  /*32900*/  LDL.64 R64, [R1+0x1fa0] ;  /* 0x001fa00001407983 */ /* 0x000ee20000100a00 */
[----:B0-----:R-:W-:-:S03]  /*32910*/  IMAD.WIDE R44, R2, 0x2, R80 ;  /* 0x00000002022c7825 */ /* 0x001fc600078e0250 */
[----:B------:R0:W3:Y:S01]  /*32920*/  LDG.E.U16 R91, desc[UR10][R48.64] ;  /* 0x0000000a305b7981 */ /* 0x0000e2000c1e1500 */
[----:B-1----:R-:W-:-:S03]  /*32930*/  IMAD.WIDE R56, R2, 0x2, R76 ;  /* 0x0000000202387825 */ /* 0x002fc600078e024c */
[----:B------:R-:W3:Y:S04]  /*32940*/  LDL.64 R76, [R1+0x1f68] ;  /* 0x001f6800014c7983 */ /* 0x000ee80000100a00 */
[----:B------:R1:W3:Y:S01]  /*32950*/  LDG.E.U16 R89, desc[UR10][R44.64] ;  /* 0x0000000a2c597981 */ /* 0x0002e2000c1e1500 */
[----:B0-----:R-:W-:-:S03]  /*32960*/  IMAD.WIDE R48, R2, 0x2, R74 ;  /* 0x0000000202307825 */ /* 0x001fc600078e024a */
[----:B------:R0:W3:Y:S04]  /*32970*/  LDG.E.U16 R90, desc[UR10][R46.64] ;  /* 0x0000000a2e5a7981 */ /* 0x0000e8000c1e1500 */
[----:B------:R-:W3:Y:S01]  /*32980*/  LDL.64 R74, [R1+0x1db8] ;  /* 0x001db800014a7983 */ /* 0x000ee20000100a00 */
[----:B------:R-:W-:-:S03]  /*32990*/  IMAD.WIDE R58, R2, 0x2, R78 ;  /* 0x00000002023a7825 */ /* 0x000fc600078e024e */
[----:B------:R-:W3:Y:S04]  /*329a0*/  LDG.E.U16 R87, desc[UR10][R56.64] ;  /* 0x0000000a38577981 */ /* 0x000ee8000c1e1500 */
[----:B------:R2:W3:Y:S04]  /*329b0*/  LDG.E.U16 R88, desc[UR10][R58.64] ;  /* 0x0000000a3a587981 */ /* 0x0004e8000c1e1500 */
[----:B------:R4:W3:Y:S01]  /*329c0*/  LDG.E.U16 R86, desc[UR10][R48.64] ;  /* 0x0000000a30567981 */ /* 0x0008e2000c1e1500 */
[----:B-1----:R-:W-:-:S03]  /*329d0*/  IMAD.WIDE R44, R2, 0x2, R62 ;  /* 0x00000002022c7825 */ /* 0x002fc600078e023e */
[----:B------:R-:W3:Y:S01]  /*329e0*/  LDL.64 R62, [R1+0x1f48] ;  /* 0x001f4800013e7983 */ /* 0x000ee20000100a00 */
[----:B0-----:R-:W-:-:S03]  /*329f0*/  IMAD.WIDE R46, R2, 0x2, R72 ;  /* 0x00000002022e7825 */ /* 0x001fc600078e0248 */
[----:B------:R-:W3:Y:S04]  /*32a00*/  LDL.64 R72, [R1+0x1db0] ;  /* 0x001db00001487983 */ /* 0x000ee80000100a00 */
[----:B------:R3:W3:Y:S04]  /*32a10*/  LDG.E.U16 R84, desc[UR10][R44.64] ;  /* 0x0000000a2c547981 */ /* 0x0006e8000c1e1500 */
[----:B------:R0:W3:Y:S01]  /*32a20*/  LDG.E.U16 R85, desc[UR10][R46.64] ;  /* 0x0000000a2e557981 */ /* 0x0000e2000c1e1500 */
[----:B--2---:R-:W-:-:S03]  /*32a30*/  IMAD.WIDE R58, R2, 0x2, R70 ;  /* 0x00000002023a7825 */ /* 0x004fc600078e0246 */
[----:B------:R-:W2:Y:S04]  /*32a40*/  LDL.64 R70, [R1+0x1f18] ;  /* 0x001f180001467983 */ /* 0x000ea80000100a00 */
[----:B------:R-:W2:Y:S01]  /*32a50*/  LDG.E.U16 R83, desc[UR10][R58.64] ;  /* 0x0000000a3a537981 */ /* 0x000ea2000c1e1500 */
[----:B------:R-:W-:-:S03]  /*32a60*/  IMAD.WIDE R56, R2, 0x2, R68 ;  /* 0x0000000202387825 */ /* 0x000fc600078e0244 */
[----:B------:R-:W2:Y:S04]  /*32a70*/  LDL.64 R68, [R1+0x1f10] ;  /* 0x001f100001447983 */ /* 0x000ea80000100a00 */
[----:B------:R-:W2:Y:S04]  /*32a80*/  LDG.E.U16 R82, desc[UR10][R56.64] ;  /* 0x0000000a38527981 */ /* 0x000ea8000c1e1500 */
[----:B------:R-:W2:Y:S01]  /*32a90*/  LDL.64 R58, [R1+0x1ee0] ;  /* 0x001ee000013a7983 */ /* 0x000ea20000100a00 */
[----:B----4-:R-:W-:-:S03]  /*32aa0*/  IMAD.WIDE R48, R2, 0x2, R66 ;  /* 0x0000000202307825 */ /* 0x010fc600078e0242 */
[----:B------:R-:W4:Y:S01]  /*32ab0*/  LDL.64 R66, [R1+0x1f08] ;  /* 0x001f080001427983 */ /* 0x000f220000100a00 */
[----:B---3--:R-:W-:-:S03]  /*32ac0*/  IMAD.WIDE R44, R2, 0x2, R60 ;  /* 0x00000002022c7825 */ /* 0x008fc600078e023c */
[----:B------:R-:W3:Y:S04]  /*32ad0*/  LDG.E.U16 R81, desc[UR10][R48.64] ;  /* 0x0000000a30517981 */ /* 0x000ee8000c1e1500 */
[----:B------:R-:W3:Y:S01]  /*32ae0*/  LDL.64 R60, [R1+0x1ee8] ;  /* 0x001ee800013c7983 */ /* 0x000ee20000100a00 */
[----:B0-----:R-:W-:-:S03]  /*32af0*/  IMAD.WIDE R46, R2, 0x2, R64 ;  /* 0x00000002022e7825 */ /* 0x001fc600078e0240 */
[----:B------:R-:W3:Y:S04]  /*32b00*/  LDL.64 R64, [R1+0x1da8] ;  /* 0x001da80001407983 */ /* 0x000ee80000100a00 */
[----:B------:R0:W3:Y:S04]  /*32b10*/  LDG.E.U16 R80, desc[UR10][R46.64] ;  /* 0x0000000a2e507981 */ /* 0x0000e8000c1e1500 */
[----:B------:R1:W3:Y:S01]  /*32b20*/  LDG.E.U16 R79, desc[UR10][R44.64] ;  /* 0x0000000a2c4f7981 */ /* 0x0002e2000c1e1500 */
[----:B0-----:R-:W-:-:S03]  /*32b30*/  IMAD.WIDE R46, R2, 0x2, R122 ;  /* 0x00000002022e7825 */ /* 0x001fc600078e027a */
[----:B------:R-:W3:Y:S01]  /*32b40*/  LDL.64 R122, [R1+0x1eb8] ;  /* 0x001eb800017a7983 */ /* 0x000ee20000100a00 */
[----:B-1----:R-:W-:-:S03]  /*32b50*/  IMAD.WIDE R44, R2, 0x2, R76 ;  /* 0x00000002022c7825 */ /* 0x002fc600078e024c */
[----:B------:R0:W3:Y:S01]  /*32b60*/  LDG.E.U16 R78, desc[UR10][R46.64] ;  /* 0x0000000a2e4e7981 */ /* 0x0000e2000c1e1500 */
[----:B------:R-:W-:-:S03]  /*32b70*/  IMAD.WIDE R56, R2, 0x2, R120 ;  /* 0x0000000202387825 */ /* 0x000fc600078e0278 */
[----:B------:R-:W3:Y:S01]  /*32b80*/  LDL.64 R120, [R1+0x1d90] ;  /* 0x001d900001787983 */ /* 0x000ee20000100a00 */
[----:B------:R-:W-:-:S03]  /*32b90*/  IMAD.WIDE R48, R2, 0x2, R118 ;  /* 0x0000000202307825 */ /* 0x000fc600078e0276 */
[----:B------:R1:W3:Y:S01]  /*32ba0*/  LDG.E.U16 R77, desc[UR10][R56.64] ;  /* 0x0000000a384d7981 */ /* 0x0002e2000c1e1500 */
[----:B0-----:R-:W-:-:S03]  /*32bb0*/  IMAD.WIDE R46, R2, 0x2, R74 ;  /* 0x00000002022e7825 */ /* 0x001fc600078e024a */
[----:B------:R0:W3:Y:S04]  /*32bc0*/  LDG.E.U16 R75, desc[UR10][R44.64] ;  /* 0x0000000a2c4b7981 */ /* 0x0000e8000c1e1500 */
[----:B------:R-:W3:Y:S01]  /*32bd0*/  LDL.64 R118, [R1+0x1ea8] ;  /* 0x001ea80001767983 */ /* 0x000ee20000100a00 */
[----:B-1----:R-:W-:-:S03]  /*32be0*/  IMAD.WIDE R56, R2, 0x2, R116 ;  /* 0x0000000202387825 */ /* 0x002fc600078e0274 */
[----:B------:R-:W3:Y:S04]  /*32bf0*/  LDL.64 R116, [R1+0x1eb0] ;  /* 0x001eb00001747983 */ /* 0x000ee80000100a00 */
[----:B------:R1:W3:Y:S04]  /*32c00*/  LDG.E.U16 R74, desc[UR10][R46.64] ;  /* 0x0000000a2e4a7981 */ /* 0x0002e8000c1e1500 */
[----:B------:R0:W3:Y:S02]  /*32c10*/  LDG.E.U16 R76, desc[UR10][R48.64] ;  /* 0x0000000a304c7981 */ /* 0x0000e4000c1e1500 */
[----:B0-----:R-:W-:-:S02]  /*32c20*/  IMAD.WIDE R44, R2, 0x2, R62 ;  /* 0x00000002022c7825 */ /* 0x001fc400078e023e */
[----:B------:R-:W3:Y:S02]  /*32c30*/  LDL.64 R62, [R1+0x1ed8] ;  /* 0x001ed800013e7983 */ /* 0x000ee40000100a00 */
[C---:B-1----:R-:W-:Y:S02]  /*32c40*/  IMAD.WIDE R46, R2.reuse, 0x2, R72 ;  /* 0x00000002022e7825 */ /* 0x042fe400078e0248 */
[----:B------:R2:W3:Y:S04]  /*32c50*/  LDG.E.U16 R73, desc[UR10][R44.64] ;  /* 0x0000000a2c497981 */ /* 0x0004e8000c1e1500 */
[----:B------:R0:W3:Y:S01]  /*32c60*/  LDG.E.U16 R72, desc[UR10][R56.64] ;  /* 0x0000000a38487981 */ /* 0x0000e2000c1e1500 */
[----:B------:R-:W-:-:S03]  /*32c70*/  IMAD.WIDE R48, R2, 0x2, R114 ;  /* 0x0000000202307825 */ /* 0x000fc600078e0272 */
[----:B------:R-:W3:Y:S01]  /*32c80*/  LDL.64 R114, [R1+0x1e88] ;  /* 0x001e880001727983 */ /* 0x000ee20000100a00 */
[----:B--2---:R-:W-:-:S03]  /*32c90*/  IMAD.WIDE R44, R2, 0x2, R70 ;  /* 0x00000002022c7825 */ /* 0x004fc600078e0246 */
[----:B------:R4:W2:Y:S04]  /*32ca0*/  LDG.E.U16 R71, desc[UR10][R48.64] ;  /* 0x0000000a30477981 */ /* 0x0008a8000c1e1500 */
[----:B------:R-:W2:Y:S01]  /*32cb0*/  LDG.E.U16 R70, desc[UR10][R46.64] ;  /* 0x0000000a2e467981 */ /* 0x000ea2000c1e1500 */
[----:B0-----:R-:W-:-:S03]  /*32cc0*/  IMAD.WIDE R56, R2, 0x2, R68 ;  /* 0x0000000202387825 */ /* 0x001fc600078e0244 */
[----:B------:R-:W2:Y:S04]  /*32cd0*/  LDG.E.U16 R69, desc[UR10][R44.64] ;  /* 0x0000000a2c457981 */ /* 0x000ea8000c1e1500 */
[----:B------:R0:W2:Y:S01]  /*32ce0*/  LDG.E.U16 R68, desc[UR10][R56.64] ;  /* 0x0000000a38447981 */ /* 0x0000a2000c1e1500 */
[----:B------:R-:W-:-:S04]  /*32cf0*/  IMAD.WIDE R58, R2, 0x2, R58 ;  /* 0x00000002023a7825 */ /* 0x000fc800078e023a */
[----:B----4-:R-:W-:-:S04]  /*32d00*/  IMAD.WIDE R48, R2, 0x2, R66 ;  /* 0x0000000202307825 */ /* 0x010fc800078e0242 */
[C---:B0-----:R-:W-:Y:S01]  /*32d10*/  IMAD.WIDE R56, R3.reuse, 0x2, R204 ;  /* 0x0000000203387825 */ /* 0x041fe200078e02cc */
[----:B------:R0:W4:Y:S03]  /*32d20*/  LDG.E.U16 R67, desc[UR10][R48.64] ;  /* 0x0000000a30437981 */ /* 0x000126000c1e1500 */
[C---:B---3--:R-:W-:Y:S02]  /*32d30*/  IMAD.WIDE R44, R2.reuse, 0x2, R60 ;  /* 0x00000002022c7825 */ /* 0x048fe400078e023c */
[----:B------:R-:W3:Y:S02]  /*32d40*/  LDL.64 R60, [R1+0x1d98] ;  /* 0x001d9800013c7983 */ /* 0x000ee40000100a00 */
[----:B------:R-:W-:Y:S02]  /*32d50*/  IMAD.WIDE R46, R2, 0x2, R64 ;  /* 0x00000002022e7825 */ /* 0x000fe400078e0240 */
[----:B------:R-:W2:Y:S02]  /*32d60*/  LDG.E.U16 R64, desc[UR10][R58.64] ;  /* 0x0000000a3a407981 */ /* 0x000ea4000c1e1500 */
[----:B0-----:R-:W-:-:S02]  /*32d70*/  IMAD.WIDE R48, R3, 0x2, R202 ;  /* 0x0000000203307825 */ /* 0x001fc400078e02ca */
[----:B------:R0:W2:Y:S02]  /*32d80*/  LDG.E.U16 R66, desc[UR10][R46.64] ;  /* 0x0000000a2e427981 */ /* 0x0000a4000c1e1500 */
[C---:B------:R-:W-:Y:S02]  /*32d90*/  IMAD.WIDE R56, R2.reuse, 0x2, R56 ;  /* 0x0000000202387825 */ /* 0x040fe400078e0238 */
[----:B------:R-:W2:Y:S02]  /*32da0*/  LDG.E.U16 R65, desc[UR10][R44.64] ;  /* 0x0000000a2c417981 */ /* 0x000ea4000c1e1500 */
[----:B------:R-:W-:Y:S02]  /*32db0*/  IMAD.WIDE R48, R2, 0x2, R48 ;  /* 0x0000000202307825 */ /* 0x000fe400078e0230 */
[----:B------:R1:W2:Y:S02]  /*32dc0*/  LDG.E.U16 R175, desc[UR10][R56.64] ;  /* 0x0000000a38af7981 */ /* 0x0002a4000c1e1500 */
[----:B0-----:R-:W-:-:S02]  /*32dd0*/  IMAD.WIDE R46, R3, 0x2, R200 ;  /* 0x00000002032e7825 */ /* 0x001fc400078e02c8 */
[----:B------:R-:W2:Y:S02]  /*32de0*/  LDG.E.U16 R173, desc[UR10][R48.64] ;  /* 0x0000000a30ad7981 */ /* 0x000ea4000c1e1500 */
[----:B------:R-:W-:-:S04]  /*32df0*/  IMAD.WIDE R46, R2, 0x2, R46 ;  /* 0x00000002022e7825 */ /* 0x000fc800078e022e */
[C---:B-1----:R-:W-:Y:S01]  /*32e00*/  IMAD.WIDE R56, R2.reuse, 0x2, R122 ;  /* 0x0000000202387825 */ /* 0x042fe200078e027a */
[----:B------:R0:W2:Y:S04]  /*32e10*/  LDG.E.U16 R171, desc[UR10][R46.64] ;  /* 0x0000000a2eab7981 */ /* 0x0000a8000c1e1500 */
[----:B------:R-:W2:Y:S01]  /*32e20*/  LDL.64 R122, [R1+0x1d58] ;  /* 0x001d5800017a7983 */ /* 0x000ea20000100a00 */
[----:B0-----:R-:W-:-:S03]  /*32e30*/  IMAD.WIDE R46, R2, 0x2, R118 ;  /* 0x00000002022e7825 */ /* 0x001fc600078e0276 */
[----:B------:R-:W2:Y:S01]  /*32e40*/  LDL.64 R118, [R1+0x1d50] ;  /* 0x001d500001767983 */ /* 0x000ea20000100a00 */
[----:B------:R-:W-:-:S03]  /*32e50*/  IMAD.WIDE R48, R2, 0x2, R116 ;  /* 0x0000000202307825 */ /* 0x000fc600078e0274 */
[----:B------:R-:W4:Y:S01]  /*32e60*/  LDL.64 R116, [R1+0x1d88] ;  /* 0x001d880001747983 */ /* 0x000f220000100a00 */
[----:B------:R-:W-:-:S05]  /*32e70*/  IMAD.WIDE R58, R2, 0x2, R62 ;  /* 0x00000002023a7825 */ /* 0x000fca00078e023e */
[----:B------:R0:W4:Y:S02]  /*32e80*/  LDG.E.U16 R63, desc[UR10][R58.64] ;  /* 0x0000000a3a3f7981 */ /* 0x000124000c1e1500 */
[C---:B0-----:R-:W-:Y:S02]  /*32e90*/  IMAD.WIDE R58, R2.reuse, 0x2, R126 ;  /* 0x00000002023a7825 */ /* 0x041fe400078e027e */
[----:B------:R-:W4:Y:S02]  /*32ea0*/  LDL.64 R126, [R1+0x1d60] ;  /* 0x001d6000017e7983 */ /* 0x000f240000100a00 */
[----:B------:R-:W-:Y:S02]  /*32eb0*/  IMAD.WIDE R44, R3, 0x2, R206 ;  /* 0x00000002032c7825 */ /* 0x000fe400078e02ce */
[----:B------:R-:W4:Y:S02]  /*32ec0*/  LDG.E.U16 R62, desc[UR10][R58.64] ;  /* 0x0000000a3a3e7981 */ /* 0x000f24000c1e1500 */
[----:B------:R-:W-:-:S05]  /*32ed0*/  IMAD.WIDE R44, R2, 0x2, R44 ;  /* 0x00000002022c7825 */ /* 0x000fca00078e022c */
[----:B------:R-:W4:Y:S04]  /*32ee0*/  LDG.E.U16 R169, desc[UR10][R44.64] ;  /* 0x0000000a2ca97981 */ /* 0x000f28000c1e1500 */
[----:B------:R0:W4:Y:S01]  /*32ef0*/  LDG.E.U16 R59, desc[UR10][R46.64] ;  /* 0x0000000a2e3b7981 */ /* 0x000122000c1e1500 */
[----:B------:R-:W-:-:S05]  /*32f00*/  IMAD.WIDE R114, R2, 0x2, R114 ;  /* 0x0000000202727825 */ /* 0x000fca00078e0272 */
[----:B------:R1:W4:Y:S01]  /*32f10*/  LDG.E.U16 R3, desc[UR10][R114.64] ;  /* 0x0000000a72037981 */ /* 0x000322000c1e1500 */
[C---:B0-----:R-:W-:Y:S02]  /*32f20*/  IMAD.WIDE R46, R2.reuse, 0x2, R124 ;  /* 0x00000002022e7825 */ /* 0x041fe400078e027c */
[----:B------:R-:W0:Y:S03]  /*32f30*/  LDC R124, c[0x0][0x3c4] ;  /* 0x0000f100ff7c7b82 */ /* 0x000e260000000800 */
[----:B------:R-:W4:Y:S01]  /*32f40*/  LDG.E.U16 R54, desc[UR10][R46.64] ;  /* 0x0000000a2e367981 */ /* 0x000f22000c1e1500 */
[----:B-1----:R-:W-:-:S03]  /*32f50*/  IMAD.WIDE R114, R2, 0x2, R138 ;  /* 0x0000000202727825 */ /* 0x002fc600078e028a */
[----:B------:R-:W4:Y:S01]  /*32f60*/  LDL.64 R138, [R1+0x1d48] ;  /* 0x001d4800018a7983 */ /* 0x000f220000100a00 */
[----:B------:R-:W-:-:S03]  /*32f70*/  IMAD R43, R43, 0x9, RZ ;  /* 0x000000092b2b7824 */ /* 0x000fc600078e02ff */
[----:B------:R-:W4:Y:S01]  /*32f80*/  LDG.E.U16 R164, desc[UR10][R114.64] ;  /* 0x0000000a72a47981 */ /* 0x000f22000c1e1500 */
[----:B---3--:R-:W-:-:S03]  /*32f90*/  IMAD.WIDE R44, R2, 0x2, R60 ;  /* 0x00000002022c7825 */ /* 0x008fc600078e023c */
[----:B------:R1:W3:Y:S04]  /*32fa0*/  LDG.E.U16 R61, desc[UR10][R56.64] ;  /* 0x0000000a383d7981 */ /* 0x0002e8000c1e1500 */
[----:B------:R0:W3:Y:S04]  /*32fb0*/  LDG.E.U16 R58, desc[UR10][R44.64] ;  /* 0x0000000a2c3a7981 */ /* 0x0000e8000c1e1500 */
[----:B------:R0:W3:Y:S01]  /*32fc0*/  LDG.E.U16 R60, desc[UR10][R48.64] ;  /* 0x0000000a303c7981 */ /* 0x0000e2000c1e1500 */
[----:B-1----:R-:W-:-:S04]  /*32fd0*/  IMAD.WIDE R56, R2, 0x2, R142 ;  /* 0x0000000202387825 */ /* 0x002fc800078e028e */
[C---:B0-----:R-:W-:Y:S02]  /*32fe0*/  IMAD.WIDE R44, R2.reuse, 0x2, R120 ;  /* 0x00000002022c7825 */ /* 0x041fe400078e0278 */
[----:B------:R-:W0:Y:S01]  /*32ff0*/  LDC R120, c[0x0][0x3c4] ;  /* 0x0000f100ff787b82 */ /* 0x000e220000000800 */
[----:B------:R-:W3:Y:S01]  /*33000*/  LDG.E.U16 R57, desc[UR10][R56.64] ;  /* 0x0000000a38397981 */ /* 0x000ee2000c1e1500 */
[----:B------:R-:W-:-:S03]  /*33010*/  IMAD.WIDE R48, R2, 0x2, R140 ;  /* 0x0000000202307825 */ /* 0x000fc600078e028c */
[----:B------:R1:W3:Y:S03]  /*33020*/  LDG.E.U16 R167, desc[UR10][R44.64] ;  /* 0x0000000a2ca77981 */ /* 0x0002e6000c1e1500 */
[----:B------:R-:W0:Y:S01]  /*33030*/  LDC R121, c[0x0][0x3c4] ;  /* 0x0000f100ff797b82 */ /* 0x000e220000000800 */
[C---:B------:R-:W-:Y:S01]  /*33040*/  IMAD.WIDE R46, R2.reuse, 0x2, R134 ;  /* 0x00000002022e7825 */ /* 0x040fe200078e0286 */
[----:B------:R2:W3:Y:S03]  /*33050*/  LDG.E.U16 R56, desc[UR10][R48.64] ;  /* 0x0000000a30387981 */ /* 0x0004e6000c1e1500 */
[C---:B-1----:R-:W-:Y:S01]  /*33060*/  IMAD.WIDE R44, R2.reuse, 0x2, R132 ;  /* 0x00000002022c7825 */ /* 0x042fe200078e0284 */
[----:B------:R1:W3:Y:S04]  /*33070*/  LDG.E.U16 R147, desc[UR10][R46.64] ;  /* 0x0000000a2e937981 */ /* 0x0002e8000c1e1500 */
[----:B------:R4:W3:Y:S01]  /*33080*/  LDG.E.U16 R133, desc[UR10][R44.64] ;  /* 0x0000000a2c857981 */ /* 0x0008e2000c1e1500 */
[----:B--2---:R-:W-:-:S03]  /*33090*/  IMAD.WIDE R48, R2, 0x2, R136 ;  /* 0x0000000202307825 */ /* 0x004fc600078e0288 */
[----:B------:R-:W2:Y:S01]  /*330a0*/  LDL.64 R136, [R1+0x1d40] ;  /* 0x001d400001887983 */ /* 0x000ea20000100a00 */
[----:B-1----:R-:W-:-:S03]  /*330b0*/  IMAD.WIDE R46, R2, 0x2, R122 ;  /* 0x00000002022e7825 */ /* 0x002fc600078e027a */
[----:B------:R1:W3:Y:S01]  /*330c0*/  LDG.E.U16 R163, desc[UR10][R48.64] ;  /* 0x0000000a30a37981 */ /* 0x0002e2000c1e1500 */
[----:B----4-:R-:W-:-:S03]  /*330d0*/  IMAD.WIDE R116, R2, 0x2, R116 ;  /* 0x0000000202747825 */ /* 0x010fc600078e0274 */
[----:B------:R-:W4:Y:S01]  /*330e0*/  LDG.E.U16 R47, desc[UR10][R46.64] ;  /* 0x0000000a2e2f7981 */ /* 0x000f22000c1e1500 */
[----:B------:R-:W-:-:S03]  /*330f0*/  IMAD.WIDE R44, R2, 0x2, R118 ;  /* 0x00000002022c7825 */ /* 0x000fc600078e0276 */
[----:B------:R1:W3:Y:S02]  /*33100*/  LDG.E.U16 R165, desc[UR10][R116.64] ;  /* 0x0000000a74a57981 */ /* 0x0002e4000c1e1500 */
[C---:B-1----:R-:W-:Y:S02]  /*33110*/  IMAD.WIDE R48, R2.reuse, 0x2, R128 ;  /* 0x0000000202307825 */ /* 0x042fe400078e0280 */
[----:B------:R-:W3:Y:S02]  /*33120*/  LDL.64 R128, [R1+0x1d18] ;  /* 0x001d180001807983 */ /* 0x000ee40000100a00 */
[----:B------:R-:W-:Y:S02]  /*33130*/  IMAD.WIDE R122, R43, 0x2, R204 ;  /* 0x000000022b7a7825 */ /* 0x000fe400078e02cc */
[----:B------:R-:W4:Y:S02]  /*33140*/  LDG.E.U16 R49, desc[UR10][R48.64] ;  /* 0x0000000a30317981 */ /* 0x000f24000c1e1500 */
[----:B------:R-:W-:-:S02]  /*33150*/  IMAD.WIDE R116, R2, 0x2, R130 ;  /* 0x0000000202747825 */ /* 0x000fc400078e0282 */
[----:B------:R0:W4:Y:S02]  /*33160*/  LDG.E.U16 R46, desc[UR10][R44.64] ;  /* 0x0000000a2c2e7981 */ /* 0x000124000c1e1500 */
[----:B------:R-:W-:Y:S02]  /*33170*/  IMAD.WIDE R122, R2, 0x2, R122 ;  /* 0x00000002027a7825 */ /* 0x000fe400078e027a */
[----:B------:R-:W4:Y:S04]  /*33180*/  LDL.64 R130, [R1+0x1d08] ;  /* 0x001d080001827983 */ /* 0x000f280000100a00 */
[----:B------:R-:W4:Y:S01]  /*33190*/  LDG.E.U16 R141, desc[UR10][R122.64] ;  /* 0x0000000a7a8d7981 */ /* 0x000f22000c1e1500 */
[----:B0-----:R-:W-:-:S03]  /*331a0*/  IMAD.WIDE R44, R121, 0x2, R202 ;  /* 0x00000002792c7825 */ /* 0x001fc600078e02ca */
[----:B------:R-:W4:Y:S01]  /*331b0*/  LDG.E.U16 R132, desc[UR10][R116.64] ;  /* 0x0000000a74847981 */ /* 0x000f22000c1e1500 */
[----:B------:R-:W-:-:S03]  /*331c0*/  IMAD.WIDE R44, R2, 0x2, R44 ;  /* 0x00000002022c7825 */ /* 0x000fc600078e022c */
[----:B------:R-:W4:Y:S04]  /*331d0*/  LDL.64 R122, [R1+0x1cf0] ;  /* 0x001cf000017a7983 */ /* 0x000f280000100a00 */
[----:B------:R0:W4:Y:S02]  /*331e0*/  LDG.E.U16 R143, desc[UR10][R44.64] ;  /* 0x0000000a2c8f7981 */ /* 0x000124000c1e1500 */
[C---:B0-----:R-:W-:Y:S02]  /*331f0*/  IMAD.WIDE R44, R2.reuse, 0x2, R188 ;  /* 0x00000002022c7825 */ /* 0x041fe400078e02bc */
[----:B------:R-:W4:Y:S02]  /*33200*/  LDL.64 R188, [R1+0x1ce8] ;  /* 0x001ce80001bc7983 */ /* 0x000f240000100a00 */
[----:B------:R-:W-:-:S02]  /*33210*/  IMAD.WIDE R114, R2, 0x2, R126 ;  /* 0x0000000202727825 */ /* 0x000fc400078e027e */
[----:B------:R-:W4:Y:S04]  /*33220*/  LDG.E.U16 R45, desc[UR10][R44.64] ;  /* 0x0000000a2c2d7981 */ /* 0x000f28000c1e1500 */
[----:B------:R-:W4:Y:S04]  /*33230*/  LDL.64 R126, [R1+0x1d38] ;  /* 0x001d3800017e7983 */ /* 0x000f280000100a00 */
[----:B------:R0:W4:Y:S02]  /*33240*/  LDG.E.U16 R48, desc[UR10][R114.64] ;  /* 0x0000000a72307981 */ /* 0x000124000c1e1500 */
[----:B0-----:R-:W-:-:S04]  /*33250*/  IMAD.WIDE R114, R120, 0x2, R204 ;  /* 0x0000000278727825 */ /* 0x001fc800078e02cc */
[----:B------:R-:W-:Y:S02]  /*33260*/  IMAD.WIDE R120, R124, 0x2, R200 ;  /* 0x000000027c787825 */ /* 0x000fe400078e02c8 */
[----:B------:R-:W4:Y:S02]  /*33270*/  LDL.64 R124, [R1+0x1be8] ;  /* 0x001be800017c7983 */ /* 0x000f240000100a00 */
[----:B------:R-:W-:-:S04]  /*33280*/  IMAD.WIDE R116, R43, 0x2, R202 ;  /* 0x000000022b747825 */ /* 0x000fc800078e02ca */
[----:B------:R-:W-:-:S04]  /*33290*/  IMAD.WIDE R116, R2, 0x2, R116 ;  /* 0x0000000202747825 */ /* 0x000fc800078e0274 */
[C---:B------:R-:W-:Y:S01]  /*332a0*/  IMAD.WIDE R114, R2.reuse, 0x2, R114 ;  /* 0x0000000202727825 */ /* 0x040fe200078e0272 */
[----:B------:R0:W4:Y:S03]  /*332b0*/  LDG.E.U16 R135, desc[UR10][R116.64] ;  /* 0x0000000a74877981 */ /* 0x000126000c1e1500 */
[----:B------:R-:W-:Y:S01]  /*332c0*/  IMAD.WIDE R118, R43, 0x2, R200 ;  /* 0x000000022b767825 */ /* 0x000fe200078e02c8 */
[----:B------:R-:W4:Y:S03]  /*332d0*/  LDG.E.U16 R145, desc[UR10][R114.64] ;  /* 0x0000000a72917981 */ /* 0x000f26000c1e1500 */
[----:B0-----:R-:W-:-:S05]  /*332e0*/  IMAD.WIDE R116, R2, 0x2, R138 ;  /* 0x0000000202747825 */ /* 0x001fca00078e028a */
[----:B------:R0:W4:Y:S01]  /*332f0*/  LDG.E.U16 R44, desc[UR10][R116.64] ;  /* 0x0000000a742c7981 */ /* 0x000122000c1e1500 */
[----:B------:R-:W-:-:S04]  /*33300*/  IMAD.WIDE R118, R2, 0x2, R118 ;  /* 0x0000000202767825 */ /* 0x000fc800078e0276 */
[C---:B------:R-:W-:Y:S01]  /*33310*/  IMAD.WIDE R120, R2.reuse, 0x2, R120 ;  /* 0x0000000202787825 */ /* 0x040fe200078e0278 */
[----:B------:R1:W4:Y:S03]  /*33320*/  LDG.E.U16 R149, desc[UR10][R118.64] ;  /* 0x0000000a76957981 */ /* 0x000326000c1e1500 */
[----:B0-----:R-:W-:Y:S01]  /*33330*/  IMAD.WIDE R116, R2, 0x2, R186 ;  /* 0x0000000202747825 */ /* 0x001fe200078e02ba */
[----:B------:R-:W4:Y:S04]  /*33340*/  LDG.E.U16 R139, desc[UR10][R120.64] ;  /* 0x0000000a788b7981 */ /* 0x000f28000c1e1500 */
[----:B------:R-:W4:Y:S01]  /*33350*/  LDL.64 R186, [R1+0x1bd0] ;  /* 0x001bd00001ba7983 */ /* 0x000f220000100a00 */
[----:B-1----:R-:W-:-:S04]  /*33360*/  IMAD.WIDE R118, R0, 0x2, R206 ;  /* 0x0000000200767825 */ /* 0x002fc800078e02ce */
[----:B------:R-:W-:-:S04]  /*33370*/  IMAD.WIDE R118, R2, 0x2, R118 ;  /* 0x0000000202767825 */ /* 0x000fc800078e0276 */
[C---:B--2---:R-:W-:Y:S02]  /*33380*/  IMAD.WIDE R114, R2.reuse, 0x2, R136 ;  /* 0x0000000202727825 */ /* 0x044fe400078e0288 */
[----:B------:R-:W2:Y:S04]  /*33390*/  LDG.E.U16 R137, desc[UR10][R118.64] ;  /* 0x0000000a76897981 */ /* 0x000ea8000c1e1500 */
[----:B------:R0:W2:Y:S01]  /*333a0*/  LDG.E.U16 R43, desc[UR10][R114.64] ;  /* 0x0000000a722b7981 */ /* 0x0000a2000c1e1500 */
[----:B---3--:R-:W-:-:S04]  /*333b0*/  IMAD.WIDE R128, R2, 0x2, R128 ;  /* 0x0000000202807825 */ /* 0x008fc800078e0280 */
[C---:B0-----:R-:W-:Y:S02]  /*333c0*/  IMAD.WIDE R114, R2.reuse, 0x2, R184 ;  /* 0x0000000202727825 */ /* 0x041fe400078e02b8 */
[----:B------:R-:W3:Y:S04]  /*333d0*/  LDL.64 R184, [R1+0x1cb8] ;  /* 0x001cb80001b87983 */ /* 0x000ee80000100a00 */
[----:B------:R-:W2:Y:S01]  /*333e0*/  LDG.E.U16 R128, desc[UR10][R128.64] ;  /* 0x0000000a80807981 */ /* 0x000ea2000c1e1500 */
[----:B----4-:R-:W-:-:S06]  /*333f0*/  IMAD.WIDE R130, R2, 0x2, R130 ;  /* 0x0000000202827825 */ /* 0x010fcc00078e0282 */
[----:B------:R-:W4:Y:S04]  /*33400*/  LDG.E.U16 R130, desc[UR10][R130.64] ;  /* 0x0000000a82827981 */ /* 0x000f28000c1e1500 */
[----:B------:R0:W2:Y:S01]  /*33410*/  LDG.E.U16 R129, desc[UR10][R114.64] ;  /* 0x0000000a72817981 */ /* 0x0000a2000c1e1500 */
[----:B------:R-:W-:-:S03]  /*33420*/  IMAD.WIDE R120, R2, 0x2, R122 ;  /* 0x0000000202787825 */ /* 0x000fc600078e027a */
[----:B------:R-:W2:Y:S01]  /*33430*/  LDL.64 R122, [R1+0x1cb0] ;  /* 0x001cb000017a7983 */ /* 0x000ea20000100a00 */
[----:B0-----:R-:W-:-:S03]  /*33440*/  IMAD.WIDE R114, R2, 0x2, R214 ;  /* 0x0000000202727825 */ /* 0x001fc600078e02d6 */
[----:B------:R-:W4:Y:S04]  /*33450*/  LDG.E.U16 R138, desc[UR10][R120.64] ;  /* 0x0000000a788a7981 */ /* 0x000f28000c1e1500 */
[----:B------:R0:W4:Y:S01]  /*33460*/  LDG.E.U16 R134, desc[UR10][R114.64] ;  /* 0x0000000a72867981 */ /* 0x000122000c1e1500 */
[----:B------:R-:W-:-:S03]  /*33470*/  IMAD.WIDE R118, R2, 0x2, R212 ;  /* 0x0000000202767825 */ /* 0x000fc600078e02d4 */
[----:B------:R-:W4:Y:S04]  /*33480*/  LDL.64 R212, [R1+0x1ba0] ;  /* 0x001ba00001d47983 */ /* 0x000f280000100a00 */
[----:B------:R1:W4:Y:S01]  /*33490*/  LDG.E.U16 R136, desc[UR10][R118.64] ;  /* 0x0000000a76887981 */ /* 0x000322000c1e1500 */
[----:B0-----:R-:W-:-:S03]  /*334a0*/  IMAD.WIDE R114, R2, 0x2, R188 ;  /* 0x0000000202727825 */ /* 0x001fc600078e02bc */
[----:B------:R-:W4:Y:S04]  /*334b0*/  LDL.64 R188, [R1+0x1ca8] ;  /* 0x001ca80001bc7983 */ /* 0x000f280000100a00 */
[----:B------:R0:W4:Y:S01]  /*334c0*/  LDG.E.U16 R142, desc[UR10][R114.64] ;  /* 0x0000000a728e7981 */ /* 0x000122000c1e1500 */
[----:B-1----:R-:W-:-:S03]  /*334d0*/  IMAD.WIDE R118, R2, 0x2, R198 ;  /* 0x0000000202767825 */ /* 0x002fc600078e02c6 */
[----:B------:R-:W4:Y:S01]  /*334e0*/  LDL.64 R198, [R1+0x1bc8] ;  /* 0x001bc80001c67983 */ /* 0x000f220000100a00 */
[----:B------:R-:W-:-:S03]  /*334f0*/  IMAD.WIDE R120, R2, 0x2, R208 ;  /* 0x0000000202787825 */ /* 0x000fc600078e02d0 */
[----:B------:R-:W4:Y:S01]  /*33500*/  LDL.64 R208, [R1+0x1c88] ;  /* 0x001c880001d07983 */ /* 0x000f220000100a00 */
[----:B0-----:R-:W-:-:S03]  /*33510*/  IMAD.WIDE R114, R2, 0x2, R194 ;  /* 0x0000000202727825 */ /* 0x001fc600078e02c2 */
[----:B------:R-:W4:Y:S04]  /*33520*/  LDL.64 R194, [R1+0x1ca0] ;  /* 0x001ca00001c27983 */ /* 0x000f280000100a00 */
[----:B------:R-:W4:Y:S04]  /*33530*/  LDG.E.U16 R146, desc[UR10][R118.64] ;  /* 0x0000000a76927981 */ /* 0x000f28000c1e1500 */
[----:B------:R-:W4:Y:S04]  /*33540*/  LDG.E.U16 R144, desc[UR10][R120.64] ;  /* 0x0000000a78907981 */ /* 0x000f28000c1e1500 */
[----:B------:R-:W4:Y:S04]  /*33550*/  LDG.E.U16 R150, desc[UR10][R114.64] ;  /* 0x0000000a72967981 */ /* 0x000f28000c1e1500 */
[----:B------:R-:W4:Y:S01]  /*33560*/  LDL.64 R214, [R1+0x1c18] ;  /* 0x001c180001d67983 */ /* 0x000f220000100a00 */
[----:B------:R-:W-:-:S06]  /*33570*/  IMAD.WIDE R126, R2, 0x2, R126 ;  /* 0x00000002027e7825 */ /* 0x000fcc00078e027e */
[----:B------:R-:W4:Y:S04]  /*33580*/  LDG.E.U16 R126, desc[UR10][R126.64] ;  /* 0x0000000a7e7e7981 */ /* 0x000f28000c1e1500 */
[----:B------:R0:W4:Y:S02]  /*33590*/  LDG.E.U16 R127, desc[UR10][R116.64] ;  /* 0x0000000a747f7981 */ /* 0x000124000c1e1500 */
[C---:B0-----:R-:W-:Y:S02]  /*335a0*/  IMAD.WIDE R116, R2.reuse, 0x2, R124 ;  /* 0x0000000202747825 */ /* 0x041fe400078e027c */
[----:B------:R-:W0:Y:S03]  /*335b0*/  LDC R124, c[0x0][0x3c4] ;  /* 0x0000f100ff7c7b82 */ /* 0x000e260000000800 */
[----:B------:R1:W4:Y:S02]  /*335c0*/  LDG.E.U16 R131, desc[UR10][R116.64] ;  /* 0x0000000a74837981 */ /* 0x000324000c1e1500 */
[----:B-1----:R-:W-:-:S02]  /*335d0*/  IMAD.WIDE R116, R2, 0x2, R210 ;  /* 0x0000000202747825 */ /* 0x002fc400078e02d2 */
[----:B------:R-:W4:Y:S04]  /*335e0*/  LDL.64 R210, [R1+0x1c40] ;  /* 0x001c400001d27983 */ /* 0x000f280000100a00 */
[----:B------:R1:W4:Y:S02]  /*335f0*/  LDG.E.U16 R140, desc[UR10][R116.64] ;  /* 0x0000000a748c7981 */ /* 0x000324000c1e1500 */
[C---:B-1----:R-:W-:Y:S02]  /*33600*/  IMAD.WIDE R116, R2.reuse, 0x2, R196 ;  /* 0x0000000202747825 */ /* 0x042fe400078e02c4 */
[----:B------:R-:W4:Y:S04]  /*33610*/  LDL.64 R196, [R1+0x1c80] ;  /* 0x001c800001c47983 */ /* 0x000f280000100a00 */
[----:B------:R1:W4:Y:S02]  /*33620*/  LDG.E.U16 R148, desc[UR10][R116.64] ;  /* 0x0000000a74947981 */ /* 0x000324000c1e1500 */
[----:B-1----:R-:W-:-:S02]  /*33630*/  IMAD.WIDE R116, R2, 0x2, R192 ;  /* 0x0000000202747825 */ /* 0x002fc400078e02c0 */
[----:B------:R-:W4:Y:S01]  /*33640*/  LDL.64 R192, [R1+0x1c98] ;  /* 0x001c980001c07983 */ /* 0x000f220000100a00 */
[----:B0-----:R-:W-:Y:S01]  /*33650*/  SHF.L.U32 R124, R124, 0x1, RZ ;  /* 0x000000017c7c7819 */ /* 0x001fe200000006ff */
[C---:B------:R-:W-:Y:S02]  /*33660*/  IMAD.WIDE R118, R2.reuse, 0x2, R186 ;  /* 0x0000000202767825 */ /* 0x040fe400078e02ba */
[----:B------:R-:W4:Y:S02]  /*33670*/  LDG.E.U16 R152, desc[UR10][R116.64] ;  /* 0x0000000a74987981 */ /* 0x000f24000c1e1500 */
[----:B------:R-:W-:Y:S02]  /*33680*/  IMAD.WIDE R114, R2, 0x2, R190 ;  /* 0x0000000202727825 */ /* 0x000fe400078e02be */
[----:B------:R0:W4:Y:S04]  /*33690*/  LDG.E.U16 R156, desc[UR10][R118.64] ;  /* 0x0000000a769c7981 */ /* 0x000128000c1e1500 */
[----:B------:R-:W4:Y:S04]  /*336a0*/  LDL.64 R186, [R1+0x1c90] ;  /* 0x001c900001ba7983 */ /* 0x000f280000100a00 */
[----:B------:R1:W4:Y:S01]  /*336b0*/  LDG.E.U16 R154, desc[UR10][R114.64] ;  /* 0x0000000a729a7981 */ /* 0x000322000c1e1500 */
[----:B0-----:R-:W-:-:S03]  /*336c0*/  IMAD.WIDE R118, R124, 0x2, R206 ;  /* 0x000000027c767825 */ /* 0x001fc600078e02ce */
[----:B------:R-:W4:Y:S01]  /*336d0*/  LDL.64 R190, [R1+0x1c78] ;  /* 0x001c780001be7983 */ /* 0x000f220000100a00 */
[----:B-1----:R-:W-:-:S04]  /*336e0*/  IMAD.WIDE R114, R124, 0x2, R204 ;  /* 0x000000027c727825 */ /* 0x002fc800078e02cc */
[C---:B---3--:R-:W-:Y:S02]  /*336f0*/  IMAD.WIDE R120, R2.reuse, 0x2, R184 ;  /* 0x0000000202787825 */ /* 0x048fe400078e02b8 */
[----:B------:R-:W3:Y:S04]  /*33700*/  LDL.64 R184, [R1+0x1bb8] ;  /* 0x001bb80001b87983 */ /* 0x000ee80000100a00 */
[----:B------:R0:W3:Y:S01]  /*33710*/  LDG.E.U16 R158, desc[UR10][R120.64] ;  /* 0x0000000a789e7981 */ /* 0x0000e2000c1e1500 */
[----:B------:R-:W-:-:S04]  /*33720*/  IMAD.WIDE R118, R2, 0x2, R118 ;  /* 0x0000000202767825 */ /* 0x000fc800078e0276 */
[----:B------:R-:W-:Y:S01]  /*33730*/  IMAD.WIDE R114, R2, 0x2, R114 ;  /* 0x0000000202727825 */ /* 0x000fe200078e0272 */
[----:B------:R-:W3:Y:S03]  /*33740*/  LDG.E.U16 R178, desc[UR10][R118.64] ;  /* 0x0000000a76b27981 */ /* 0x000ee6000c1e1500 */
[----:B0-----:R-:W-:Y:S01]  /*33750*/  IMAD.WIDE R120, R124, 0x2, R200 ;  /* 0x000000027c787825 */ /* 0x001fe200078e02c8 */
[----:B------:R-:W3:Y:S03]  /*33760*/  LDG.E.U16 R172, desc[UR10][R114.64] ;  /* 0x0000000a72ac7981 */ /* 0x000ee6000c1e1500 */
[----:B--2---:R-:W-:-:S04]  /*33770*/  IMAD.WIDE R116, R2, 0x2, R122 ;  /* 0x0000000202747825 */ /* 0x004fc800078e027a */
[----:B------:R-:W-:Y:S01]  /*33780*/  IMAD.WIDE R122, R124, 0x2, R202 ;  /* 0x000000027c7a7825 */ /* 0x000fe200078e02ca */
[----:B------:R4:W2:Y:S04]  /*33790*/  LDG.E.U16 R160, desc[UR10][R116.64] ;  /* 0x0000000a74a07981 */ /* 0x0008a8000c1e1500 */
[----:B------:R-:W2:Y:S01]  /*337a0*/  LDL.64 R124, [R1+0x1c70] ;  /* 0x001c7000017c7983 */ /* 0x000ea20000100a00 */
[----:B----4-:R-:W-:-:S03]  /*337b0*/  IMAD.WIDE R116, R2, 0x2, R188 ;  /* 0x0000000202747825 */ /* 0x010fc600078e02bc */
[----:B------:R-:W4:Y:S04]  /*337c0*/  LDL.64 R188, [R1+0x1bb0] ;  /* 0x001bb00001bc7983 */ /* 0x000f280000100a00 */
        /* <DEDUP_REMOVED lines=9> */
[----:B0-----:R-:W-:-:S03]  /*33860*/  IMAD.WIDE R116, R2, 0x2, R196 ;  /* 0x0000000202747825 */ /* 0x001fc600078e02c4 */
[----:B------:R-:W4:Y:S01]  /*33870*/  LDL.64 R196, [R1+0x1c30] ;  /* 0x001c300001c47983 */ /* 0x000f220000100a00 */
[----:B------:R-:W-:-:S03]  /*33880*/  IMAD.WIDE R118, R2, 0x2, R192 ;  /* 0x0000000202767825 */ /* 0x000fc600078e02c0 */
[----:B------:R-:W4:Y:S01]  /*33890*/  LDL.64 R192, [R1+0x1c58] ;  /* 0x001c580001c07983 */ /* 0x000f220000100a00 */
[----:B------:R-:W-:-:S04]  /*338a0*/  IMAD.WIDE R122, R2, 0x2, R122 ;  /* 0x00000002027a7825 */ /* 0x000fc800078e027a */
[C---:B------:R-:W-:Y:S01]  /*338b0*/  IMAD.WIDE R120, R2.reuse, 0x2, R120 ;  /* 0x0000000202787825 */ /* 0x040fe200078e0278 */
[----:B------:R-:W4:Y:S04]  /*338c0*/  LDG.E.U16 R174, desc[UR10][R122.64] ;  /* 0x0000000a7aae7981 */ /* 0x000f28000c1e1500 */
[----:B------:R0:W4:Y:S02]  /*338d0*/  LDG.E.U16 R176, desc[UR10][R120.64] ;  /* 0x0000000a78b07981 */ /* 0x000124000c1e1500 */
[C---:B0-----:R-:W-:Y:S02]  /*338e0*/  IMAD.WIDE R120, R2.reuse, 0x2, R186 ;  /* 0x0000000202787825 */ /* 0x041fe400078e02ba */
[----:B------:R0:W4:Y:S02]  /*338f0*/  LDG.E.U16 R187, desc[UR10][R114.64] ;  /* 0x0000000a72bb7981 */ /* 0x000124000c1e1500 */
[----:B---3--:R-:W-:-:S02]  /*33900*/  IMAD.WIDE R122, R2, 0x2, R184 ;  /* 0x00000002027a7825 */ /* 0x008fc400078e02b8 */
[----:B------:R-:W3:Y:S04]  /*33910*/  LDG.E.U16 R185, desc[UR10][R120.64] ;  /* 0x0000000a78b97981 */ /* 0x000ee8000c1e1500 */
[----:B------:R-:W3:Y:S01]  /*33920*/  LDG.E.U16 R186, desc[UR10][R122.64] ;  /* 0x0000000a7aba7981 */ /* 0x000ee2000c1e1500 */
[----:B0-----:R-:W-:-:S03]  /*33930*/  IMAD.WIDE R114, R2, 0x2, R222 ;  /* 0x0000000202727825 */ /* 0x001fc600078e02de */
[----:B------:R0:W3:Y:S04]  /*33940*/  LDG.E.U16 R184, desc[UR10][R118.64] ;  /* 0x0000000a76b87981 */ /* 0x0000e8000c1e1500 */
[----:B------:R-:W3:Y:S01]  /*33950*/  LDL.64 R222, [R1+0x1ae8] ;  /* 0x001ae80001de7983 */ /* 0x000ee20000100a00 */
[----:B0-----:R-:W-:-:S04]  /*33960*/  IMAD.WIDE R118, R2, 0x2, R190 ;  /* 0x0000000202767825 */ /* 0x001fc800078e02be */
[C---:B--2---:R-:W-:Y:S02]  /*33970*/  IMAD.WIDE R122, R2.reuse, 0x2, R124 ;  /* 0x00000002027a7825 */ /* 0x044fe400078e027c */
[----:B------:R-:W2:Y:S04]  /*33980*/  LDL.64 R124, [R1+0x1c10] ;  /* 0x001c1000017c7983 */ /* 0x000ea80000100a00 */
[----:B------:R-:W3:Y:S01]  /*33990*/  LDG.E.U16 R191, desc[UR10][R122.64] ;  /* 0x0000000a7abf7981 */ /* 0x000ee2000c1e1500 */
[----:B----4-:R-:W-:-:S03]  /*339a0*/  IMAD.WIDE R120, R2, 0x2, R188 ;  /* 0x0000000202787825 */ /* 0x010fc600078e02bc */
[----:B------:R0:W4:Y:S04]  /*339b0*/  LDG.E.U16 R188, desc[UR10][R116.64] ;  /* 0x0000000a74bc7981 */ /* 0x000128000c1e1500 */
[----:B------:R-:W3:Y:S04]  /*339c0*/  LDG.E.U16 R190, desc[UR10][R120.64] ;  /* 0x0000000a78be7981 */ /* 0x000ee8000c1e1500 */
[----:B------:R-:W3:Y:S01]  /*339d0*/  LDL.64 R122, [R1+0x1b90] ;  /* 0x001b9000017a7983 */ /* 0x000ee20000100a00 */
[----:B0-----:R-:W-:-:S03]  /*339e0*/  IMAD.WIDE R116, R2, 0x2, R218 ;  /* 0x0000000202747825 */ /* 0x001fc600078e02da */
[----:B------:R0:W4:Y:S01]  /*339f0*/  LDG.E.U16 R189, desc[UR10][R118.64] ;  /* 0x0000000a76bd7981 */ /* 0x000122000c1e1500 */
[----:B------:R-:W1:Y:S01]  /*33a00*/  LDC R218, c[0x0][0x3c4] ;  /* 0x0000f100ffda7b82 */ /* 0x000e620000000800 */
[C---:B0-----:R-:W-:Y:S02]  /*33a10*/  IMAD.WIDE R118, R2.reuse, 0x2, R220 ;  /* 0x0000000202767825 */ /* 0x041fe400078e02dc */
[----:B------:R-:W4:Y:S02]  /*33a20*/  LDL.64 R220, [R1+0x1ae0] ;  /* 0x001ae00001dc7983 */ /* 0x000f240000100a00 */
[C---:B------:R-:W-:Y:S02]  /*33a30*/  IMAD.WIDE R120, R2.reuse, 0x2, R192 ;  /* 0x0000000202787825 */ /* 0x040fe400078e02c0 */
[----:B------:R0:W4:Y:S04]  /*33a40*/  LDG.E.U16 R192, desc[UR10][R116.64] ;  /* 0x0000000a74c07981 */ /* 0x000128000c1e1500 */
[----:B------:R1:W4:Y:S01]  /*33a50*/  LDG.E.U16 R193, desc[UR10][R114.64] ;  /* 0x0000000a72c17981 */ /* 0x000322000c1e1500 */
[----:B0-----:R-:W-:-:S03]  /*33a60*/  IMAD.WIDE R116, R2, 0x2, R194 ;  /* 0x0000000202747825 */ /* 0x001fc600078e02c2 */
[----:B------:R-:W4:Y:S01]  /*33a70*/  LDG.E.U16 R195, desc[UR10][R120.64] ;  /* 0x0000000a78c37981 */ /* 0x000f22000c1e1500 */
[----:B-1----:R-:W-:-:S03]  /*33a80*/  IMAD.WIDE R114, R2, 0x2, R198 ;  /* 0x0000000202727825 */ /* 0x002fc600078e02c6 */
[----:B------:R0:W4:Y:S04]  /*33a90*/  LDG.E.U16 R199, desc[UR10][R116.64] ;  /* 0x0000000a74c77981 */ /* 0x000128000c1e1500 */
[----:B------:R-:W4:Y:S01]  /*33aa0*/  LDG.E.U16 R194, desc[UR10][R118.64] ;  /* 0x0000000a76c27981 */ /* 0x000f22000c1e1500 */
[----:B0-----:R-:W-:-:S03]  /*33ab0*/  IMAD.WIDE R116, R2, 0x2, R208 ;  /* 0x0000000202747825 */ /* 0x001fc600078e02d0 */
[----:B------:R0:W4:Y:S02]  /*33ac0*/  LDG.E.U16 R209, desc[UR10][R114.64] ;  /* 0x0000000a72d17981 */ /* 0x000124000c1e1500 */
[C---:B0-----:R-:W-:Y:S02]  /*33ad0*/  IMAD.WIDE R114, R2.reuse, 0x2, R196 ;  /* 0x0000000202727825 */ /* 0x041fe400078e02c4 */
[----:B------:R-:W4:Y:S02]  /*33ae0*/  LDL.64 R196, [R1+0x1b88] ;  /* 0x001b880001c47983 */ /* 0x000f240000100a00 */
[C---:B------:R-:W-:Y:S02]  /*33af0*/  IMAD.WIDE R120, R2.reuse, 0x2, R212 ;  /* 0x0000000202787825 */ /* 0x040fe400078e02d4 */
[----:B------:R0:W4:Y:S02]  /*33b00*/  LDG.E.U16 R212, desc[UR10][R116.64] ;  /* 0x0000000a74d47981 */ /* 0x000124000c1e1500 */
[----:B------:R-:W-:-:S02]  /*33b10*/  IMAD.WIDE R118, R2, 0x2, R210 ;  /* 0x0000000202767825 */ /* 0x000fc400078e02d2 */
[----:B------:R-:W4:Y:S02]  /*33b20*/  LDG.E.U16 R210, desc[UR10][R120.64] ;  /* 0x0000000a78d27981 */ /* 0x000f24000c1e1500 */
[----:B------:R-:W-:Y:S02]  /*33b30*/  IMAD R218, R218, 0x3, RZ ;  /* 0x00000003dada7824 */ /* 0x000fe400078e02ff */
[----:B------:R1:W4:Y:S01]  /*33b40*/  LDG.E.U16 R211, desc[UR10][R118.64] ;  /* 0x0000000a76d37981 */ /* 0x000322000c1e1500 */
[----:B0-----:R-:W-:-:S03]  /*33b50*/  IMAD.WIDE R116, R2, 0x2, R226 ;  /* 0x0000000202747825 */ /* 0x001fc600078e02e2 */
[----:B------:R0:W4:Y:S04]  /*33b60*/  LDG.E.U16 R213, desc[UR10][R114.64] ;  /* 0x0000000a72d57981 */ /* 0x000128000c1e1500 */
[----:B------:R-:W4:Y:S01]  /*33b70*/  LDL.64 R226, [R1+0x1ab8] ;  /* 0x001ab80001e27983 */ /* 0x000f220000100a00 */
[----:B-1----:R-:W-:-:S03]  /*33b80*/  IMAD.WIDE R118, R2, 0x2, R214 ;  /* 0x0000000202767825 */ /* 0x002fc600078e02d6 */
[----:B------:R1:W4:Y:S01]  /*33b90*/  LDG.E.U16 R214, desc[UR10][R116.64] ;  /* 0x0000000a74d67981 */ /* 0x000322000c1e1500 */
[----:B--2---:R-:W-:-:S04]  /*33ba0*/  IMAD.WIDE R120, R2, 0x2, R124 ;  /* 0x0000000202787825 */ /* 0x004fc800078e027c */
[----:B0-----:R-:W-:Y:S02]  /*33bb0*/  IMAD.WIDE R114, R2, 0x2, R216 ;  /* 0x0000000202727825 */ /* 0x001fe400078e02d8 */
[----:B------:R0:W2:Y:S02]  /*33bc0*/  LDG.E.U16 R217, desc[UR10][R120.64] ;  /* 0x0000000a78d97981 */ /* 0x0000a4000c1e1500 */
[C---:B------:R-:W-:Y:S02]  /*33bd0*/  IMAD.WIDE R124, R218.reuse, 0x2, R204 ;  /* 0x00000002da7c7825 */ /* 0x040fe400078e02cc */
[----:B------:R0:W2:Y:S02]  /*33be0*/  LDG.E.U16 R216, desc[UR10][R118.64] ;  /* 0x0000000a76d87981 */ /* 0x0000a4000c1e1500 */
[C---:B-1----:R-:W-:Y:S02]  /*33bf0*/  IMAD.WIDE R116, R218.reuse, 0x2, R200 ;  /* 0x00000002da747825 */ /* 0x042fe400078e02c8 */
[----:B------:R1:W2:Y:S02]  /*33c00*/  LDG.E.U16 R215, desc[UR10][R114.64] ;  /* 0x0000000a72d77981 */ /* 0x0002a4000c1e1500 */
[----:B0-----:R-:W-:-:S04]  /*33c10*/  IMAD.WIDE R120, R218, 0x2, R202 ;  /* 0x00000002da787825 */ /* 0x001fc800078e02ca */
[----:B------:R-:W-:Y:S02]  /*33c20*/  IMAD.WIDE R118, R218, 0x2, R206 ;  /* 0x00000002da767825 */ /* 0x000fe400078e02ce */
[----:B------:R-:W2:Y:S02]  /*33c30*/  LDL.64 R218, [R1+0x1aa0] ;  /* 0x001aa00001da7983 */ /* 0x000ea40000100a00 */
[----:B---3--:R-:W-:-:S04]  /*33c40*/  IMAD.WIDE R122, R2, 0x2, R122 ;  /* 0x00000002027a7825 */ /* 0x008fc800078e027a */
[C---:B------:R-:W-:Y:S02]  /*33c50*/  IMAD.WIDE R124, R2.reuse, 0x2, R124 ;  /* 0x00000002027c7825 */ /* 0x040fe400078e027c */
[----:B------:R-:W3:Y:S02]  /*33c60*/  LDG.E.U16 R122, desc[UR10][R122.64] ;  /* 0x0000000a7a7a7981 */ /* 0x000ee4000c1e1500 */
[C---:B------:R-:W-:Y:S02]  /*33c70*/  IMAD.WIDE R120, R2.reuse, 0x2, R120 ;  /* 0x0000000202787825 */ /* 0x040fe400078e0278 */
[----:B------:R-:W2:Y:S02]  /*33c80*/  LDG.E.U16 R124, desc[UR10][R124.64] ;  /* 0x0000000a7c7c7981 */ /* 0x000ea4000c1e1500 */
[C---:B-1----:R-:W-:Y:S02]  /*33c90*/  IMAD.WIDE R114, R2.reuse, 0x2, R224 ;  /* 0x0000000202727825 */ /* 0x042fe400078e02e0 */
[----:B------:R-:W2:Y:S02]  /*33ca0*/  LDG.E.U16 R120, desc[UR10][R120.64] ;  /* 0x0000000a78787981 */ /* 0x000ea4000c1e1500 */
[----:B------:R-:W-:-:S02]  /*33cb0*/  IMAD.WIDE R116, R2, 0x2, R116 ;  /* 0x0000000202747825 */ /* 0x000fc400078e0274 */
[----:B------:R0:W2:Y:S02]  /*33cc0*/  LDG.E.U16 R123, desc[UR10][R114.64] ;  /* 0x0000000a727b7981 */ /* 0x0000a4000c1e1500 */
[C---:B------:R-:W-:Y:S02]  /*33cd0*/  IMAD.WIDE R118, R2.reuse, 0x2, R118 ;  /* 0x0000000202767825 */ /* 0x040fe400078e0276 */
[----:B------:R-:W2:Y:S04]  /*33ce0*/  LDL.64 R224, [R1+0x1ab0] ;  /* 0x001ab00001e07983 */ /* 0x000ea80000100a00 */
[----:B------:R4:W2:Y:S01]  /*33cf0*/  LDG.E.U16 R121, desc[UR10][R116.64] ;  /* 0x0000000a74797981 */ /* 0x0008a2000c1e1500 */
[----:B0-----:R-:W-:-:S03]  /*33d00*/  IMAD.WIDE R114, R2, 0x2, R222 ;  /* 0x0000000202727825 */ /* 0x001fc600078e02de */
[----:B------:R0:W2:Y:S04]  /*33d10*/  LDG.E.U16 R125, desc[UR10][R118.64] ;  /* 0x0000000a767d7981 */ /* 0x0000a8000c1e1500 */
[----:B------:R1:W2:Y:S01]  /*33d20*/  LDG.E.U16 R114, desc[UR10][R114.64] ;  /* 0x0000000a72727981 */ /* 0x0002a2000c1e1500 */
[----:B----4-:R-:W-:-:S03]  /*33d30*/  IMAD.WIDE R116, R2, 0x2, R220 ;  /* 0x0000000202747825 */ /* 0x010fc600078e02dc */
[----:B------:R-:W4:Y:S04]  /*33d40*/  LDL.64 R222, [R1+0x1418] ;  /* 0x0014180001de7983 */ /* 0x000f280000100a00 */
[----:B------:R0:W2:Y:S04]  /*33d50*/  LDG.E.U16 R116, desc[UR10][R116.64] ;  /* 0x0000000a74747981 */ /* 0x0000a8000c1e1500 */
[----:B------:R-:W2:Y:S01]  /*33d60*/  LDL.64 R220, [R1+0x1aa8] ;  /* 0x001aa80001dc7983 */ /* 0x000ea20000100a00 */
[----:B0-----:R-:W-:-:S03]  /*33d70*/  IMAD.WIDE R118, R2, 0x2, R196 ;  /* 0x0000000202767825 */ /* 0x001fc600078e02c4 */
[----:B------:R-:W2:Y:S04]  /*33d80*/  LDL.64 R196, [R1+0x1a98] ;  /* 0x001a980001c47983 */ /* 0x000ea80000100a00 */
[----:B------:R-:W2:Y:S01]  /*33d90*/  LDG.E.U16 R118, desc[UR10][R118.64] ;  /* 0x0000000a76767981 */ /* 0x000ea2000c1e1500 */
[----:B------:R-:W1:Y:S02]  /*33da0*/  S2R R0, SR_TID.X ;  /* 0x0000000000007919 */ /* 0x000e640000002100 */
[C---:B-1----:R-:W-:Y:S02]  /*33db0*/  LOP3.LUT R115, R0.reuse, 0x3f, RZ, 0xc0, !PT ;  /* 0x0000003f00737812 */ /* 0x042fe400078ec0ff */
[----:B------:R-:W-:-:S03]  /*33dc0*/  LOP3.LUT R117, R0, 0x40, RZ, 0xc0, !PT ;  /* 0x0000004000757812 */ /* 0x000fc600078ec0ff */
[----:B------:R-:W-:-:S05]  /*33dd0*/  IMAD.SHL.U32 R115, R115, 0x2, RZ ;  /* 0x0000000273737824 */ /* 0x000fca00078e00ff */
[----:B------:R-:W-:-:S05]  /*33de0*/  LEA R115, R117, R115, 0x8 ;  /* 0x0000007375737211 */ /* 0x000fca00078e40ff */
[----:B------:R0:W-:Y:S04]  /*33df0*/  STS.U16 [R115+UR9+0x38c00], R4 ;  /* 0x038c000473007988 */ /* 0x0001e80008000409 */
[----:B------:R1:W-:Y:S01]  /*33e00*/  STS.U16 [R115+UR9+0x3bc00], R5 ;  /* 0x03bc000573007988 */ /* 0x0003e20008000409 */
[----:B0-----:R-:W-:-:S03]  /*33e10*/  LOP3.LUT R4, R115, 0x10, RZ, 0x3c, !PT ;  /* 0x0000001073047812 */ /* 0x001fc600078e3cff */
[----:B------:R-:W-:Y:S01]  /*33e20*/  STS.U16 [R115+UR9+0x20400], R175 ;  /* 0x020400af73007988 */ /* 0x000fe20008000409 */
[----:B-1----:R-:W-:-:S03]  /*33e30*/  LOP3.LUT R5, R115, 0x20, RZ, 0x3c, !PT ;  /* 0x0000002073057812 */ /* 0x002fc600078e3cff */
        /* <DEDUP_REMOVED lines=23> */
[----:B0-----:R-:W-:-:S03]  /*33fb0*/  IMAD.WIDE R6, R2, 0x2, R236 ;  /* 0x0000000202067825 */ /* 0x001fc600078e02ec */
        /* <DEDUP_REMOVED lines=103> */
[----:B------:R-:W-:-:S03]  /*34630*/  IMAD.WIDE R10, R2, 0x2, R232 ;  /* 0x00000002020a7825 */ /* 0x000fc600078e02e8 */
        /* <DEDUP_REMOVED lines=61> */
[----:B------:R-:W-:Y:S04]  /*34a10*/  STS.U16 [R5+UR9+0x2bd00], R216 ;  /* 0x02bd00d805007988 */ /* 0x000fe80008000409 */
[----:B------:R-:W-:Y:S04]  /*34a20*/  STS.U16 [R5+UR9+0x33d00], R217 ;  /* 0x033d00d905007988 */ /* 0x000fe80008000409 */
[----:B---3--:R0:W-:Y:S04]  /*34a30*/  STS.U16 [R5+UR9+0x3bd00], R122 ;  /* 0x03bd007a05007988 */ /* 0x0081e80008000409 */
        /* <DEDUP_REMOVED lines=8> */
[----:B------:R-:W-:Y:S01]  /*34ac0*/  STS.U16 [R92+UR9+0x38580], R118 ;  /* 0x038580765c007988 */ /* 0x000fe20008000409 */
[----:B------:R-:W-:-:S03]  /*34ad0*/  IMAD.WIDE R8, R2, 0x2, R228 ;  /* 0x0000000202087825 */ /* 0x000fc600078e02e4 */
[----:B------:R-:W2:Y:S04]  /*34ae0*/  LDL.64 R32, [R1+0x1410] ;  /* 0x0014100001207983 */ /* 0x000ea80000100a00 */
[----:B------:R0:W3:Y:S04]  /*34af0*/  LDG.E.U16 R0, desc[UR10][R6.64] ;  /* 0x0000000a06007981 */ /* 0x0000e8000c1e1500 */
[----:B------:R-:W3:Y:S04]  /*34b00*/  LDL.64 R18, [R1+0x1a90] ;  /* 0x001a900001127983 */ /* 0x000ee80000100a00 */
[----:B------:R-:W3:Y:S01]  /*34b10*/  LDL.64 R16, [R1+0x1a88] ;  /* 0x001a880001107983 */ /* 0x000ee20000100a00 */
[----:B0-----:R-:W-:-:S03]  /*34b20*/  IMAD.WIDE R6, R2, 0x2, R230 ;  /* 0x0000000202067825 */ /* 0x001fc600078e02e6 */
[----:B------:R0:W3:Y:S04]  /*34b30*/  LDG.E.U16 R42, desc[UR10][R4.64] ;  /* 0x0000000a042a7981 */ /* 0x0000e8000c1e1500 */
[----:B------:R-:W3:Y:S04]  /*34b40*/  LDL.64 R12, [R1+0x1a80] ;  /* 0x001a8000010c7983 */ /* 0x000ee80000100a00 */
[----:B------:R4:W3:Y:S01]  /*34b50*/  LDG.E.U16 R41, desc[UR10][R10.64] ;  /* 0x0000000a0a297981 */ /* 0x0008e2000c1e1500 */
[----:B0-----:R-:W-:-:S03]  /*34b60*/  IMAD.WIDE R4, R2, 0x2, R226 ;  /* 0x0000000202047825 */ /* 0x001fc600078e02e2 */
[----:B------:R-:W3:Y:S04]  /*34b70*/  LDL.64 R28, [R1+0x1408] ;  /* 0x00140800011c7983 */ /* 0x000ee80000100a00 */
[----:B------:R0:W3:Y:S04]  /*34b80*/  LDG.E.U16 R40, desc[UR10][R6.64] ;  /* 0x0000000a06287981 */ /* 0x0000e8000c1e1500 */
[----:B------:R-:W3:Y:S01]  /*34b90*/  LDL.64 R26, [R1+0x1a78] ;  /* 0x001a7800011a7983 */ /* 0x000ee20000100a00 */
[----:B----4-:R-:W-:-:S03]  /*34ba0*/  IMAD.WIDE R10, R2, 0x2, R222 ;  /* 0x00000002020a7825 */ /* 0x010fc600078e02de */
[----:B------:R1:W4:Y:S01]  /*34bb0*/  LDG.E.U16 R39, desc[UR10][R8.64] ;  /* 0x0000000a08277981 */ /* 0x000322000c1e1500 */
[----:B0-----:R-:W-:-:S03]  /*34bc0*/  IMAD.WIDE R6, R2, 0x2, R224 ;  /* 0x0000000202067825 */ /* 0x001fc600078e02e0 */
[----:B------:R0:W4:Y:S04]  /*34bd0*/  LDG.E.U16 R3, desc[UR10][R4.64] ;  /* 0x0000000a04037981 */ /* 0x000128000c1e1500 */
[----:B------:R-:W4:Y:S01]  /*34be0*/  LDL.64 R30, [R1+0x1a70] ;  /* 0x001a7000011e7983 */ /* 0x000f220000100a00 */
[----:B-1----:R-:W-:-:S03]  /*34bf0*/  IMAD.WIDE R8, R2, 0x2, R218 ;  /* 0x0000000202087825 */ /* 0x002fc600078e02da */
[----:B------:R-:W4:Y:S01]  /*34c00*/  LDL.64 R24, [R1+0x1a68] ;  /* 0x001a680001187983 */ /* 0x000f220000100a00 */
[----:B0-----:R-:W-:-:S03]  /*34c10*/  IMAD.WIDE R4, R2, 0x2, R220 ;  /* 0x0000000202047825 */ /* 0x001fc600078e02dc */
[----:B------:R0:W4:Y:S04]  /*34c20*/  LDG.E.U16 R37, desc[UR10][R6.64] ;  /* 0x0000000a06257981 */ /* 0x000128000c1e1500 */
[----:B------:R-:W4:Y:S04]  /*34c30*/  LDL.64 R22, [R1+0x1b78] ;  /* 0x001b780001167983 */ /* 0x000f280000100a00 */
[----:B------:R-:W4:Y:S01]  /*34c40*/  LDG.E.U16 R43, desc[UR10][R10.64] ;  /* 0x0000000a0a2b7981 */ /* 0x000f22000c1e1500 */
[----:B0-----:R-:W-:-:S03]  /*34c50*/  IMAD.WIDE R6, R2, 0x2, R196 ;  /* 0x0000000202067825 */ /* 0x001fc600078e02c4 */
[----:B------:R-:W4:Y:S04]  /*34c60*/  LDL.64 R20, [R1+0x1a60] ;  /* 0x001a600001147983 */ /* 0x000f280000100a00 */
[----:B------:R2:W4:Y:S04]  /*34c70*/  LDG.E.U16 R36, desc[UR10][R4.64] ;  /* 0x0000000a04247981 */ /* 0x000528000c1e1500 */
[----:B------:R-:W4:Y:S04]  /*34c80*/  LDG.E.U16 R44, desc[UR10][R8.64] ;  /* 0x0000000a082c7981 */ /* 0x000f28000c1e1500 */
[----:B------:R0:W4:Y:S04]  /*34c90*/  LDG.E.U16 R38, desc[UR10][R6.64] ;  /* 0x0000000a06267981 */ /* 0x000128000c1e1500 */
[----:B------:R-:W4:Y:S04]  /*34ca0*/  LDL.64 R14, [R1+0x1a58] ;  /* 0x001a5800010e7983 */ /* 0x000f280000100a00 */
[----:B------:R-:W4:Y:S01]  /*34cb0*/  LDL.64 R34, [R1+0x1a50] ;  /* 0x001a500001227983 */ /* 0x000f220000100a00 */
[----:B--2---:R-:W-:-:S03]  /*34cc0*/  IMAD.WIDE R4, R2, 0x2, R32 ;  /* 0x0000000202047825 */ /* 0x004fc600078e0220 */
[----:B---3--:R1:W-:Y:S01]  /*34cd0*/  STL [R1+0x12c], R0 ;  /* 0x00012c0001007387 */ /* 0x0083e20000100800 */
[----:B------:R-:W-:-:S03]  /*34ce0*/  IMAD.WIDE R10, R2, 0x2, R18 ;  /* 0x00000002020a7825 */ /* 0x000fc600078e0212 */
[----:B------:R-:W2:Y:S01]  /*34cf0*/  LDL.64 R18, [R1+0x1b70] ;  /* 0x001b700001127983 */ /* 0x000ea20000100a00 */
[----:B0-----:R-:W-:-:S03]  /*34d00*/  IMAD.WIDE R6, R2, 0x2, R16 ;  /* 0x0000000202067825 */ /* 0x001fc600078e0210 */
[----:B-1----:R0:W3:Y:S04]  /*34d10*/  LDG.E.U16 R0, desc[UR10][R4.64] ;  /* 0x0000000a04007981 */ /* 0x0020e8000c1e1500 */
[----:B------:R-:W-:Y:S01]  /*34d20*/  STL [R1+0x128], R42 ;  /* 0x0001282a01007387 */ /* 0x000fe20000100800 */
[----:B------:R-:W-:-:S03]  /*34d30*/  IMAD.WIDE R8, R2, 0x2, R12 ;  /* 0x0000000202087825 */ /* 0x000fc600078e020c */
[----:B------:R-:W3:Y:S04]  /*34d40*/  LDL.64 R16, [R1+0x1a48] ;  /* 0x001a480001107983 */ /* 0x000ee80000100a00 */
[----:B------:R-:W3:Y:S01]  /*34d50*/  LDL.64 R12, [R1+0x1a40] ;  /* 0x001a4000010c7983 */ /* 0x000ee20000100a00 */
[----:B0-----:R-:W-:-:S03]  /*34d60*/  IMAD.WIDE R4, R2, 0x2, R28 ;  /* 0x0000000202047825 */ /* 0x001fc600078e021c */
[----:B------:R0:W-:Y:S04]  /*34d70*/  STL [R1+0x124], R41 ;  /* 0x0001242901007387 */ /* 0x0001e80000100800 */
[----:B------:R1:W-:Y:S04]  /*34d80*/  STL [R1+0x120], R40 ;  /* 0x0001202801007387 */ /* 0x0003e80000100800 */
[----:B------:R-:W3:Y:S04]  /*34d90*/  LDL.64 R28, [R1+0x1a38] ;  /* 0x001a3800011c7983 */ /* 0x000ee80000100a00 */
[----:B0-----:R0:W3:Y:S04]  /*34da0*/  LDG.E.U16 R41, desc[UR10][R6.64] ;  /* 0x0000000a06297981 */ /* 0x0010e8000c1e1500 */
[----:B------:R1:W3:Y:S04]  /*34db0*/  LDG.E.U16 R42, desc[UR10][R10.64] ;  /* 0x0000000a0a2a7981 */ /* 0x0002e8000c1e1500 */
[----:B----4-:R-:W-:Y:S01]  /*34dc0*/  STL [R1+0x11c], R39 ;  /* 0x00011c2701007387 */ /* 0x010fe20000100800 */
[----:B0-----:R-:W-:-:S03]  /*34dd0*/  IMAD.WIDE R6, R2, 0x2, R26 ;  /* 0x0000000202067825 */ /* 0x001fc600078e021a */
[----:B------:R-:W4:Y:S01]  /*34de0*/  LDL.64 R26, [R1+0x1400] ;  /* 0x00140000011a7983 */ /* 0x000f220000100a00 */
[----:B-1----:R-:W-:-:S03]  /*34df0*/  IMAD.WIDE R10, R2, 0x2, R30 ;  /* 0x00000002020a7825 */ /* 0x002fc600078e021e */
[----:B------:R0:W-:Y:S04]  /*34e00*/  STL [R1+0x118], R3 ;  /* 0x0001180301007387 */ /* 0x0001e80000100800 */
[----:B------:R1:W4:Y:S04]  /*34e10*/  LDG.E.U16 R40, desc[UR10][R8.64] ;  /* 0x0000000a08287981 */ /* 0x000328000c1e1500 */
[----:B------:R-:W4:Y:S04]  /*34e20*/  LDL.64 R30, [R1+0x1a30] ;  /* 0x001a3000011e7983 */ /* 0x000f280000100a00 */
[----:B0-----:R0:W4:Y:S01]  /*34e30*/  LDG.E.U16 R3, desc[UR10][R4.64] ;  /* 0x0000000a04037981 */ /* 0x001122000c1e1500 */
[----:B-1----:R-:W-:-:S03]  /*34e40*/  IMAD.WIDE R8, R2, 0x2, R22 ;  /* 0x0000000202087825 */ /* 0x002fc600078e0216 */
[----:B------:R1:W4:Y:S01]  /*34e50*/  LDG.E.U16 R39, desc[UR10][R6.64] ;  /* 0x0000000a06277981 */ /* 0x000322000c1e1500 */
[----:B0-----:R-:W-:-:S03]  /*34e60*/  IMAD.WIDE R4, R2, 0x2, R24 ;  /* 0x0000000202047825 */ /* 0x001fc600078e0218 */
[----:B------:R-:W4:Y:S04]  /*34e70*/  LDL.64 R24, [R1+0x1a28] ;  /* 0x001a280001187983 */ /* 0x000f280000100a00 */
[----:B------:R0:W-:Y:S01]  /*34e80*/  STL [R1+0x114], R37 ;  /* 0x0001142501007387 */ /* 0x0001e20000100800 */
[----:B-1----:R-:W-:-:S03]  /*34e90*/  IMAD.WIDE R6, R2, 0x2, R20 ;  /* 0x0000000202067825 */ /* 0x002fc600078e0214 */
[----:B------:R-:W4:Y:S04]  /*34ea0*/  LDL.64 R22, [R1+0x1a20] ;  /* 0x001a200001167983 */ /* 0x000f280000100a00 */
[----:B------:R1:W-:Y:S04]  /*34eb0*/  STL [R1+0x110], R43 ;  /* 0x0001102b01007387 */ /* 0x0003e80000100800 */
[----:B------:R1:W-:Y:S04]  /*34ec0*/  STL [R1+0x10c], R36 ;  /* 0x00010c2401007387 */ /* 0x0003e80000100800 */
[----:B0-----:R-:W4:Y:S04]  /*34ed0*/  LDG.E.U16 R37, desc[UR10][R10.64] ;  /* 0x0000000a0a257981 */ /* 0x001f28000c1e1500 */
[----:B------:R-:W4:Y:S04]  /*34ee0*/  LDL.64 R32, [R1+0x13f8] ;  /* 0x0013f80001207983 */ /* 0x000f280000100a00 */
[----:B-1----:R0:W4:Y:S04]  /*34ef0*/  LDG.E.U16 R43, desc[UR10][R4.64] ;  /* 0x0000000a042b7981 */ /* 0x002128000c1e1500 */
[----:B------:R-:W-:Y:S04]  /*34f00*/  STL [R1+0x108], R44 ;  /* 0x0001082c01007387 */ /* 0x000fe80000100800 */
[----:B------:R-:W4:Y:S01]  /*34f10*/  LDL.64 R20, [R1+0x1a18] ;  /* 0x001a180001147983 */ /* 0x000f220000100a00 */
[----:B0-----:R-:W-:-:S03]  /*34f20*/  IMAD.WIDE R4, R2, 0x2, R14 ;  /* 0x0000000202047825 */ /* 0x001fc600078e020e */
[----:B------:R-:W4:Y:S04]  /*34f30*/  LDG.E.U16 R36, desc[UR10][R8.64] ;  /* 0x0000000a08247981 */ /* 0x000f28000c1e1500 */
[----:B------:R0:W-:Y:S04]  /*34f40*/  STL [R1+0x104], R38 ;  /* 0x0001042601007387 */ /* 0x0001e80000100800 */
[----:B------:R-:W4:Y:S04]  /*34f50*/  LDL.64 R14, [R1+0x1a10] ;  /* 0x001a1000010e7983 */ /* 0x000f280000100a00 */
[----:B0-----:R2:W4:Y:S01]  /*34f60*/  LDG.E.U16 R38, desc[UR10][R6.64] ;  /* 0x0000000a06267981 */ /* 0x001522000c1e1500 */
[----:B------:R-:W-:-:S03]  /*34f70*/  IMAD.WIDE R10, R2, 0x2, R34 ;  /* 0x00000002020a7825 */ /* 0x000fc600078e0222 */
[----:B------:R0:W4:Y:S01]  /*34f80*/  LDG.E.U16 R34, desc[UR10][R4.64] ;  /* 0x0000000a04227981 */ /* 0x000122000c1e1500 */
[----:B--2---:R-:W-:-:S03]  /*34f90*/  IMAD.WIDE R6, R2, 0x2, R18 ;  /* 0x0000000202067825 */ /* 0x004fc600078e0212 */
[----:B------:R-:W2:Y:S04]  /*34fa0*/  LDL.64 R18, [R1+0x1a08] ;  /* 0x001a080001127983 */ /* 0x000ea80000100a00 */
[----:B---3--:R1:W-:Y:S01]  /*34fb0*/  STL [R1+0x100], R0 ;  /* 0x0001000001007387 */ /* 0x0083e20000100800 */
[----:B------:R-:W-:-:S03]  /*34fc0*/  IMAD.WIDE R8, R2, 0x2, R16 ;  /* 0x0000000202087825 */ /* 0x000fc600078e0210 */
[----:B------:R-:W3:Y:S01]  /*34fd0*/  LDL.64 R16, [R1+0x13f0] ;  /* 0x0013f00001107983 */ /* 0x000ee20000100a00 */
[----:B0-----:R-:W-:-:S03]  /*34fe0*/  IMAD.WIDE R4, R2, 0x2, R12 ;  /* 0x0000000202047825 */ /* 0x001fc600078e020c */
[----:B-1----:R4:W3:Y:S04]  /*34ff0*/  LDG.E.U16 R0, desc[UR10][R10.64] ;  /* 0x0000000a0a007981 */ /* 0x0028e8000c1e1500 */
[----:B------:R0:W-:Y:S04]  /*35000*/  STL [R1+0xfc], R42 ;  /* 0x0000fc2a01007387 */ /* 0x0001e80000100800 */
[----:B------:R1:W-:Y:S04]  /*35010*/  STL [R1+0xf8], R41 ;  /* 0x0000f82901007387 */ /* 0x0003e80000100800 */
[----:B------:R-:W3:Y:S04]  /*35020*/  LDL.64 R12, [R1+0x2128] ;  /* 0x00212800010c7983 */ /* 0x000ee80000100a00 */
[----:B0-----:R0:W3:Y:S01]  /*35030*/  LDG.E.U16 R42, desc[UR10][R6.64] ;  /* 0x0000000a062a7981 */ /* 0x0010e2000c1e1500 */
[----:B----4-:R-:W-:-:S03]  /*35040*/  IMAD.WIDE R10, R2, 0x2, R26 ;  /* 0x00000002020a7825 */ /* 0x010fc600078e021a */
[----:B-1----:R1:W4:Y:S04]  /*35050*/  LDG.E.U16 R41, desc[UR10][R8.64] ;  /* 0x0000000a08297981 */ /* 0x002328000c1e1500 */
[----:B------:R1:W-:Y:S01]  /*35060*/  STL [R1+0xf4], R40 ;  /* 0x0000f42801007387 */ /* 0x0003e20000100800 */
[----:B0-----:R-:W-:-:S03]  /*35070*/  IMAD.WIDE R6, R2, 0x2, R28 ;  /* 0x0000000202067825 */ /* 0x001fc600078e021c */
[----:B------:R0:W-:Y:S04]  /*35080*/  STL [R1+0xf0], R3 ;  /* 0x0000f00301007387 */ /* 0x0001e80000100800 */
[----:B------:R-:W4:Y:S04]  /*35090*/  LDL.64 R28, [R1+0x2120] ;  /* 0x00212000011c7983 */ /* 0x000f280000100a00 */
[----:B-1----:R1:W4:Y:S04]  /*350a0*/  LDG.E.U16 R40, desc[UR10][R4.64] ;  /* 0x0000000a04287981 */ /* 0x002328000c1e1500 */
[----:B------:R-:W4:Y:S01]  /*350b0*/  LDL.64 R26, [R1+0x2118] ;  /* 0x00211800011a7983 */ /* 0x000f220000100a00 */
[----:B------:R-:W-:-:S03]  /*350c0*/  IMAD.WIDE R8, R2, 0x2, R24 ;  /* 0x0000000202087825 */ /* 0x000fc600078e0218 */
[----:B0-----:R0:W4:Y:S01]  /*350d0*/  LDG.E.U16 R3, desc[UR10][R6.64] ;  /* 0x0000000a06037981 */ /* 0x001122000c1e1500 */
[----:B-1----:R-:W-:-:S03]  /*350e0*/  IMAD.WIDE R4, R2, 0x2, R30 ;  /* 0x0000000202047825 */ /* 0x002fc600078e021e */
[----:B------:R1:W-:Y:S04]  /*350f0*/  STL [R1+0xd0], R39 ;  /* 0x0000d02701007387 */ /* 0x0003e80000100800 */
[----:B------:R-:W4:Y:S01]  /*35100*/  LDL.64 R30, [R1+0x1b68] ;  /* 0x001b6800011e7983 */ /* 0x000f220000100a00 */
[----:B0-----:R-:W-:-:S03]  /*35110*/  IMAD.WIDE R6, R2, 0x2, R22 ;  /* 0x0000000202067825 */ /* 0x001fc600078e0216 */
[----:B------:R-:W4:Y:S04]  /*35120*/  LDL.64 R24, [R1+0x1a00] ;  /* 0x001a000001187983 */ /* 0x000f280000100a00 */
[----:B-1----:R0:W4:Y:S04]  /*35130*/  LDG.E.U16 R39, desc[UR10][R10.64] ;  /* 0x0000000a0a277981 */ /* 0x002128000c1e1500 */
[----:B------:R1:W-:Y:S04]  /*35140*/  STL [R1+0xcc], R37 ;  /* 0x0000cc2501007387 */ /* 0x0003e80000100800 */
[----:B------:R0:W-:Y:S04]  /*35150*/  STL [R1+0xc8], R43 ;  /* 0x0000c82b01007387 */ /* 0x0001e80000100800 */
[----:B------:R-:W4:Y:S04]  /*35160*/  LDL.64 R22, [R1+0x19f8] ;  /* 0x0019f80001167983 */ /* 0x000f280000100a00 */
[----:B-1----:R1:W4:Y:S01]  /*35170*/  LDG.E.U16 R37, desc[UR10][R4.64] ;  /* 0x0000000a04257981 */ /* 0x002322000c1e1500 */
[----:B0-----:R-:W-:-:S03]  /*35180*/  IMAD.WIDE R10, R2, 0x2, R20 ;  /* 0x00000002020a7825 */ /* 0x001fc600078e0214 */
[----:B------:R-:W4:Y:S04]  /*35190*/  LDG.E.U16 R44, desc[UR10][R8.64] ;  /* 0x0000000a082c7981 */ /* 0x000f28000c1e1500 */
[----:B------:R0:W-:Y:S01]  /*351a0*/  STL [R1+0xc4], R36 ;  /* 0x0000c42401007387 */ /* 0x0001e20000100800 */
[----:B-1----:R-:W-:-:S03]  /*351b0*/  IMAD.WIDE R4, R2, 0x2, R32 ;  /* 0x0000000202047825 */ /* 0x002fc600078e0220 */
[----:B------:R-:W4:Y:S04]  /*351c0*/  LDG.E.U16 R43, desc[UR10][R10.64] ;  /* 0x0000000a0a2b7981 */ /* 0x000f28000c1e1500 */
[----:B------:R1:W-:Y:S04]  /*351d0*/  STL [R1+0xec], R38 ;  /* 0x0000ec2601007387 */ /* 0x0003e80000100800 */
[----:B0-----:R0:W4:Y:S04]  /*351e0*/  LDG.E.U16 R36, desc[UR10][R6.64] ;  /* 0x0000000a06247981 */ /* 0x001128000c1e1500 */
[----:B------:R-:W4:Y:S04]  /*351f0*/  LDL.64 R20, [R1+0x19f0] ;  /* 0x0019f00001147983 */ /* 0x000f280000100a00 */
[----:B-1----:R3:W4:Y:S01]  /*35200*/  LDG.E.U16 R38, desc[UR10][R4.64] ;  /* 0x0000000a04267981 */ /* 0x002722000c1e1500 */
[----:B0-----:R-:W-:-:S03]  /*35210*/  IMAD.WIDE R6, R2, 0x2, R14 ;  /* 0x0000000202067825 */ /* 0x001fc600078e020e */
[----:B------:R-:W4:Y:S04]  /*35220*/  LDL.64 R14, [R1+0x1b60] ;  /* 0x001b6000010e7983 */ /* 0x000f280000100a00 */
[----:B------:R0:W-:Y:S04]  /*35230*/  STL [R1+0xe8], R34 ;  /* 0x0000e82201007387 */ /* 0x0001e80000100800 */
[----:B0-----:R-:W4:Y:S01]  /*35240*/  LDL.64 R34, [R1+0x19e8] ;  /* 0x0019e80001227983 */ /* 0x001f220000100a00 */
[----:B--2---:R-:W-:-:S03]  /*35250*/  IMAD.WIDE R8, R2, 0x2, R18 ;  /* 0x0000000202087825 */ /* 0x004fc600078e0212 */
[----:B------:R-:W2:Y:S01]  /*35260*/  LDL.64 R18, [R1+0x19e0] ;  /* 0x0019e00001127983 */ /* 0x000ea20000100a00 */
[----:B---3--:R-:W-:-:S03]  /*35270*/  IMAD.WIDE R4, R2, 0x2, R16 ;  /* 0x0000000202047825 */ /* 0x008fc600078e0210 */
[----:B------:R0:W-:Y:S04]  /*35280*/  STL [R1+0xe4], R0 ;  /* 0x0000e40001007387 */ /* 0x0001e80000100800 */
[----:B0-----:R0:W3:Y:S02]  /*35290*/  LDG.E.U16 R0, desc[UR10][R6.64] ;  /* 0x0000000a06007981 */ /* 0x0010e4000c1e1500 */
[C---:B0-----:R-:W-:Y:S02]  /*352a0*/  IMAD.WIDE R6, R2.reuse, 0x2, R12 ;  /* 0x0000000202067825 */ /* 0x041fe400078e020c */
[----:B------:R0:W-:Y:S04]  /*352b0*/  STL [R1+0xe0], R42 ;  /* 0x0000e02a01007387 */ /* 0x0001e80000100800 */
[----:B------:R-:W3:Y:S04]  /*352c0*/  LDL.64 R32, [R1+0x19d8] ;  /* 0x0019d80001207983 */ /* 0x000ee80000100a00 */
[----:B----4-:R1:W-:Y:S04]  /*352d0*/  STL [R1+0xdc], R41 ;  /* 0x0000dc2901007387 */ /* 0x0103e80000100800 */
[----:B------:R-:W4:Y:S04]  /*352e0*/  LDL.64 R16, [R1+0x13e8] ;  /* 0x0013e80001107983 */ /* 0x000f280000100a00 */
[----:B0-----:R-:W4:Y:S01]  /*352f0*/  LDG.E.U16 R42, desc[UR10][R8.64] ;  /* 0x0000000a082a7981 */ /* 0x001f22000c1e1500 */
[----:B------:R-:W-:-:S03]  /*35300*/  IMAD.WIDE R10, R2, 0x2, R28 ;  /* 0x00000002020a7825 */ /* 0x000fc600078e021c */
[----:B------:R0:W-:Y:S04]  /*35310*/  STL [R1+0xd8], R40 ;  /* 0x0000d82801007387 */ /* 0x0001e80000100800 */
[----:B------:R-:W4:Y:S04]  /*35320*/  LDL.64 R12, [R1+0x19d0] ;  /* 0x0019d000010c7983 */ /* 0x000f280000100a00 */
[----:B-1----:R1:W4:Y:S04]  /*35330*/  LDG.E.U16 R41, desc[UR10][R4.64] ;  /* 0x0000000a04297981 */ /* 0x002328000c1e1500 */
[----:B------:R-:W4:Y:S04]  /*35340*/  LDL.64 R28, [R1+0x19c8] ;  /* 0x0019c800011c7983 */ /* 0x000f280000100a00 */
[----:B------:R0:W-:Y:S01]  /*35350*/  STL [R1+0xd4], R3 ;  /* 0x0000d40301007387 */ /* 0x0001e20000100800 */
[----:B-1----:R-:W-:-:S03]  /*35360*/  IMAD.WIDE R4, R2, 0x2, R26 ;  /* 0x0000000202047825 */ /* 0x002fc600078e021a */
[----:B------:R-:W4:Y:S04]  /*35370*/  LDL.64 R26, [R1+0x19c0] ;  /* 0x0019c000011a7983 */ /* 0x000f280000100a00 */
[----:B0-----:R0:W4:Y:S01]  /*35380*/  LDG.E.U16 R40, desc[UR10][R6.64] ;  /* 0x0000000a06287981 */ /* 0x001122000c1e1500 */
[----:B------:R-:W-:-:S03]  /*35390*/  IMAD.WIDE R8, R2, 0x2, R30 ;  /* 0x0000000202087825 */ /* 0x000fc600078e021e */
[----:B------:R-:W4:Y:S04]  /*353a0*/  LDG.E.U16 R3, desc[UR10][R10.64] ;  /* 0x0000000a0a037981 */ /* 0x000f28000c1e1500 */
[----:B------:R1:W-:Y:S01]  /*353b0*/  STL [R1+0xc0], R39 ;  /* 0x0000c02701007387 */ /* 0x0003e20000100800 */
[----:B0-----:R-:W-:-:S03]  /*353c0*/  IMAD.WIDE R6, R2, 0x2, R24 ;  /* 0x0000000202067825 */ /* 0x001fc600078e0218 */
[----:B------:R-:W4:Y:S04]  /*353d0*/  LDL.64 R24, [R1+0x13e0] ;  /* 0x0013e00001187983 */ /* 0x000f280000100a00 */
[----:B------:R0:W-:Y:S04]  /*353e0*/  STL [R1+0xbc], R37 ;  /* 0x0000bc2501007387 */ /* 0x0001e80000100800 */
[----:B------:R-:W-:Y:S04]  /*353f0*/  STL [R1+0xb8], R44 ;  /* 0x0000b82c01007387 */ /* 0x000fe80000100800 */
[----:B-1----:R1:W4:Y:S04]  /*35400*/  LDG.E.U16 R39, desc[UR10][R4.64] ;  /* 0x0000000a04277981 */ /* 0x002328000c1e1500 */
[----:B------:R-:W4:Y:S04]  /*35410*/  LDL.64 R30, [R1+0x19b8] ;  /* 0x0019b800011e7983 */ /* 0x000f280000100a00 */
[----:B0-----:R-:W4:Y:S01]  /*35420*/  LDG.E.U16 R37, desc[UR10][R8.64] ;  /* 0x0000000a08257981 */ /* 0x001f22000c1e1500 */
[----:B-1----:R-:W-:-:S03]  /*35430*/  IMAD.WIDE R4, R2, 0x2, R22 ;  /* 0x0000000202047825 */ /* 0x002fc600078e0216 */
[----:B------:R0:W-:Y:S01]  /*35440*/  STL [R1+0xb4], R36 ;  /* 0x0000b42401007387 */ /* 0x0001e20000100800 */
[----:B------:R-:W-:-:S03]  /*35450*/  IMAD.WIDE R10, R2, 0x2, R20 ;  /* 0x00000002020a7825 */ /* 0x000fc600078e0214 */
[----:B------:R-:W4:Y:S04]  /*35460*/  LDL.64 R22, [R1+0x19b0] ;  /* 0x0019b00001167983 */ /* 0x000f280000100a00 */
[----:B------:R-:W4:Y:S04]  /*35470*/  LDL.64 R20, [R1+0x19a8] ;  /* 0x0019a80001147983 */ /* 0x000f280000100a00 */
[----:B0-----:R0:W4:Y:S04]  /*35480*/  LDG.E.U16 R36, desc[UR10][R6.64] ;  /* 0x0000000a06247981 */ /* 0x001128000c1e1500 */
[----:B------:R1:W-:Y:S04]  /*35490*/  STL [R1+0xb0], R38 ;  /* 0x0000b02601007387 */ /* 0x0003e80000100800 */
[----:B------:R-:W4:Y:S01]  /*354a0*/  LDG.E.U16 R44, desc[UR10][R10.64] ;  /* 0x0000000a0a2c7981 */ /* 0x000f22000c1e1500 */
[----:B0-----:R-:W-:-:S03]  /*354b0*/  IMAD.WIDE R6, R2, 0x2, R14 ;  /* 0x0000000202067825 */ /* 0x001fc600078e020e */
[----:B------:R-:W4:Y:S04]  /*354c0*/  LDL.64 R14, [R1+0x13d8] ;  /* 0x0013d800010e7983 */ /* 0x000f280000100a00 */
[----:B-1----:R2:W4:Y:S04]  /*354d0*/  LDG.E.U16 R38, desc[UR10][R4.64] ;  /* 0x0000000a04267981 */ /* 0x002528000c1e1500 */
[----:B------:R-:W-:Y:S01]  /*354e0*/  STL [R1+0xac], R43 ;  /* 0x0000ac2b01007387 */ /* 0x000fe20000100800 */
[----:B------:R-:W-:-:S05]  /*354f0*/  IMAD.WIDE R8, R2, 0x2, R34 ;  /* 0x0000000202087825 */ /* 0x000fca00078e0222 */
[----:B------:R-:W4:Y:S01]  /*35500*/  LDG.E.U16 R46, desc[UR10][R8.64] ;  /* 0x0000000a082e7981 */ /* 0x000f22000c1e1500 */
[----:B--2---:R-:W-:-:S03]  /*35510*/  IMAD.WIDE R4, R2, 0x2, R18 ;  /* 0x0000000202047825 */ /* 0x004fc600078e0212 */
[----:B------:R-:W2:Y:S04]  /*35520*/  LDL.64 R18, [R1+0x1d30] ;  /* 0x001d300001127983 */ /* 0x000ea80000100a00 */
[----:B------:R-:W2:Y:S04]  /*35530*/  LDG.E.U16 R45, desc[UR10][R4.64] ;  /* 0x0000000a042d7981 */ /* 0x000ea8000c1e1500 */
[----:B---3--:R0:W-:Y:S04]  /*35540*/  STL [R1+0xa8], R0 ;  /* 0x0000a80001007387 */ /* 0x0081e80000100800 */
[----:B0-----:R0:W3:Y:S02]  /*35550*/  LDG.E.U16 R0, desc[UR10][R6.64] ;  /* 0x0000000a06007981 */ /* 0x0010e4000c1e1500 */
[----:B0-----:R-:W-:-:S05]  /*35560*/  IMAD.WIDE R6, R2, 0x2, R32 ;  /* 0x0000000202067825 */ /* 0x001fca00078e0220 */
[----:B------:R0:W3:Y:S01]  /*35570*/  LDG.E.U16 R43, desc[UR10][R6.64] ;  /* 0x0000000a062b7981 */ /* 0x0000e2000c1e1500 */
[----:B----4-:R-:W-:-:S03]  /*35580*/  IMAD.WIDE R10, R2, 0x2, R16 ;  /* 0x00000002020a7825 */ /* 0x010fc600078e0210 */
[----:B------:R1:W-:Y:S01]  /*35590*/  STL [R1+0xa4], R42 ;  /* 0x0000a42a01007387 */ /* 0x0003e20000100800 */
[----:B------:R-:W-:-:S03]  /*355a0*/  IMAD.WIDE R4, R2, 0x2, R12 ;  /* 0x0000000202047825 */ /* 0x000fc600078e020c */
[----:B-1----:R-:W4:Y:S04]  /*355b0*/  LDG.E.U16 R42, desc[UR10][R10.64] ;  /* 0x0000000a0a2a7981 */ /* 0x002f28000c1e1500 */
[----:B------:R1:W-:Y:S01]  /*355c0*/  STL [R1+0xa0], R41 ;  /* 0x0000a02901007387 */ /* 0x0003e20000100800 */
[----:B------:R-:W-:-:S03]  /*355d0*/  IMAD.WIDE R8, R2, 0x2, R28 ;  /* 0x0000000202087825 */ /* 0x000fc600078e021c */
[----:B------:R-:W4:Y:S04]  /*355e0*/  LDL.64 R16, [R1+0x1d28] ;  /* 0x001d280001107983 */ /* 0x000f280000100a00 */
[----:B------:R-:W4:Y:S01]  /*355f0*/  LDL.64 R12, [R1+0x1d20] ;  /* 0x001d2000010c7983 */ /* 0x000f220000100a00 */
[----:B0-----:R-:W-:-:S03]  /*35600*/  IMAD.WIDE R6, R2, 0x2, R26 ;  /* 0x0000000202067825 */ /* 0x001fc600078e021a */
[----:B-1----:R-:W4:Y:S04]  /*35610*/  LDG.E.U16 R41, desc[UR10][R8.64] ;  /* 0x0000000a08297981 */ /* 0x002f28000c1e1500 */
[----:B------:R0:W-:Y:S04]  /*35620*/  STL [R1+0x9c], R40 ;  /* 0x00009c2801007387 */ /* 0x0001e80000100800 */
[----:B------:R-:W4:Y:S04]  /*35630*/  LDL.64 R28, [R1+0x1bc0] ;  /* 0x001bc000011c7983 */ /* 0x000f280000100a00 */
[----:B------:R-:W4:Y:S04]  /*35640*/  LDL.64 R26, [R1+0x19a0] ;  /* 0x0019a000011a7983 */ /* 0x000f280000100a00 */
[----:B------:R1:W-:Y:S04]  /*35650*/  STL [R1+0x98], R3 ;  /* 0x0000980301007387 */ /* 0x0003e80000100800 */
[----:B0-----:R-:W4:Y:S04]  /*35660*/  LDG.E.U16 R40, desc[UR10][R6.64] ;  /* 0x0000000a06287981 */ /* 0x001f28000c1e1500 */
[----:B-1----:R0:W4:Y:S04]  /*35670*/  LDG.E.U16 R3, desc[UR10][R4.64] ;  /* 0x0000000a04037981 */ /* 0x002128000c1e1500 */
[----:B------:R1:W-:Y:S01]  /*35680*/  STL [R1+0x94], R39 ;  /* 0x0000942701007387 */ /* 0x0003e20000100800 */
[----:B0-----:R-:W-:-:S03]  /*35690*/  IMAD.WIDE R4, R2, 0x2, R24 ;  /* 0x0000000202047825 */ /* 0x001fc600078e0218 */
[----:B------:R-:W4:Y:S04]  /*356a0*/  LDL.64 R24, [R1+0x1998] ;  /* 0x0019980001187983 */ /* 0x000f280000100a00 */
[----:B-1----:R0:W4:Y:S02]  /*356b0*/  LDG.E.U16 R39, desc[UR10][R4.64] ;  /* 0x0000000a04277981 */ /* 0x002124000c1e1500 */
[----:B0-----:R-:W-:-:S05]  /*356c0*/  IMAD.WIDE R4, R2, 0x2, R14 ;  /* 0x0000000202047825 */ /* 0x001fca00078e020e */
[----:B------:R-:W4:Y:S01]  /*356d0*/  LDG.E.U16 R208, desc[UR10][R4.64] ;  /* 0x0000000a04d07981 */ /* 0x000f22000c1e1500 */
[----:B------:R-:W-:-:S03]  /*356e0*/  IMAD.WIDE R10, R2, 0x2, R30 ;  /* 0x00000002020a7825 */ /* 0x000fc600078e021e */
[----:B------:R-:W-:Y:S01]  /*356f0*/  STL [R1+0x90], R37 ;  /* 0x0000902501007387 */ /* 0x000fe20000100800 */
[----:B------:R-:W-:-:S03]  /*35700*/  IMAD.WIDE R6, R2, 0x2, R22 ;  /* 0x0000000202067825 */ /* 0x000fc600078e0216 */
[----:B------:R0:W-:Y:S01]  /*35710*/  STL [R1+0x8c], R36 ;  /* 0x00008c2401007387 */ /* 0x0001e20000100800 */
[----:B------:R-:W-:-:S03]  /*35720*/  IMAD.WIDE R8, R2, 0x2, R20 ;  /* 0x0000000202087825 */ /* 0x000fc600078e0214 */
[----:B------:R-:W4:Y:S04]  /*35730*/  LDL.64 R22, [R1+0x1990] ;  /* 0x0019900001167983 */ /* 0x000f280000100a00 */
[----:B0-----:R-:W4:Y:S04]  /*35740*/  LDL.64 R36, [R1+0x1b58] ;  /* 0x001b580001247983 */ /* 0x001f280000100a00 */
[----:B------:R0:W-:Y:S04]  /*35750*/  STL [R1+0x88], R38 ;  /* 0x0000882601007387 */ /* 0x0001e80000100800 */
[----:B------:R-:W4:Y:S04]  /*35760*/  LDL.64 R34, [R1+0x1988] ;  /* 0x0019880001227983 */ /* 0x000f280000100a00 */
[----:B------:R-:W4:Y:S04]  /*35770*/  LDL.64 R14, [R1+0x1980] ;  /* 0x00198000010e7983 */ /* 0x000f280000100a00 */
[----:B------:R1:W-:Y:S04]  /*35780*/  STL [R1+0x84], R44 ;  /* 0x0000842c01007387 */ /* 0x0003e80000100800 */
[----:B0-----:R-:W4:Y:S04]  /*35790*/  LDG.E.U16 R38, desc[UR10][R10.64] ;  /* 0x0000000a0a267981 */ /* 0x001f28000c1e1500 */
[----:B-1----:R2:W4:Y:S02]  /*357a0*/  LDG.E.U16 R44, desc[UR10][R6.64] ;  /* 0x0000000a062c7981 */ /* 0x002524000c1e1500 */
[----:B--2---:R-:W-:-:S02]  /*357b0*/  IMAD.WIDE R6, R2, 0x2, R18 ;  /* 0x0000000202067825 */ /* 0x004fc400078e0212 */
[----:B---3--:R0:W-:Y:S04]  /*357c0*/  STL [R1+0x80], R0 ;  /* 0x0000800001007387 */ /* 0x0081e80000100800 */
[----:B------:R-:W2:Y:S04]  /*357d0*/  LDL.64 R32, [R1+0x1978] ;  /* 0x0019780001207983 */ /* 0x000ea80000100a00 */
[----:B------:R-:W-:Y:S04]  /*357e0*/  STL [R1+0x7c], R46 ;  /* 0x00007c2e01007387 */ /* 0x000fe80000100800 */
[----:B0-----:R0:W3:Y:S04]  /*357f0*/  LDG.E.U16 R0, desc[UR10][R8.64] ;  /* 0x0000000a08007981 */ /* 0x0010e8000c1e1500 */
[----:B------:R-:W3:Y:S04]  /*35800*/  LDL.64 R20, [R1+0x13d0] ;  /* 0x0013d00001147983 */ /* 0x000ee80000100a00 */
[----:B------:R-:W-:Y:S04]  /*35810*/  STL [R1+0x78], R45 ;  /* 0x0000782d01007387 */ /* 0x000fe80000100800 */
[----:B------:R-:W3:Y:S01]  /*35820*/  LDL.64 R18, [R1+0x1970] ;  /* 0x0019700001127983 */ /* 0x000ee20000100a00 */
[----:B----4-:R-:W-:-:S04]  /*35830*/  IMAD.WIDE R10, R2, 0x2, R16 ;  /* 0x00000002020a7825 */ /* 0x010fc800078e0210 */
[----:B------:R-:W-:-:S04]  /*35840*/  IMAD.WIDE R4, R2, 0x2, R12 ;  /* 0x0000000202047825 */ /* 0x000fc800078e020c */
[C---:B0-----:R-:W-:Y:S01]  /*35850*/  IMAD.WIDE R8, R2.reuse, 0x2, R28 ;  /* 0x0000000202087825 */ /* 0x041fe200078e021c */
[----:B------:R-:W-:Y:S04]  /*35860*/  STL [R1+0x2150], R208 ;  /* 0x002150d001007387 */ /* 0x000fe80000100800 */
[----:B------:R0:W-:Y:S04]  /*35870*/  STL [R1+0x74], R43 ;  /* 0x0000742b01007387 */ /* 0x0001e80000100800 */
[----:B------:R-:W4:Y:S04]  /*35880*/  LDL.64 R16, [R1+0x1968] ;  /* 0x0019680001107983 */ /* 0x000f280000100a00 */
[----:B------:R-:W4:Y:S04]  /*35890*/  LDL.64 R12, [R1+0x1960] ;  /* 0x00196000010c7983 */ /* 0x000f280000100a00 */
[----:B------:R1:W-:Y:S04]  /*358a0*/  STL [R1+0x70], R42 ;  /* 0x0000702a01007387 */ /* 0x0003e80000100800 */
[----:B------:R1:W-:Y:S04]  /*358b0*/  STL [R1+0x6c], R3 ;  /* 0x00006c0301007387 */ /* 0x0003e80000100800 */
[----:B------:R-:W4:Y:S04]  /*358c0*/  LDL.64 R30, [R1+0x13c8] ;  /* 0x0013c800011e7983 */ /* 0x000f280000100a00 */
[----:B0-----:R0:W4:Y:S04]  /*358d0*/  LDG.E.U16 R43, desc[UR10][R6.64] ;  /* 0x0000000a062b7981 */ /* 0x001128000c1e1500 */
[----:B------:R0:W-:Y:S04]  /*358e0*/  STL [R1+0x68], R41 ;  /* 0x0000682901007387 */ /* 0x0001e80000100800 */
[----:B-1----:R-:W4:Y:S01]  /*358f0*/  LDG.E.U16 R42, desc[UR10][R10.64] ;  /* 0x0000000a0a2a7981 */ /* 0x002f22000c1e1500 */
[----:B0-----:R-:W-:-:S03]  /*35900*/  IMAD.WIDE R6, R2, 0x2, R26 ;  /* 0x0000000202067825 */ /* 0x001fc600078e021a */
[----:B------:R-:W4:Y:S04]  /*35910*/  LDL.64 R28, [R1+0x1958] ;  /* 0x00195800011c7983 */ /* 0x000f280000100a00 */
[----:B------:R0:W4:Y:S04]  /*35920*/  LDG.E.U16 R3, desc[UR10][R4.64] ;  /* 0x0000000a04037981 */ /* 0x000128000c1e1500 */
[----:B------:R1:W-:Y:S04]  /*35930*/  STL [R1+0x64], R40 ;  /* 0x0000642801007387 */ /* 0x0003e80000100800 */
[----:B------:R-:W4:Y:S04]  /*35940*/  LDL.64 R26, [R1+0x1950] ;  /* 0x00195000011a7983 */ /* 0x000f280000100a00 */
[----:B------:R-:W4:Y:S01]  /*35950*/  LDG.E.U16 R41, desc[UR10][R8.64] ;  /* 0x0000000a08297981 */ /* 0x000f22000c1e1500 */
[----:B0-----:R-:W-:-:S03]  /*35960*/  IMAD.WIDE R4, R2, 0x2, R24 ;  /* 0x0000000202047825 */ /* 0x001fc600078e0218 */
[----:B------:R0:W-:Y:S01]  /*35970*/  STL [R1+0x60], R39 ;  /* 0x0000602701007387 */ /* 0x0001e20000100800 */
[----:B------:R-:W-:-:S03]  /*35980*/  IMAD.WIDE R10, R2, 0x2, R22 ;  /* 0x00000002020a7825 */ /* 0x000fc600078e0216 */
[----:B-1----:R1:W4:Y:S04]  /*35990*/  LDG.E.U16 R40, desc[UR10][R6.64] ;  /* 0x0000000a06287981 */ /* 0x002328000c1e1500 */
[----:B------:R-:W4:Y:S04]  /*359a0*/  LDL.64 R24, [R1+0x1948] ;  /* 0x0019480001187983 */ /* 0x000f280000100a00 */
[----:B0-----:R0:W4:Y:S01]  /*359b0*/  LDG.E.U16 R39, desc[UR10][R4.64] ;  /* 0x0000000a04277981 */ /* 0x001122000c1e1500 */
[----:B-1----:R-:W-:-:S03]  /*359c0*/  IMAD.WIDE R6, R2, 0x2, R36 ;  /* 0x0000000202067825 */ /* 0x002fc600078e0224 */
[----:B------:R-:W4:Y:S04]  /*359d0*/  LDL.64 R22, [R1+0x13c0] ;  /* 0x0013c00001167983 */ /* 0x000f280000100a00 */
[----:B------:R1:W-:Y:S01]  /*359e0*/  STL [R1+0x5c], R38 ;  /* 0x00005c2601007387 */ /* 0x0003e20000100800 */
[----:B0-----:R-:W-:-:S03]  /*359f0*/  IMAD.WIDE R4, R2, 0x2, R14 ;  /* 0x0000000202047825 */ /* 0x001fc600078e020e */
[----:B------:R-:W-:Y:S04]  /*35a00*/  STL [R1+0x58], R44 ;  /* 0x0000582c01007387 */ /* 0x000fe80000100800 */
[----:B------:R-:W4:Y:S01]  /*35a10*/  LDL.64 R14, [R1+0x1940] ;  /* 0x00194000010e7983 */ /* 0x000f220000100a00 */
[----:B------:R-:W-:-:S03]  /*35a20*/  IMAD.WIDE R8, R2, 0x2, R34 ;  /* 0x0000000202087825 */ /* 0x000fc600078e0222 */
[----:B------:R2:W4:Y:S04]  /*35a30*/  LDG.E.U16 R37, desc[UR10][R6.64] ;  /* 0x0000000a06257981 */ /* 0x000528000c1e1500 */
[----:B-1----:R0:W4:Y:S04]  /*35a40*/  LDG.E.U16 R38, desc[UR10][R10.64] ;  /* 0x0000000a0a267981 */ /* 0x002128000c1e1500 */
[----:B------:R-:W4:Y:S01]  /*35a50*/  LDG.E.U16 R36, desc[UR10][R8.64] ;  /* 0x0000000a08247981 */ /* 0x000f22000c1e1500 */
[----:B--2---:R-:W-:-:S05]  /*35a60*/  IMAD.WIDE R6, R2, 0x2, R32 ;  /* 0x0000000202067825 */ /* 0x004fca00078e0220 */
[----:B------:R-:W2:Y:S04]  /*35a70*/  LDG.E.U16 R35, desc[UR10][R6.64] ;  /* 0x0000000a06237981 */ /* 0x000ea8000c1e1500 */
[----:B---3--:R1:W-:Y:S01]  /*35a80*/  STL [R1+0x54], R0 ;  /* 0x0000540001007387 */ /* 0x0083e20000100800 */
[----:B0-----:R-:W-:-:S03]  /*35a90*/  IMAD.WIDE R10, R2, 0x2, R20 ;  /* 0x00000002020a7825 */ /* 0x001fc600078e0214 */
[----:B------:R-:W3:Y:S04]  /*35aa0*/  LDL.64 R20, [R1+0x1938] ;  /* 0x0019380001147983 */ /* 0x000ee80000100a00 */
[----:B------:R-:W2:Y:S04]  /*35ab0*/  LDG.E.U16 R34, desc[UR10][R10.64] ;  /* 0x0000000a0a227981 */ /* 0x000ea8000c1e1500 */
[----:B-1----:R0:W2:Y:S02]  /*35ac0*/  LDG.E.U16 R0, desc[UR10][R4.64] ;  /* 0x0000000a04007981 */ /* 0x0020a4000c1e1500 */
[----:B0-----:R-:W-:-:S02]  /*35ad0*/  IMAD.WIDE R4, R2, 0x2, R18 ;  /* 0x0000000202047825 */ /* 0x001fc400078e0212 */
[----:B------:R-:W2:Y:S04]  /*35ae0*/  LDL.64 R18, [R1+0x1930] ;  /* 0x0019300001127983 */ /* 0x000ea80000100a00 */
[----:B------:R0:W2:Y:S01]  /*35af0*/  LDG.E.U16 R33, desc[UR10][R4.64] ;  /* 0x0000000a04217981 */ /* 0x0000a2000c1e1500 */
[----:B----4-:R-:W-:-:S04]  /*35b00*/  IMAD.WIDE R8, R2, 0x2, R16 ;  /* 0x0000000202087825 */ /* 0x010fc800078e0210 */
[C---:B------:R-:W-:Y:S01]  /*35b10*/  IMAD.WIDE R6, R2.reuse, 0x2, R12 ;  /* 0x0000000202067825 */ /* 0x040fe200078e020c */
[----:B------:R-:W4:Y:S03]  /*35b20*/  LDG.E.U16 R32, desc[UR10][R8.64] ;  /* 0x0000000a08207981 */ /* 0x000f26000c1e1500 */
[C---:B0-----:R-:W-:Y:S01]  /*35b30*/  IMAD.WIDE R4, R2.reuse, 0x2, R30 ;  /* 0x0000000202047825 */ /* 0x041fe200078e021e */
[----:B------:R-:W-:Y:S04]  /*35b40*/  STL [R1+0x4c], R43 ;  /* 0x00004c2b01007387 */ /* 0x000fe80000100800 */
[----:B------:R-:W2:Y:S04]  /*35b50*/  LDL.64 R16, [R1+0x1b50] ;  /* 0x001b500001107983 */ /* 0x000ea80000100a00 */
[----:B------:R-:W2:Y:S04]  /*35b60*/  LDL.64 R12, [R1+0x1928] ;  /* 0x00192800010c7983 */ /* 0x000ea80000100a00 */
[----:B------:R-:W-:Y:S01]  /*35b70*/  STL [R1+0x48], R42 ;  /* 0x0000482a01007387 */ /* 0x000fe20000100800 */
[----:B------:R-:W-:-:S03]  /*35b80*/  IMAD.WIDE R10, R2, 0x2, R28 ;  /* 0x00000002020a7825 */ /* 0x000fc600078e021c */
[----:B------:R0:W-:Y:S04]  /*35b90*/  STL [R1+0x44], R3 ;  /* 0x0000440301007387 */ /* 0x0001e80000100800 */
[----:B------:R-:W2:Y:S04]  /*35ba0*/  LDG.E.U16 R208, desc[UR10][R4.64] ;  /* 0x0000000a04d07981 */ /* 0x000ea8000c1e1500 */
[----:B------:R-:W4:Y:S04]  /*35bb0*/  LDG.E.U16 R198, desc[UR10][R10.64] ;  /* 0x0000000a0ac67981 */ /* 0x000f28000c1e1500 */
[----:B0-----:R0:W4:Y:S02]  /*35bc0*/  LDG.E.U16 R3, desc[UR10][R6.64] ;  /* 0x0000000a06037981 */ /* 0x001124000c1e1500 */
[----:B0-----:R-:W-:-:S05]  /*35bd0*/  IMAD.WIDE R6, R2, 0x2, R26 ;  /* 0x0000000202067825 */ /* 0x001fca00078e021a */
[----:B------:R0:W4:Y:S04]  /*35be0*/  LDG.E.U16 R197, desc[UR10][R6.64] ;  /* 0x0000000a06c57981 */ /* 0x000128000c1e1500 */
[----:B------:R-:W-:Y:S04]  /*35bf0*/  STL [R1+0x40], R41 ;  /* 0x0000402901007387 */ /* 0x000fe80000100800 */
[----:B------:R-:W4:Y:S01]  /*35c00*/  LDL.64 R26, [R1+0x1920] ;  /* 0x00192000011a7983 */ /* 0x000f220000100a00 */
[----:B------:R-:W-:-:S03]  /*35c10*/  IMAD.WIDE R8, R2, 0x2, R24 ;  /* 0x0000000202087825 */ /* 0x000fc600078e0218 */
[----:B------:R-:W-:Y:S01]  /*35c20*/  STL [R1+0x3c], R40 ;  /* 0x00003c2801007387 */ /* 0x000fe20000100800 */
[----:B------:R-:W-:-:S03]  /*35c30*/  IMAD.WIDE R4, R2, 0x2, R22 ;  /* 0x0000000202047825 */ /* 0x000fc600078e0216 */
[----:B------:R1:W4:Y:S01]  /*35c40*/  LDG.E.U16 R196, desc[UR10][R8.64] ;  /* 0x0000000a08c47981 */ /* 0x000322000c1e1500 */
[----:B0-----:R-:W-:-:S05]  /*35c50*/  IMAD.WIDE R6, R2, 0x2, R14 ;  /* 0x0000000202067825 */ /* 0x001fca00078e020e */
[----:B------:R0:W4:Y:S01]  /*35c60*/  LDG.E.U16 R251, desc[UR10][R6.64] ;  /* 0x0000000a06fb7981 */ /* 0x000122000c1e1500 */
[----:B---3--:R-:W-:-:S05]  /*35c70*/  IMAD.WIDE R10, R2, 0x2, R20 ;  /* 0x00000002020a7825 */ /* 0x008fca00078e0214 */
[----:B------:R-:W3:Y:S04]  /*35c80*/  LDG.E.U16 R249, desc[UR10][R10.64] ;  /* 0x0000000a0af97981 */ /* 0x000ee8000c1e1500 */
[----:B--2---:R-:W-:Y:S04]  /*35c90*/  STL [R1+0x2154], R208 ;  /* 0x002154d001007387 */ /* 0x004fe80000100800 */
[----:B------:R-:W2:Y:S04]  /*35ca0*/  LDL.64 R24, [R1+0x1918] ;  /* 0x0019180001187983 */ /* 0x000ea80000100a00 */
[----:B------:R-:W-:Y:S04]  /*35cb0*/  STL [R1+0x38], R39 ;  /* 0x0000382701007387 */ /* 0x000fe80000100800 */
[----:B------:R-:W3:Y:S04]  /*35cc0*/  LDL.64 R30, [R1+0x13b8] ;  /* 0x0013b800011e7983 */ /* 0x000ee80000100a00 */
[----:B----4-:R-:W-:Y:S04]  /*35cd0*/  STL [R1+0x2158], R198 ;  /* 0x002158c601007387 */ /* 0x010fe80000100800 */
[----:B------:R-:W-:Y:S04]  /*35ce0*/  STL [R1+0x34], R38 ;  /* 0x0000342601007387 */ /* 0x000fe80000100800 */
[----:B------:R-:W-:Y:S04]  /*35cf0*/  STL [R1+0x30], R37 ;  /* 0x0000302501007387 */ /* 0x000fe80000100800 */
[----:B------:R-:W-:Y:S04]  /*35d00*/  STL [R1+0x215c], R197 ;  /* 0x00215cc501007387 */ /* 0x000fe80000100800 */
[----:B------:R-:W4:Y:S04]  /*35d10*/  LDL.64 R28, [R1+0x1910] ;  /* 0x00191000011c7983 */ /* 0x000f280000100a00 */
[----:B------:R-:W-:Y:S04]  /*35d20*/  STL [R1+0x2c], R36 ;  /* 0x00002c2401007387 */ /* 0x000fe80000100800 */
[----:B------:R-:W4:Y:S04]  /*35d30*/  LDL.64 R14, [R1+0x1908] ;  /* 0x00190800010e7983 */ /* 0x000f280000100a00 */
[----:B------:R0:W-:Y:S04]  /*35d40*/  STL [R1+0x28], R0 ;  /* 0x0000280001007387 */ /* 0x0001e80000100800 */
[----:B0-----:R0:W4:Y:S01]  /*35d50*/  LDG.E.U16 R0, desc[UR10][R4.64] ;  /* 0x0000000a04007981 */ /* 0x001122000c1e1500 */
[----:B-1----:R-:W-:-:S04]  /*35d60*/  IMAD.WIDE R8, R2, 0x2, R16 ;  /* 0x0000000202087825 */ /* 0x002fc800078e0210 */
[C---:B------:R-:W-:Y:S01]  /*35d70*/  IMAD.WIDE R6, R2.reuse, 0x2, R12 ;  /* 0x0000000202067825 */ /* 0x040fe200078e020c */
[----:B------:R-:W4:Y:S03]  /*35d80*/  LDG.E.U16 R245, desc[UR10][R8.64] ;  /* 0x0000000a08f57981 */ /* 0x000f26000c1e1500 */
[C---:B0-----:R-:W-:Y:S01]  /*35d90*/  IMAD.WIDE R4, R2.reuse, 0x2, R18 ;  /* 0x0000000202047825 */ /* 0x041fe200078e0212 */
[----:B------:R-:W4:Y:S04]  /*35da0*/  LDG.E.U16 R243, desc[UR10][R6.64] ;  /* 0x0000000a06f37981 */ /* 0x000f28000c1e1500 */
[----:B------:R0:W4:Y:S02]  /*35db0*/  LDG.E.U16 R247, desc[UR10][R4.64] ;  /* 0x0000000a04f77981 */ /* 0x000124000c1e1500 */
[----:B0-----:R-:W-:-:S05]  /*35dc0*/  IMAD.WIDE R4, R2, 0x2, R26 ;  /* 0x0000000202047825 */ /* 0x001fca00078e021a */
[----:B------:R0:W4:Y:S04]  /*35dd0*/  LDG.E.U16 R241, desc[UR10][R4.64] ;  /* 0x0000000a04f17981 */ /* 0x000128000c1e1500 */
[----:B------:R-:W-:Y:S04]  /*35de0*/  STL [R1+0x2160], R196 ;  /* 0x002160c401007387 */ /* 0x000fe80000100800 */
[----:B------:R-:W-:Y:S01]  /*35df0*/  STL [R1+0x24], R35 ;  /* 0x0000242301007387 */ /* 0x000fe20000100800 */
[----:B--2---:R-:W-:-:S05]  /*35e00*/  IMAD.WIDE R10, R2, 0x2, R24 ;  /* 0x00000002020a7825 */ /* 0x004fca00078e0218 */
[----:B------:R-:W2:Y:S01]  /*35e10*/  LDG.E.U16 R239, desc[UR10][R10.64] ;  /* 0x0000000a0aef7981 */ /* 0x000ea2000c1e1500 */
[----:B---3--:R-:W-:-:S05]  /*35e20*/  IMAD.WIDE R6, R2, 0x2, R30 ;  /* 0x0000000202067825 */ /* 0x008fca00078e021e */
[----:B------:R1:W3:Y:S04]  /*35e30*/  LDG.E.U16 R237, desc[UR10][R6.64] ;  /* 0x0000000a06ed7981 */ /* 0x0002e8000c1e1500 */
[----:B----4-:R-:W-:Y:S04]  /*35e40*/  STL [R1+0x2164], R0 ;  /* 0x0021640001007387 */ /* 0x010fe80000100800 */
[----:B------:R-:W1:Y:S04]  /*35e50*/  LDL.64 R18, [R1+0x1900] ;  /* 0x0019000001127983 */ /* 0x000e680000100a00 */
[----:B------:R-:W-:Y:S04]  /*35e60*/  STL [R1+0x20], R34 ;  /* 0x0000202201007387 */ /* 0x000fe80000100800 */
[----:B------:R-:W-:Y:S04]  /*35e70*/  STL [R1+0x2168], R251 ;  /* 0x002168fb01007387 */ /* 0x000fe80000100800 */
[----:B------:R-:W-:Y:S04]  /*35e80*/  STL [R1+0x1c], R33 ;  /* 0x00001c2101007387 */ /* 0x000fe80000100800 */
[----:B------:R-:W4:Y:S04]  /*35e90*/  LDL.64 R12, [R1+0x13b0] ;  /* 0x0013b000010c7983 */ /* 0x000f280000100a00 */
[----:B------:R-:W2:Y:S04]  /*35ea0*/  LDL.64 R16, [R1+0x18f8] ;  /* 0x0018f80001107983 */ /* 0x000ea80000100a00 */
[----:B------:R0:W-:Y:S04]  /*35eb0*/  STL [R1+0x18], R32 ;  /* 0x0000182001007387 */ /* 0x0001e80000100800 */
[----:B------:R-:W3:Y:S04]  /*35ec0*/  LDL.64 R22, [R1+0x18f0] ;  /* 0x0018f00001167983 */ /* 0x000ee80000100a00 */
[----:B------:R-:W-:Y:S04]  /*35ed0*/  STL [R1+0x14], R3 ;  /* 0x0000140301007387 */ /* 0x000fe80000100800 */
[----:B------:R-:W3:Y:S04]  /*35ee0*/  LDL.64 R20, [R1+0x18e8] ;  /* 0x0018e80001147983 */ /* 0x000ee80000100a00 */
[----:B------:R-:W-:Y:S04]  /*35ef0*/  STL [R1+0x216c], R249 ;  /* 0x00216cf901007387 */ /* 0x000fe80000100800 */
[----:B------:R-:W-:Y:S04]  /*35f00*/  STL [R1+0x2170], R247 ;  /* 0x002170f701007387 */ /* 0x000fe80000100800 */
[----:B------:R-:W3:Y:S04]  /*35f10*/  LDL.64 R26, [R1+0x13a8] ;  /* 0x0013a800011a7983 */ /* 0x000ee80000100a00 */
[----:B------:R-:W-:Y:S04]  /*35f20*/  STL [R1+0x2174], R245 ;  /* 0x002174f501007387 */ /* 0x000fe80000100800 */
[----:B------:R-:W-:Y:S04]  /*35f30*/  STL [R1+0x2178], R243 ;  /* 0x002178f301007387 */ /* 0x000fe80000100800 */
[----:B------:R-:W3:Y:S04]  /*35f40*/  LDL.64 R24, [R1+0x18e0] ;  /* 0x0018e00001187983 */ /* 0x000ee80000100a00 */
[----:B0-----:R-:W3:Y:S01]  /*35f50*/  LDL.64 R32, [R1+0x18d8] ;  /* 0x0018d80001207983 */ /* 0x001ee20000100a00 */
[----:B------:R-:W-:-:S03]  /*35f60*/  IMAD.WIDE R4, R2, 0x2, R14 ;  /* 0x0000000202047825 */ /* 0x000fc600078e020e */
[----:B------:R-:W3:Y:S04]  /*35f70*/  LDL.64 R30, [R1+0x18d0] ;  /* 0x0018d000011e7983 */ /* 0x000ee80000100a00 */
[----:B------:R0:W-:Y:S04]  /*35f80*/  STL [R1+0x217c], R241 ;  /* 0x00217cf101007387 */ /* 0x0001e80000100800 */
[----:B------:R-:W3:Y:S01]  /*35f90*/  LDL.64 R14, [R1+0x18c8] ;  /* 0x0018c800010e7983 */ /* 0x000ee20000100a00 */
[----:B------:R-:W-:-:S03]  /*35fa0*/  IMAD.WIDE R8, R2, 0x2, R28 ;  /* 0x0000000202087825 */ /* 0x000fc600078e021c */
[----:B------:R-:W3:Y:S04]  /*35fb0*/  LDL.64 R28, [R1+0x13a0] ;  /* 0x0013a000011c7983 */ /* 0x000ee80000100a00 */
[----:B------:R-:W3:Y:S04]  /*35fc0*/  LDG.E.U16 R235, desc[UR10][R8.64] ;  /* 0x0000000a08eb7981 */ /* 0x000ee8000c1e1500 */
[----:B------:R2:W3:Y:S04]  /*35fd0*/  LDG.E.U16 R233, desc[UR10][R4.64] ;  /* 0x0000000a04e97981 */ /* 0x0004e8000c1e1500 */
        /* <DEDUP_REMOVED lines=18> */
[----:B0-----:R-:W3:Y:S04]  /*36100*/  LDL.64 R240, [R1+0x15d8] ;  /* 0x0015d80001f07983 */ /* 0x001ee80000100a00 */
[----:B------:R-:W3:Y:S04]  /*36110*/  LDL.64 R198, [R1+0x15c8] ;  /* 0x0015c80001c67983 */ /* 0x000ee80000100a00 */
[----:B------:R-:W3:Y:S04]  /*36120*/  LDL.64 R242, [R1+0x12c8] ;  /* 0x0012c80001f27983 */ /* 0x000ee80000100a00 */
[----:B------:R-:W3:Y:S04]  /*36130*/  LDL.64 R244, [R1+0x1578] ;  /* 0x0015780001f47983 */ /* 0x000ee80000100a00 */
[----:B------:R-:W3:Y:S04]  /*36140*/  LDL.64 R246, [R1+0x1568] ;  /* 0x0015680001f67983 */ /* 0x000ee80000100a00 */
[----:B------:R-:W3:Y:S04]  /*36150*/  LDL.64 R248, [R1+0x1510] ;  /* 0x0015100001f87983 */ /* 0x000ee80000100a00 */
[----:B------:R-:W3:Y:S01]  /*36160*/  LDL.64 R250, [R1+0x14c0] ;  /* 0x0014c00001fa7983 */ /* 0x000ee20000100a00 */
[----:B-1----:R-:W-:-:S03]  /*36170*/  IMAD.WIDE R6, R2, 0x2, R18 ;  /* 0x0000000202067825 */ /* 0x002fc600078e0212 */
[----:B------:R-:W3:Y:S04]  /*36180*/  LDL.64 R18, [R1+0x18c0] ;  /* 0x0018c00001127983 */ /* 0x000ee80000100a00 */
[----:B------:R0:W3:Y:S01]  /*36190*/  LDG.E.U16 R231, desc[UR10][R6.64] ;  /* 0x0000000a06e77981 */ /* 0x0000e2000c1e1500 */
[----:B----4-:R-:W-:-:S03]  /*361a0*/  IMAD.WIDE R10, R2, 0x2, R12 ;  /* 0x00000002020a7825 */ /* 0x010fc600078e020c */
[----:B------:R-:W4:Y:S01]  /*361b0*/  LDL.64 R12, [R1+0x18b8] ;  /* 0x0018b800010c7983 */ /* 0x000f220000100a00 */
[----:B--2---:R-:W-:-:S03]  /*361c0*/  IMAD.WIDE R4, R2, 0x2, R16 ;  /* 0x0000000202047825 */ /* 0x004fc600078e0210 */
[----:B------:R-:W2:Y:S04]  /*361d0*/  LDL.64 R16, [R1+0x1b48] ;  /* 0x001b480001107983 */ /* 0x000ea80000100a00 */
[----:B------:R1:W2:Y:S01]  /*361e0*/  LDG.E.U16 R227, desc[UR10][R4.64] ;  /* 0x0000000a04e37981 */ /* 0x0002a2000c1e1500 */
[----:B---3--:R-:W-:-:S03]  /*361f0*/  IMAD.WIDE R8, R2, 0x2, R22 ;  /* 0x0000000202087825 */ /* 0x008fc600078e0216 */
[----:B------:R-:W3:Y:S04]  /*36200*/  LDL.64 R22, [R1+0x18b0] ;  /* 0x0018b00001167983 */ /* 0x000ee80000100a00 */
[----:B------:R1:W3:Y:S01]  /*36210*/  LDG.E.U16 R229, desc[UR10][R10.64] ;  /* 0x0000000a0ae57981 */ /* 0x0002e2000c1e1500 */
[----:B0-----:R-:W-:-:S03]  /*36220*/  IMAD.WIDE R6, R2, 0x2, R20 ;  /* 0x0000000202067825 */ /* 0x001fc600078e0214 */
[----:B------:R-:W3:Y:S04]  /*36230*/  LDL.64 R20, [R1+0x18a8] ;  /* 0x0018a80001147983 */ /* 0x000ee80000100a00 */
[----:B------:R0:W3:Y:S04]  /*36240*/  LDG.E.U16 R223, desc[UR10][R6.64] ;  /* 0x0000000a06df7981 */ /* 0x0000e8000c1e1500 */
[----:B------:R0:W3:Y:S01]  /*36250*/  LDG.E.U16 R225, desc[UR10][R8.64] ;  /* 0x0000000a08e17981 */ /* 0x0000e2000c1e1500 */
[----:B-1----:R-:W-:-:S03]  /*36260*/  IMAD.WIDE R4, R2, 0x2, R26 ;  /* 0x0000000202047825 */ /* 0x002fc600078e021a */
[----:B------:R-:W3:Y:S04]  /*36270*/  LDL.64 R26, [R1+0x18a0] ;  /* 0x0018a000011a7983 */ /* 0x000ee80000100a00 */
[----:B------:R-:W3:Y:S01]  /*36280*/  LDG.E.U16 R221, desc[UR10][R4.64] ;  /* 0x0000000a04dd7981 */ /* 0x000ee2000c1e1500 */
[----:B------:R-:W-:-:S03]  /*36290*/  IMAD.WIDE R10, R2, 0x2, R24 ;  /* 0x00000002020a7825 */ /* 0x000fc600078e0218 */
[----:B------:R-:W3:Y:S01]  /*362a0*/  LDL.64 R24, [R1+0x1398] ;  /* 0x0013980001187983 */ /* 0x000ee20000100a00 */
[----:B0-----:R-:W-:-:S03]  /*362b0*/  IMAD.WIDE R6, R2, 0x2, R32 ;  /* 0x0000000202067825 */ /* 0x001fc600078e0220 */
[----:B------:R-:W3:Y:S04]  /*362c0*/  LDL.64 R32, [R1+0x1898] ;  /* 0x0018980001207983 */ /* 0x000ee80000100a00 */
[----:B------:R0:W3:Y:S01]  /*362d0*/  LDG.E.U16 R217, desc[UR10][R6.64] ;  /* 0x0000000a06d97981 */ /* 0x0000e2000c1e1500 */
[----:B------:R-:W-:-:S03]  /*362e0*/  IMAD.WIDE R8, R2, 0x2, R30 ;  /* 0x0000000202087825 */ /* 0x000fc600078e021e */
[----:B------:R-:W3:Y:S04]  /*362f0*/  LDL.64 R30, [R1+0x1890] ;  /* 0x00189000011e7983 */ /* 0x000ee80000100a00 */
[----:B------:R1:W3:Y:S01]  /*36300*/  LDG.E.U16 R219, desc[UR10][R10.64] ;  /* 0x0000000a0adb7981 */ /* 0x0002e2000c1e1500 */
[----:B0-----:R-:W-:-:S03]  /*36310*/  IMAD.WIDE R6, R2, 0x2, R14 ;  /* 0x0000000202067825 */ /* 0x001fc600078e020e */
[----:B------:R-:W3:Y:S01]  /*36320*/  LDL.64 R14, [R1+0x1390] ;  /* 0x00139000010e7983 */ /* 0x000ee20000100a00 */
[----:B------:R-:W-:-:S03]  /*36330*/  IMAD.WIDE R4, R2, 0x2, R28 ;  /* 0x0000000202047825 */ /* 0x000fc600078e021c */
[----:B------:R-:W3:Y:S04]  /*36340*/  LDL.64 R28, [R1+0x1888] ;  /* 0x00188800011c7983 */ /* 0x000ee80000100a00 */
[----:B------:R4:W3:Y:S04]  /*36350*/  LDG.E.U16 R213, desc[UR10][R4.64] ;  /* 0x0000000a04d57981 */ /* 0x0008e8000c1e1500 */
[----:B------:R-:W3:Y:S04]  /*36360*/  LDG.E.U16 R211, desc[UR10][R6.64] ;  /* 0x0000000a06d37981 */ /* 0x000ee8000c1e1500 */
[----:B------:R2:W3:Y:S01]  /*36370*/  LDG.E.U16 R215, desc[UR10][R8.64] ;  /* 0x0000000a08d77981 */ /* 0x0004e2000c1e1500 */
[----:B-1----:R-:W-:-:S03]  /*36380*/  IMAD.WIDE R10, R2, 0x2, R18 ;  /* 0x00000002020a7825 */ /* 0x002fc600078e0212 */
[----:B------:R-:W3:Y:S04]  /*36390*/  LDL.64 R18, [R1+0x1880] ;  /* 0x0018800001127983 */ /* 0x000ee80000100a00 */
[----:B------:R-:W3:Y:S01]  /*363a0*/  LDG.E.U16 R209, desc[UR10][R10.64] ;  /* 0x0000000a0ad17981 */ /* 0x000ee2000c1e1500 */
[----:B----4-:R-:W-:-:S03]  /*363b0*/  IMAD.WIDE R4, R2, 0x2, R12 ;  /* 0x0000000202047825 */ /* 0x010fc600078e020c */
[----:B------:R-:W4:Y:S01]  /*363c0*/  LDL.64 R12, [R1+0x1878] ;  /* 0x00187800010c7983 */ /* 0x000f220000100a00 */
[----:B--2---:R-:W-:-:S03]  /*363d0*/  IMAD.WIDE R8, R2, 0x2, R16 ;  /* 0x0000000202087825 */ /* 0x004fc600078e0210 */
[----:B------:R-:W2:Y:S04]  /*363e0*/  LDL.64 R16, [R1+0x1870] ;  /* 0x0018700001107983 */ /* 0x000ea80000100a00 */
[----:B------:R0:W2:Y:S01]  /*363f0*/  LDG.E.U16 R195, desc[UR10][R4.64] ;  /* 0x0000000a04c37981 */ /* 0x0000a2000c1e1500 */
[----:B---3--:R-:W-:-:S03]  /*36400*/  IMAD.WIDE R6, R2, 0x2, R22 ;  /* 0x0000000202067825 */ /* 0x008fc600078e0216 */
[----:B------:R-:W3:Y:S04]  /*36410*/  LDL.64 R22, [R1+0x1388] ;  /* 0x0013880001167983 */ /* 0x000ee80000100a00 */
[----:B------:R-:W3:Y:S01]  /*36420*/  LDG.E.U16 R193, desc[UR10][R8.64] ;  /* 0x0000000a08c17981 */ /* 0x000ee2000c1e1500 */
[----:B0-----:R-:W-:-:S03]  /*36430*/  IMAD.WIDE R4, R2, 0x2, R20 ;  /* 0x0000000202047825 */ /* 0x001fc600078e0214 */
[----:B------:R-:W3:Y:S04]  /*36440*/  LDL.64 R20, [R1+0x1868] ;  /* 0x0018680001147983 */ /* 0x000ee80000100a00 */
[----:B------:R0:W3:Y:S04]  /*36450*/  LDG.E.U16 R191, desc[UR10][R6.64] ;  /* 0x0000000a06bf7981 */ /* 0x0000e8000c1e1500 */
        /* <DEDUP_REMOVED lines=8> */
[----:B------:R0:W3:Y:S01]  /*364e0*/  LDG.E.U16 R179, desc[UR10][R6.64] ;  /* 0x0000000a06b37981 */ /* 0x0000e2000c1e1500 */
[----:B-1----:R-:W-:-:S03]  /*364f0*/  IMAD.WIDE R4, R2, 0x2, R30 ;  /* 0x0000000202047825 */ /* 0x002fc600078e021e */
[----:B------:R-:W3:Y:S04]  /*36500*/  LDL.64 R30, [R1+0x1850] ;  /* 0x00185000011e7983 */ /* 0x000ee80000100a00 */
[----:B------:R1:W3:Y:S01]  /*36510*/  LDG.E.U16 R149, desc[UR10][R4.64] ;  /* 0x0000000a04957981 */ /* 0x0002e2000c1e1500 */
[----:B------:R-:W-:-:S03]  /*36520*/  IMAD.WIDE R10, R2, 0x2, R14 ;  /* 0x00000002020a7825 */ /* 0x000fc600078e020e */
[----:B------:R-:W3:Y:S01]  /*36530*/  LDL.64 R14, [R1+0x1840] ;  /* 0x00184000010e7983 */ /* 0x000ee20000100a00 */
[----:B0-----:R-:W-:-:S03]  /*36540*/  IMAD.WIDE R6, R2, 0x2, R28 ;  /* 0x0000000202067825 */ /* 0x001fc600078e021c */
[----:B------:R-:W3:Y:S04]  /*36550*/  LDL.64 R28, [R1+0x1848] ;  /* 0x00184800011c7983 */ /* 0x000ee80000100a00 */
[----:B------:R4:W3:Y:S04]  /*36560*/  LDG.E.U16 R151, desc[UR10][R8.64] ;  /* 0x0000000a08977981 */ /* 0x0008e8000c1e1500 */
[----:B------:R2:W3:Y:S04]  /*36570*/  LDG.E.U16 R147, desc[UR10][R6.64] ;  /* 0x0000000a06937981 */ /* 0x0004e8000c1e1500 */
[----:B------:R-:W3:Y:S01]  /*36580*/  LDG.E.U16 R145, desc[UR10][R10.64] ;  /* 0x0000000a0a917981 */ /* 0x000ee2000c1e1500 */
        /* <DEDUP_REMOVED lines=11> */
[----:B------:R-:W-:-:S03]  /*36640*/  IMAD.WIDE R10, R2, 0x2, R20 ;  /* 0x00000002020a7825 */ /* 0x000fc600078e0214 */
[----:B------:R-:W3:Y:S04]  /*36650*/  LDL.64 R20, [R1+0x1378] ;  /* 0x0013780001147983 */ /* 0x000ee80000100a00 */
[----:B------:R1:W3:Y:S04]  /*36660*/  LDG.E.U16 R137, desc[UR10][R4.64] ;  /* 0x0000000a04897981 */ /* 0x0002e8000c1e1500 */
[----:B------:R1:W3:Y:S01]  /*36670*/  LDG.E.U16 R135, desc[UR10][R10.64] ;  /* 0x0000000a0a877981 */ /* 0x0002e2000c1e1500 */
[----:B0-----:R-:W-:-:S03]  /*36680*/  IMAD.WIDE R6, R2, 0x2, R26 ;  /* 0x0000000202067825 */ /* 0x001fc600078e021a */
[----:B------:R-:W3:Y:S04]  /*36690*/  LDL.64 R26, [R1+0x1820] ;  /* 0x00182000011a7983 */ /* 0x000ee80000100a00 */
[----:B------:R-:W3:Y:S01]  /*366a0*/  LDG.E.U16 R133, desc[UR10][R6.64] ;  /* 0x0000000a06857981 */ /* 0x000ee2000c1e1500 */
[----:B-1----:R-:W-:-:S03]  /*366b0*/  IMAD.WIDE R8, R2, 0x2, R24 ;  /* 0x0000000202087825 */ /* 0x002fc600078e0218 */
[----:B------:R-:W3:Y:S01]  /*366c0*/  LDL.64 R24, [R1+0x1818] ;  /* 0x0018180001187983 */ /* 0x000ee20000100a00 */
[----:B------:R-:W-:-:S03]  /*366d0*/  IMAD.WIDE R4, R2, 0x2, R32 ;  /* 0x0000000202047825 */ /* 0x000fc600078e0220 */
[----:B------:R-:W3:Y:S04]  /*366e0*/  LDL.64 R32, [R1+0x1810] ;  /* 0x0018100001207983 */ /* 0x000ee80000100a00 */
[----:B------:R0:W3:Y:S01]  /*366f0*/  LDG.E.U16 R129, desc[UR10][R4.64] ;  /* 0x0000000a04817981 */ /* 0x0000e2000c1e1500 */
[----:B------:R-:W-:-:S03]  /*36700*/  IMAD.WIDE R10, R2, 0x2, R28 ;  /* 0x00000002020a7825 */ /* 0x000fc600078e021c */
[----:B------:R1:W3:Y:S01]  /*36710*/  LDG.E.U16 R131, desc[UR10][R8.64] ;  /* 0x0000000a08837981 */ /* 0x0002e2000c1e1500 */
[----:B0-----:R-:W-:-:S03]  /*36720*/  IMAD.WIDE R4, R2, 0x2, R14 ;  /* 0x0000000202047825 */ /* 0x001fc600078e020e */
[----:B------:R-:W3:Y:S04]  /*36730*/  LDL.64 R28, [R1+0x1808] ;  /* 0x00180800011c7983 */ /* 0x000ee80000100a00 */
[----:B------:R-:W3:Y:S01]  /*36740*/  LDL.64 R14, [R1+0x1800] ;  /* 0x00180000010e7983 */ /* 0x000ee20000100a00 */
[----:B------:R-:W-:-:S03]  /*36750*/  IMAD.WIDE R6, R2, 0x2, R30 ;  /* 0x0000000202067825 */ /* 0x000fc600078e021e */
        /* <DEDUP_REMOVED lines=18> */
[----:B------:R-:W3:Y:S01]  /*36880*/  LDG.E.U16 R114, desc[UR10][R6.64] ;  /* 0x0000000a06727981 */ /* 0x000ee2000c1e1500 */
[----:B------:R-:W-:-:S03]  /*36890*/  IMAD.WIDE R82, R2, 0x2, R26 ;  /* 0x0000000202527825 */ /* 0x000fc600078e021a */
[----:B------:R-:W3:Y:S01]  /*368a0*/  LDL.64 R26, [R1+0x1360] ;  /* 0x00136000011a7983 */ /* 0x000ee20000100a00 */
[----:B------:R-:W-:-:S03]  /*368b0*/  IMAD.WIDE R84, R2, 0x2, R42 ;  /* 0x0000000202547825 */ /* 0x000fc600078e022a */
[----:B------:R-:W3:Y:S04]  /*368c0*/  LDL.64 R42, [R1+0x1718] ;  /* 0x00171800012a7983 */ /* 0x000ee80000100a00 */
[----:B------:R-:W3:Y:S01]  /*368d0*/  LDG.E.U16 R82, desc[UR10][R82.64] ;  /* 0x0000000a52527981 */ /* 0x000ee2000c1e1500 */
[----:B-1----:R-:W-:-:S03]  /*368e0*/  IMAD.WIDE R4, R2, 0x2, R24 ;  /* 0x0000000202047825 */ /* 0x002fc600078e0218 */
[----:B------:R-:W3:Y:S04]  /*368f0*/  LDL.64 R24, [R1+0x17d8] ;  /* 0x0017d80001187983 */ /* 0x000ee80000100a00 */
[----:B------:R1:W3:Y:S01]  /*36900*/  LDG.E.U16 R81, desc[UR10][R4.64] ;  /* 0x0000000a04517981 */ /* 0x0002e2000c1e1500 */
[----:B0-----:R-:W-:-:S03]  /*36910*/  IMAD.WIDE R8, R2, 0x2, R14 ;  /* 0x0000000202087825 */ /* 0x001fc600078e020e */
[----:B------:R-:W3:Y:S04]  /*36920*/  LDG.E.U16 R84, desc[UR10][R84.64] ;  /* 0x0000000a54547981 */ /* 0x000ee8000c1e1500 */
[----:B------:R-:W3:Y:S01]  /*36930*/  LDL.64 R14, [R1+0x17c0] ;  /* 0x0017c000010e7983 */ /* 0x000ee20000100a00 */
[----:B-1----:R-:W-:-:S03]  /*36940*/  IMAD.WIDE R4, R2, 0x2, R28 ;  /* 0x0000000202047825 */ /* 0x002fc600078e021c */
[----:B------:R-:W3:Y:S01]  /*36950*/  LDL.64 R28, [R1+0x1b38] ;  /* 0x001b3800011c7983 */ /* 0x000ee20000100a00 */
[----:B------:R-:W-:-:S03]  /*36960*/  IMAD.WIDE R10, R2, 0x2, R30 ;  /* 0x00000002020a7825 */ /* 0x000fc600078e021e */
[----:B------:R-:W3:Y:S01]  /*36970*/  LDL.64 R30, [R1+0x17c8] ;  /* 0x0017c800011e7983 */ /* 0x000ee20000100a00 */
[----:B------:R-:W-:-:S03]  /*36980*/  IMAD.WIDE R6, R2, 0x2, R32 ;  /* 0x0000000202067825 */ /* 0x000fc600078e0220 */
[----:B------:R-:W3:Y:S04]  /*36990*/  LDG.E.U16 R55, desc[UR10][R4.64] ;  /* 0x0000000a04377981 */ /* 0x000ee8000c1e1500 */
[----:B------:R0:W3:Y:S04]  /*369a0*/  LDG.E.U16 R80, desc[UR10][R6.64] ;  /* 0x0000000a06507981 */ /* 0x0000e8000c1e1500 */
[----:B------:R-:W3:Y:S04]  /*369b0*/  LDG.E.U16 R54, desc[UR10][R8.64] ;  /* 0x0000000a08367981 */ /* 0x000ee8000c1e1500 */
[----:B------:R2:W3:Y:S04]  /*369c0*/  LDG.E.U16 R79, desc[UR10][R10.64] ;  /* 0x0000000a0a4f7981 */ /* 0x0004e8000c1e1500 */
[----:B------:R-:W3:Y:S01]  /*369d0*/  LDL.64 R32, [R1+0x1350] ;  /* 0x0013500001207983 */ /* 0x000ee20000100a00 */
[----:B0-----:R-:W-:-:S03]  /*369e0*/  IMAD.WIDE R6, R2, 0x2, R18 ;  /* 0x0000000202067825 */ /* 0x001fc600078e0212 */
        /* <DEDUP_REMOVED lines=8> */
[----:B------:R-:W3:Y:S01]  /*36a70*/  LDL.64 R22, [R1+0x17a8] ;  /* 0x0017a80001167983 */ /* 0x000ee20000100a00 */
[----:B0-----:R-:W-:-:S03]  /*36a80*/  IMAD.WIDE R6, R2, 0x2, R20 ;  /* 0x0000000202067825 */ /* 0x001fc600078e0214 */
[----:B------:R-:W3:Y:S01]  /*36a90*/  LDL.64 R20, [R1+0x17a0] ;  /* 0x0017a00001147983 */ /* 0x000ee20000100a00 */
[----:B-1----:R-:W-:-:S03]  /*36aa0*/  IMAD.WIDE R4, R2, 0x2, R26 ;  /* 0x0000000202047825 */ /* 0x002fc600078e021a */
[----:B------:R0:W3:Y:S04]  /*36ab0*/  LDG.E.U16 R26, desc[UR10][R8.64] ;  /* 0x0000000a081a7981 */ /* 0x0000e8000c1e1500 */
[----:B------:R-:W3:Y:S01]  /*36ac0*/  LDG.E.U16 R27, desc[UR10][R10.64] ;  /* 0x0000000a0a1b7981 */ /* 0x000ee2000c1e1500 */
[----:B0-----:R-:W-:-:S03]  /*36ad0*/  IMAD.WIDE R8, R2, 0x2, R24 ;  /* 0x0000000202087825 */ /* 0x001fc600078e0218 */
[----:B------:R0:W3:Y:S04]  /*36ae0*/  LDG.E.U16 R25, desc[UR10][R6.64] ;  /* 0x0000000a06197981 */ /* 0x0000e8000c1e1500 */
[----:B------:R1:W3:Y:S04]  /*36af0*/  LDG.E.U16 R57, desc[UR10][R8.64] ;  /* 0x0000000a08397981 */ /* 0x0002e8000c1e1500 */
[----:B------:R1:W3:Y:S01]  /*36b00*/  LDG.E.U16 R24, desc[UR10][R4.64] ;  /* 0x0000000a04187981 */ /* 0x0002e2000c1e1500 */
[----:B0-----:R-:W-:-:S03]  /*36b10*/  IMAD.WIDE R6, R2, 0x2, R34 ;  /* 0x0000000202067825 */ /* 0x001fc600078e0222 */
[----:B------:R-:W3:Y:S04]  /*36b20*/  LDL.64 R34, [R1+0x1788] ;  /* 0x0017880001227983 */ /* 0x000ee80000100a00 */
[----:B------:R0:W3:Y:S01]  /*36b30*/  LDG.E.U16 R3, desc[UR10][R6.64] ;  /* 0x0000000a06037981 */ /* 0x0000e2000c1e1500 */
[----:B-1----:R-:W-:-:S03]  /*36b40*/  IMAD.WIDE R8, R2, 0x2, R14 ;  /* 0x0000000202087825 */ /* 0x002fc600078e020e */
[----:B------:R-:W3:Y:S01]  /*36b50*/  LDL.64 R14, [R1+0x1348] ;  /* 0x00134800010e7983 */ /* 0x000ee20000100a00 */
[----:B------:R-:W-:-:S03]  /*36b60*/  IMAD.WIDE R10, R2, 0x2, R28 ;  /* 0x00000002020a7825 */ /* 0x000fc600078e021c */
[----:B------:R-:W3:Y:S01]  /*36b70*/  LDL.64 R28, [R1+0x1778] ;  /* 0x00177800011c7983 */ /* 0x000ee20000100a00 */
[----:B------:R-:W-:-:S03]  /*36b80*/  IMAD.WIDE R4, R2, 0x2, R30 ;  /* 0x0000000202047825 */ /* 0x000fc600078e021e */
[----:B------:R-:W3:Y:S04]  /*36b90*/  LDL.64 R30, [R1+0x1780] ;  /* 0x00178000011e7983 */ /* 0x000ee80000100a00 */
[----:B------:R-:W3:Y:S04]  /*36ba0*/  LDG.E.U16 R4, desc[UR10][R4.64] ;  /* 0x0000000a04047981 */ /* 0x000ee8000c1e1500 */
[----:B------:R2:W3:Y:S04]  /*36bb0*/  LDG.E.U16 R113, desc[UR10][R8.64] ;  /* 0x0000000a08717981 */ /* 0x0004e8000c1e1500 */
[----:B------:R3:W3:Y:S01]  /*36bc0*/  LDG.E.U16 R5, desc[UR10][R10.64] ;  /* 0x0000000a0a057981 */ /* 0x0006e2000c1e1500 */
[----:B0-----:R-:W-:-:S03]  /*36bd0*/  IMAD.WIDE R6, R2, 0x2, R18 ;  /* 0x0000000202067825 */ /* 0x001fc600078e0212 */
[----:B------:R-:W3:Y:S04]  /*36be0*/  LDL.64 R18, [R1+0x1770] ;  /* 0x0017700001127983 */ /* 0x000ee80000100a00 */
[----:B------:R-:W3:Y:S01]  /*36bf0*/  LDG.E.U16 R112, desc[UR10][R6.64] ;  /* 0x0000000a06707981 */ /* 0x000ee2000c1e1500 */
[----:B----4-:R-:W-:-:S04]  /*36c00*/  IMAD.WIDE R12, R2, 0x2, R12 ;  /* 0x00000002020c7825 */ /* 0x010fc800078e020c */
[C---:B--2---:R-:W-:Y:S01]  /*36c10*/  IMAD.WIDE R8, R2.reuse, 0x2, R16 ;  /* 0x0000000202087825 */ /* 0x044fe200078e0210 */
[----:B------:R0:W2:Y:S04]  /*36c20*/  LDG.E.U16 R111, desc[UR10][R12.64] ;  /* 0x0000000a0c6f7981 */ /* 0x0000a8000c1e1500 */
[----:B------:R-:W4:Y:S01]  /*36c30*/  LDL.64 R16, [R1+0x1768] ;  /* 0x0017680001107983 */ /* 0x000f220000100a00 */
[----:B---3--:R-:W-:-:S03]  /*36c40*/  IMAD.WIDE R10, R2, 0x2, R22 ;  /* 0x00000002020a7825 */ /* 0x008fc600078e0216 */
[----:B------:R1:W3:Y:S04]  /*36c50*/  LDG.E.U16 R110, desc[UR10][R8.64] ;  /* 0x0000000a086e7981 */ /* 0x0002e8000c1e1500 */
[----:B------:R-:W2:Y:S01]  /*36c60*/  LDL.64 R22, [R1+0x1340] ;  /* 0x0013400001167983 */ /* 0x000ea20000100a00 */
[----:B0-----:R-:W-:-:S03]  /*36c70*/  IMAD.WIDE R12, R2, 0x2, R32 ;  /* 0x00000002020c7825 */ /* 0x001fc600078e0220 */
[----:B------:R-:W3:Y:S01]  /*36c80*/  LDL.64 R32, [R1+0x1750] ;  /* 0x0017500001207983 */ /* 0x000ee20000100a00 */
[----:B------:R-:W-:-:S03]  /*36c90*/  IMAD.WIDE R6, R2, 0x2, R20 ;  /* 0x0000000202067825 */ /* 0x000fc600078e0214 */
[----:B------:R-:W3:Y:S01]  /*36ca0*/  LDL.64 R20, [R1+0x1760] ;  /* 0x0017600001147983 */ /* 0x000ee20000100a00 */
[----:B-1----:R-:W-:-:S03]  /*36cb0*/  IMAD.WIDE R8, R2, 0x2, R38 ;  /* 0x0000000202087825 */ /* 0x002fc600078e0226 */
[----:B------:R0:W3:Y:S04]  /*36cc0*/  LDG.E.U16 R77, desc[UR10][R6.64] ;  /* 0x0000000a064d7981 */ /* 0x0000e8000c1e1500 */
[----:B------:R-:W3:Y:S04]  /*36cd0*/  LDL.64 R38, [R1+0x1b30] ;  /* 0x001b300001267983 */ /* 0x000ee80000100a00 */
[----:B------:R-:W3:Y:S01]  /*36ce0*/  LDG.E.U16 R75, desc[UR10][R12.64] ;  /* 0x0000000a0c4b7981 */ /* 0x000ee2000c1e1500 */
[----:B0-----:R-:W-:-:S03]  /*36cf0*/  IMAD.WIDE R6, R2, 0x2, R36 ;  /* 0x0000000202067825 */ /* 0x001fc600078e0224 */
[----:B------:R-:W3:Y:S04]  /*36d00*/  LDL.64 R36, [R1+0x1748] ;  /* 0x0017480001247983 */ /* 0x000ee80000100a00 */
[----:B------:R-:W3:Y:S04]  /*36d10*/  LDG.E.U16 R51, desc[UR10][R6.64] ;  /* 0x0000000a06337981 */ /* 0x000ee8000c1e1500 */
[----:B------:R0:W3:Y:S04]  /*36d20*/  LDG.E.U16 R78, desc[UR10][R10.64] ;  /* 0x0000000a0a4e7981 */ /* 0x0000e8000c1e1500 */
[----:B------:R1:W3:Y:S01]  /*36d30*/  LDG.E.U16 R76, desc[UR10][R8.64] ;  /* 0x0000000a084c7981 */ /* 0x0002e2000c1e1500 */
[----:B0-----:R-:W-:-:S03]  /*36d40*/  IMAD.WIDE R10, R2, 0x2, R34 ;  /* 0x00000002020a7825 */ /* 0x001fc600078e0222 */
[----:B------:R-:W3:Y:S04]  /*36d50*/  LDL.64 R34, [R1+0x1330] ;  /* 0x0013300001227983 */ /* 0x000ee80000100a00 */
[----:B------:R-:W3:Y:S01]  /*36d60*/  LDG.E.U16 R50, desc[UR10][R10.64] ;  /* 0x0000000a0a327981 */ /* 0x000ee2000c1e1500 */
[----:B------:R-:W-:-:S03]  /*36d70*/  IMAD.WIDE R6, R2, 0x2, R14 ;  /* 0x0000000202067825 */ /* 0x000fc600078e020e */
[----:B------:R-:W3:Y:S01]  /*36d80*/  LDL.64 R14, [R1+0x1738] ;  /* 0x00173800010e7983 */ /* 0x000ee20000100a00 */
[----:B------:R-:W-:-:S03]  /*36d90*/  IMAD.WIDE R12, R2, 0x2, R28 ;  /* 0x00000002020c7825 */ /* 0x000fc600078e021c */
[----:B------:R-:W3:Y:S01]  /*36da0*/  LDL.64 R28, [R1+0x1338] ;  /* 0x00133800011c7983 */ /* 0x000ee20000100a00 */
[----:B-1----:R-:W-:-:S03]  /*36db0*/  IMAD.WIDE R8, R2, 0x2, R30 ;  /* 0x0000000202087825 */ /* 0x002fc600078e021e */
[----:B------:R-:W3:Y:S04]  /*36dc0*/  LDL.64 R30, [R1+0x1740] ;  /* 0x00174000011e7983 */ /* 0x000ee80000100a00 */
[----:B------:R0:W3:Y:S04]  /*36dd0*/  LDG.E.U16 R49, desc[UR10][R8.64] ;  /* 0x0000000a08317981 */ /* 0x0000e8000c1e1500 */
[----:B------:R2:W3:Y:S01]  /*36de0*/  LDG.E.U16 R48, desc[UR10][R6.64] ;  /* 0x0000000a06307981 */ /* 0x0004e2000c1e1500 */
[----:B0-----:R-:W-:-:S03]  /*36df0*/  IMAD.WIDE R8, R2, 0x2, R18 ;  /* 0x0000000202087825 */ /* 0x001fc600078e0212 */
[----:B------:R-:W3:Y:S01]  /*36e00*/  LDL.64 R18, [R1+0x1730] ;  /* 0x0017300001127983 */ /* 0x000ee20000100a00 */
[----:B----4-:R-:W-:-:S03]  /*36e10*/  IMAD.WIDE R10, R2, 0x2, R16 ;  /* 0x00000002020a7825 */ /* 0x010fc600078e0210 */
[----:B------:R-:W4:Y:S01]  /*36e20*/  LDL.64 R16, [R1+0x1728] ;  /* 0x0017280001107983 */ /* 0x000f220000100a00 */
[----:B--2---:R-:W-:-:S03]  /*36e30*/  IMAD.WIDE R6, R2, 0x2, R22 ;  /* 0x0000000202067825 */ /* 0x004fc600078e0216 */
[----:B------:R3:W2:Y:S04]  /*36e40*/  LDG.E.U16 R22, desc[UR10][R8.64] ;  /* 0x0000000a08167981 */ /* 0x0006a8000c1e1500 */
[----:B------:R-:W2:Y:S01]  /*36e50*/  LDG.E.U16 R23, desc[UR10][R12.64] ;  /* 0x0000000a0c177981 */ /* 0x000ea2000c1e1500 */
[----:B---3--:R-:W-:-:S03]  /*36e60*/  IMAD.WIDE R8, R2, 0x2, R20 ;  /* 0x0000000202087825 */ /* 0x008fc600078e0214 */
[----:B------:R0:W3:Y:S04]  /*36e70*/  LDG.E.U16 R20, desc[UR10][R6.64] ;  /* 0x0000000a06147981 */ /* 0x0000e8000c1e1500 */
[----:B------:R1:W2:Y:S04]  /*36e80*/  LDG.E.U16 R21, desc[UR10][R10.64] ;  /* 0x0000000a0a157981 */ /* 0x0002a8000c1e1500 */
[----:B------:R1:W2:Y:S01]  /*36e90*/  LDG.E.U16 R83, desc[UR10][R8.64] ;  /* 0x0000000a08537981 */ /* 0x0002a2000c1e1500 */
[----:B0-----:R-:W-:-:S03]  /*36ea0*/  IMAD.WIDE R6, R2, 0x2, R32 ;  /* 0x0000000202067825 */ /* 0x001fc600078e0220 */
[----:B------:R-:W2:Y:S01]  /*36eb0*/  LDL.64 R32, [R1+0x1710] ;  /* 0x0017100001207983 */ /* 0x000ea20000100a00 */
[----:B-1----:R-:W-:-:S03]  /*36ec0*/  IMAD.WIDE R10, R2, 0x2, R38 ;  /* 0x00000002020a7825 */ /* 0x002fc600078e0226 */
[----:B------:R-:W3:Y:S01]  /*36ed0*/  LDL.64 R38, [R1+0x1708] ;  /* 0x0017080001267983 */ /* 0x000ee20000100a00 */
[----:B------:R-:W-:-:S03]  /*36ee0*/  IMAD.WIDE R8, R2, 0x2, R36 ;  /* 0x0000000202087825 */ /* 0x000fc600078e0224 */
[----:B------:R-:W3:Y:S04]  /*36ef0*/  LDL.64 R36, [R1+0x1328] ;  /* 0x0013280001247983 */ /* 0x000ee80000100a00 */
[----:B------:R0:W3:Y:S04]  /*36f00*/  LDG.E.U16 R109, desc[UR10][R8.64] ;  /* 0x0000000a086d7981 */ /* 0x0000e8000c1e1500 */
[----:B------:R1:W3:Y:S04]  /*36f10*/  LDG.E.U16 R85, desc[UR10][R6.64] ;  /* 0x0000000a06557981 */ /* 0x0002e8000c1e1500 */
[----:B------:R-:W3:Y:S01]  /*36f20*/  LDG.E.U16 R56, desc[UR10][R10.64] ;  /* 0x0000000a0a387981 */ /* 0x000ee2000c1e1500 */
[----:B------:R-:W-:-:S03]  /*36f30*/  IMAD.WIDE R12, R2, 0x2, R14 ;  /* 0x00000002020c7825 */ /* 0x000fc600078e020e */
[----:B------:R-:W3:Y:S01]  /*36f40*/  LDL.64 R14, [R1+0x16f8] ;  /* 0x0016f800010e7983 */ /* 0x000ee20000100a00 */
[----:B0-----:R-:W-:-:S03]  /*36f50*/  IMAD.WIDE R8, R2, 0x2, R28 ;  /* 0x0000000202087825 */ /* 0x001fc600078e021c */
[----:B------:R-:W3:Y:S04]  /*36f60*/  LDL.64 R28, [R1+0x16f0] ;  /* 0x0016f000011c7983 */ /* 0x000ee80000100a00 */
[----:B------:R0:W3:Y:S01]  /*36f70*/  LDG.E.U16 R107, desc[UR10][R12.64] ;  /* 0x0000000a0c6b7981 */ /* 0x0000e2000c1e1500 */
[----:B-1----:R-:W-:-:S03]  /*36f80*/  IMAD.WIDE R6, R2, 0x2, R30 ;  /* 0x0000000202067825 */ /* 0x002fc600078e021e */
[----:B------:R-:W3:Y:S04]  /*36f90*/  LDL.64 R30, [R1+0x1700] ;  /* 0x00170000011e7983 */ /* 0x000ee80000100a00 */
[----:B------:R-:W3:Y:S01]  /*36fa0*/  LDG.E.U16 R108, desc[UR10][R6.64] ;  /* 0x0000000a066c7981 */ /* 0x000ee2000c1e1500 */
[----:B0-----:R-:W-:-:S03]  /*36fb0*/  IMAD.WIDE R12, R2, 0x2, R34 ;  /* 0x00000002020c7825 */ /* 0x001fc600078e0222 */
[----:B------:R-:W3:Y:S04]  /*36fc0*/  LDL.64 R34, [R1+0x16d8] ;  /* 0x0016d80001227983 */ /* 0x000ee80000100a00 */
[----:B------:R0:W3:Y:S04]  /*36fd0*/  LDG.E.U16 R106, desc[UR10][R8.64] ;  /* 0x0000000a086a7981 */ /* 0x0000e8000c1e1500 */
[----:B------:R-:W3:Y:S01]  /*36fe0*/  LDG.E.U16 R71, desc[UR10][R12.64] ;  /* 0x0000000a0c477981 */ /* 0x000ee2000c1e1500 */
[----:B0-----:R-:W-:-:S03]  /*36ff0*/  IMAD.WIDE R8, R2, 0x2, R40 ;  /* 0x0000000202087825 */ /* 0x001fc600078e0228 */
[----:B------:R-:W3:Y:S04]  /*37000*/  LDL.64 R40, [R1+0x16e0] ;  /* 0x0016e00001287983 */ /* 0x000ee80000100a00 */
[----:B------:R-:W3:Y:S01]  /*37010*/  LDG.E.U16 R72, desc[UR10][R8.64] ;  /* 0x0000000a08487981 */ /* 0x000ee2000c1e1500 */
[----:B------:R-:W-:-:S03]  /*37020*/  IMAD.WIDE R10, R2, 0x2, R18 ;  /* 0x00000002020a7825 */ /* 0x000fc600078e0212 */
[----:B------:R-:W3:Y:S04]  /*37030*/  LDL.64 R18, [R1+0x1320] ;  /* 0x0013200001127983 */ /* 0x000ee80000100a00 */
[----:B------:R-:W3:Y:S01]  /*37040*/  LDG.E.U16 R74, desc[UR10][R10.64] ;  /* 0x0000000a0a4a7981 */ /* 0x000ee2000c1e1500 */
[----:B----4-:R-:W-:-:S03]  /*37050*/  IMAD.WIDE R6, R2, 0x2, R16 ;  /* 0x0000000202067825 */ /* 0x010fc600078e0210 */
[----:B------:R-:W4:Y:S04]  /*37060*/  LDL.64 R16, [R1+0x16e8] ;  /* 0x0016e80001107983 */ /* 0x000f280000100a00 */
[----:B------:R0:W4:Y:S02]  /*37070*/  LDG.E.U16 R73, desc[UR10][R6.64] ;  /* 0x0000000a06497981 */ /* 0x000124000c1e1500 */
[C---:B0-----:R-:W-:Y:S02]  /*37080*/  IMAD.WIDE R6, R2.reuse, 0x2, R42 ;  /* 0x0000000202067825 */ /* 0x041fe400078e022a */
[----:B------:R-:W4:Y:S04]  /*37090*/  LDL.64 R42, [R1+0x16b8] ;  /* 0x0016b800012a7983 */ /* 0x000f280000100a00 */
[----:B------:R0:W4:Y:S01]  /*370a0*/  LDG.E.U16 R47, desc[UR10][R6.64] ;  /* 0x0000000a062f7981 */ /* 0x000122000c1e1500 */
[----:B--2---:R-:W-:-:S03]  /*370b0*/  IMAD.WIDE R10, R2, 0x2, R32 ;  /* 0x00000002020a7825 */ /* 0x004fc600078e0220 */
[----:B------:R-:W2:Y:S01]  /*370c0*/  LDL.64 R32, [R1+0x16d0] ;  /* 0x0016d00001207983 */ /* 0x000ea20000100a00 */
        /* <DEDUP_REMOVED lines=8> */
[----:B------:R-:W3:Y:S01]  /*37150*/  LDL.64 R14, [R1+0x16b0] ;  /* 0x0016b000010e7983 */ /* 0x000ee20000100a00 */
[----:B0-----:R-:W-:-:S03]  /*37160*/  IMAD.WIDE R8, R2, 0x2, R28 ;  /* 0x0000000202087825 */ /* 0x001fc600078e021c */
[----:B------:R-:W3:Y:S01]  /*37170*/  LDL.64 R28, [R1+0x16a0] ;  /* 0x0016a000011c7983 */ /* 0x000ee20000100a00 */
[----:B------:R-:W-:-:S03]  /*37180*/  IMAD.WIDE R88, R2, 0x2, R34 ;  /* 0x0000000202587825 */ /* 0x000fc600078e0222 */
[----:B------:R-:W3:Y:S01]  /*37190*/  LDL.64 R34, [R1+0x1690] ;  /* 0x0016900001227983 */ /* 0x000ee20000100a00 */
[----:B------:R-:W-:-:S03]  /*371a0*/  IMAD.WIDE R12, R2, 0x2, R30 ;  /* 0x00000002020c7825 */ /* 0x000fc600078e021e */
[----:B------:R-:W3:Y:S04]  /*371b0*/  LDL.64 R30, [R1+0x1310] ;  /* 0x00131000011e7983 */ /* 0x000ee80000100a00 */
[----:B------:R-:W3:Y:S01]  /*371c0*/  LDG.E.U16 R88, desc[UR10][R88.64] ;  /* 0x0000000a58587981 */ /* 0x000ee2000c1e1500 */
[----:B------:R-:W-:-:S03]  /*371d0*/  IMAD.WIDE R6, R2, 0x2, R18 ;  /* 0x0000000202067825 */ /* 0x000fc600078e0212 */
[----:B------:R0:W3:Y:S04]  /*371e0*/  LDG.E.U16 R19, desc[UR10][R12.64] ;  /* 0x0000000a0c137981 */ /* 0x0000e8000c1e1500 */
[----:B------:R-:W3:Y:S01]  /*371f0*/  LDG.E.U16 R18, desc[UR10][R10.64] ;  /* 0x0000000a0a127981 */ /* 0x000ee2000c1e1500 */
[----:B0-----:R-:W-:-:S03]  /*37200*/  IMAD.WIDE R12, R2, 0x2, R58 ;  /* 0x00000002020c7825 */ /* 0x001fc600078e023a */
[----:B------:R-:W3:Y:S04]  /*37210*/  LDL.64 R58, [R1+0x1680] ;  /* 0x00168000013a7983 */ /* 0x000ee80000100a00 */
[----:B------:R-:W3:Y:S01]  /*37220*/  LDG.E.U16 R103, desc[UR10][R12.64] ;  /* 0x0000000a0c677981 */ /* 0x000ee2000c1e1500 */
[----:B----4-:R-:W-:-:S03]  /*37230*/  IMAD.WIDE R86, R2, 0x2, R16 ;  /* 0x0000000202567825 */ /* 0x010fc600078e0210 */
[----:B------:R0:W4:Y:S04]  /*37240*/  LDG.E.U16 R17, desc[UR10][R8.64] ;  /* 0x0000000a08117981 */ /* 0x000128000c1e1500 */
[----:B------:R2:W4:Y:S04]  /*37250*/  LDG.E.U16 R16, desc[UR10][R6.64] ;  /* 0x0000000a06107981 */ /* 0x000528000c1e1500 */
[----:B------:R-:W4:Y:S01]  /*37260*/  LDG.E.U16 R86, desc[UR10][R86.64] ;  /* 0x0000000a56567981 */ /* 0x000f22000c1e1500 */
[----:B0-----:R-:W-:-:S03]  /*37270*/  IMAD.WIDE R8, R2, 0x2, R40 ;  /* 0x0000000202087825 */ /* 0x001fc600078e0228 */
[----:B------:R-:W4:Y:S04]  /*37280*/  LDL.64 R40, [R1+0x1698] ;  /* 0x0016980001287983 */ /* 0x000f280000100a00 */
[----:B------:R0:W4:Y:S01]  /*37290*/  LDG.E.U16 R87, desc[UR10][R8.64] ;  /* 0x0000000a08577981 */ /* 0x000122000c1e1500 */
[----:B--2---:R-:W-:-:S03]  /*372a0*/  IMAD.WIDE R6, R2, 0x2, R32 ;  /* 0x0000000202067825 */ /* 0x004fc600078e0220 */
[----:B------:R-:W2:Y:S01]  /*372b0*/  LDL.64 R32, [R1+0x1308] ;  /* 0x0013080001207983 */ /* 0x000ea20000100a00 */
[----:B0-----:R-:W-:-:S03]  /*372c0*/  IMAD.WIDE R8, R2, 0x2, R60 ;  /* 0x0000000202087825 */ /* 0x001fc600078e023c */
[----:B------:R3:W2:Y:S04]  /*372d0*/  LDG.E.U16 R105, desc[UR10][R6.64] ;  /* 0x0000000a06697981 */ /* 0x0006a8000c1e1500 */
[----:B------:R-:W2:Y:S04]  /*372e0*/  LDG.E.U16 R104, desc[UR10][R8.64] ;  /* 0x0000000a08687981 */ /* 0x000ea8000c1e1500 */
[----:B------:R-:W2:Y:S01]  /*372f0*/  LDL.64 R60, [R1+0x1688] ;  /* 0x00168800013c7983 */ /* 0x000ea20000100a00 */
[----:B---3--:R-:W-:-:S03]  /*37300*/  IMAD.WIDE R6, R2, 0x2, R38 ;  /* 0x0000000202067825 */ /* 0x008fc600078e0226 */
[----:B------:R-:W3:Y:S04]  /*37310*/  LDL.64 R38, [R1+0x1678] ;  /* 0x0016780001267983 */ /* 0x000ee80000100a00 */
[----:B------:R0:W3:Y:S02]  /*37320*/  LDG.E.U16 R102, desc[UR10][R6.64] ;  /* 0x0000000a06667981 */ /* 0x0000e4000c1e1500 */
[C---:B0-----:R-:W-:Y:S02]  /*37330*/  IMAD.WIDE R6, R2.reuse, 0x2, R36 ;  /* 0x0000000202067825 */ /* 0x041fe400078e0224 */
[----:B------:R-:W3:Y:S04]  /*37340*/  LDL.64 R36, [R1+0x1670] ;  /* 0x0016700001247983 */ /* 0x000ee80000100a00 */
[----:B------:R-:W3:Y:S01]  /*37350*/  LDG.E.U16 R68, desc[UR10][R6.64] ;  /* 0x0000000a06447981 */ /* 0x000ee2000c1e1500 */
[----:B------:R-:W-:-:S03]  /*37360*/  IMAD.WIDE R8, R2, 0x2, R14 ;  /* 0x0000000202087825 */ /* 0x000fc600078e020e */
[----:B------:R-:W3:Y:S04]  /*37370*/  LDL.64 R14, [R1+0x1300] ;  /* 0x00130000010e7983 */ /* 0x000ee80000100a00 */
[----:B------:R0:W3:Y:S02]  /*37380*/  LDG.E.U16 R69, desc[UR10][R8.64] ;  /* 0x0000000a08457981 */ /* 0x0000e4000c1e1500 */
[C---:B0-----:R-:W-:Y:S02]  /*37390*/  IMAD.WIDE R8, R2.reuse, 0x2, R28 ;  /* 0x0000000202087825 */ /* 0x041fe400078e021c */
[----:B------:R-:W3:Y:S02]  /*373a0*/  LDL.64 R28, [R1+0x1660] ;  /* 0x00166000011c7983 */ /* 0x000ee40000100a00 */
[----:B------:R-:W-:-:S02]  /*373b0*/  IMAD.WIDE R6, R2, 0x2, R34 ;  /* 0x0000000202067825 */ /* 0x000fc400078e0222 */
[----:B------:R-:W3:Y:S02]  /*373c0*/  LDL.64 R34, [R1+0x1b20] ;  /* 0x001b200001227983 */ /* 0x000ee40000100a00 */
[C---:B------:R-:W-:Y:S02]  /*373d0*/  IMAD.WIDE R12, R2.reuse, 0x2, R30 ;  /* 0x00000002020c7825 */ /* 0x040fe400078e021e */
[----:B------:R-:W3:Y:S02]  /*373e0*/  LDL.64 R30, [R1+0x1668] ;  /* 0x00166800011e7983 */ /* 0x000ee40000100a00 */
[C---:B------:R-:W-:Y:S02]  /*373f0*/  IMAD.WIDE R10, R2.reuse, 0x2, R62 ;  /* 0x00000002020a7825 */ /* 0x040fe400078e023e */
[----:B------:R-:W3:Y:S04]  /*37400*/  LDG.E.U16 R67, desc[UR10][R12.64] ;  /* 0x0000000a0c437981 */ /* 0x000ee8000c1e1500 */
[----:B------:R0:W3:Y:S04]  /*37410*/  LDG.E.U16 R89, desc[UR10][R10.64] ;  /* 0x0000000a0a597981 */ /* 0x0000e8000c1e1500 */
[----:B------:R-:W3:Y:S01]  /*37420*/  LDL.64 R62, [R1+0x1628] ;  /* 0x00162800013e7983 */ /* 0x000ee20000100a00 */
[----:B0-----:R-:W-:-:S03]  /*37430*/  IMAD.WIDE R10, R2, 0x2, R42 ;  /* 0x00000002020a7825 */ /* 0x001fc600078e022a */
[----:B------:R-:W3:Y:S04]  /*37440*/  LDG.E.U16 R43, desc[UR10][R8.64] ;  /* 0x0000000a082b7981 */ /* 0x000ee8000c1e1500 */
[----:B------:R4:W3:Y:S02]  /*37450*/  LDG.E.U16 R70, desc[UR10][R10.64] ;  /* 0x0000000a0a467981 */ /* 0x0008e4000c1e1500 */
[C---:B----4-:R-:W-:Y:S02]  /*37460*/  IMAD.WIDE R10, R2.reuse, 0x2, R40 ;  /* 0x00000002020a7825 */ /* 0x050fe400078e0228 */
[----:B------:R0:W4:Y:S04]  /*37470*/  LDG.E.U16 R41, desc[UR10][R6.64] ;  /* 0x0000000a06297981 */ /* 0x000128000c1e1500 */
[----:B------:R3:W4:Y:S01]  /*37480*/  LDG.E.U16 R42, desc[UR10][R10.64] ;  /* 0x0000000a0a2a7981 */ /* 0x000722000c1e1500 */
[----:B0-----:R-:W-:-:S03]  /*37490*/  IMAD.WIDE R6, R2, 0x2, R58 ;  /* 0x0000000202067825 */ /* 0x001fc600078e023a */
[----:B------:R-:W4:Y:S01]  /*374a0*/  LDL.64 R58, [R1+0x1610] ;  /* 0x00161000013a7983 */ /* 0x000f220000100a00 */
[----:B--2---:R-:W-:-:S03]  /*374b0*/  IMAD.WIDE R8, R2, 0x2, R32 ;  /* 0x0000000202087825 */ /* 0x004fc600078e0220 */
[----:B------:R-:W2:Y:S04]  /*374c0*/  LDL.64 R32, [R1+0x1658] ;  /* 0x0016580001207983 */ /* 0x000ea80000100a00 */
[----:B------:R0:W4:Y:S01]  /*374d0*/  LDG.E.U16 R40, desc[UR10][R8.64] ;  /* 0x0000000a08287981 */ /* 0x000122000c1e1500 */
[C---:B------:R-:W-:Y:S02]  /*374e0*/  IMAD.WIDE R12, R2.reuse, 0x2, R60 ;  /* 0x00000002020c7825 */ /* 0x040fe400078e023c */
[----:B------:R-:W1:Y:S02]  /*374f0*/  LDC R60, c[0x0][0x3c4] ;  /* 0x0000f100ff3c7b82 */ /* 0x000e640000000800 */
[C---:B---3--:R-:W-:Y:S02]  /*37500*/  IMAD.WIDE R10, R2.reuse, 0x2, R38 ;  /* 0x00000002020a7825 */ /* 0x048fe400078e0226 */
[----:B------:R-:W3:Y:S02]  /*37510*/  LDL.64 R38, [R1+0x1620] ;  /* 0x0016200001267983 */ /* 0x000ee40000100a00 */
[----:B0-----:R-:W-:-:S02]  /*37520*/  IMAD.WIDE R8, R2, 0x2, R14 ;  /* 0x0000000202087825 */ /* 0x001fc400078e020e */
[----:B------:R0:W3:Y:S04]  /*37530*/  LDG.E.U16 R14, desc[UR10][R6.64] ;  /* 0x0000000a060e7981 */ /* 0x0000e8000c1e1500 */
[----:B------:R-:W3:Y:S01]  /*37540*/  LDG.E.U16 R15, desc[UR10][R12.64] ;  /* 0x0000000a0c0f7981 */ /* 0x000ee2000c1e1500 */
[----:B0-----:R-:W-:-:S03]  /*37550*/  IMAD.WIDE R6, R2, 0x2, R36 ;  /* 0x0000000202067825 */ /* 0x001fc600078e0224 */
[----:B------:R-:W3:Y:S04]  /*37560*/  LDL.64 R36, [R1+0x1618] ;  /* 0x0016180001247983 */ /* 0x000ee80000100a00 */
[----:B------:R0:W3:Y:S04]  /*37570*/  LDG.E.U16 R12, desc[UR10][R8.64] ;  /* 0x0000000a080c7981 */ /* 0x0000e8000c1e1500 */
[----:B------:R-:W3:Y:S01]  /*37580*/  LDG.E.U16 R13, desc[UR10][R10.64] ;  /* 0x0000000a0a0d7981 */ /* 0x000ee2000c1e1500 */
[----:B0-----:R-:W-:-:S03]  /*37590*/  IMAD.WIDE R8, R2, 0x2, R28 ;  /* 0x0000000202087825 */ /* 0x001fc600078e021c */
[----:B------:R0:W3:Y:S01]  /*375a0*/  LDG.E.U16 R29, desc[UR10][R6.64] ;  /* 0x0000000a061d7981 */ /* 0x0000e2000c1e1500 */
[----:B------:R-:W2:Y:S01]  /*375b0*/  LDC R28, c[0x0][0x3c4] ;  /* 0x0000f100ff1c7b82 */ /* 0x000ea20000000800 */
[C---:B0-----:R-:W-:Y:S02]  /*375c0*/  IMAD.WIDE R6, R2.reuse, 0x2, R34 ;  /* 0x0000000202067825 */ /* 0x041fe400078e0222 */
[----:B------:R-:W3:Y:S02]  /*375d0*/  LDL.64 R34, [R1+0x12e8] ;  /* 0x0012e80001227983 */ /* 0x000ee40000100a00 */
[C---:B------:R-:W-:Y:S02]  /*375e0*/  IMAD.WIDE R30, R2.reuse, 0x2, R30 ;  /* 0x00000002021e7825 */ /* 0x040fe400078e021e */
[----:B------:R-:W3:Y:S02]  /*375f0*/  LDG.E.U16 R93, desc[UR10][R6.64] ;  /* 0x0000000a065d7981 */ /* 0x000ee4000c1e1500 */
[----:B------:R-:W-:-:S02]  /*37600*/  IMAD.WIDE R10, R2, 0x2, R118 ;  /* 0x00000002020a7825 */ /* 0x000fc400078e0276 */
[----:B------:R-:W3:Y:S02]  /*37610*/  LDG.E.U16 R30, desc[UR10][R30.64] ;  /* 0x0000000a1e1e7981 */ /* 0x000ee4000c1e1500 */
[----:B-1----:R-:W-:Y:S02]  /*37620*/  IMAD.SHL.U32 R60, R60, 0x4, RZ ;  /* 0x000000043c3c7824 */ /* 0x002fe400078e00ff */
[----:B------:R-:W3:Y:S04]  /*37630*/  LDL.64 R118, [R1+0x1b18] ;  /* 0x001b180001767983 */ /* 0x000ee80000100a00 */
[----:B------:R0:W3:Y:S02]  /*37640*/  LDG.E.U16 R31, desc[UR10][R8.64] ;  /* 0x0000000a081f7981 */ /* 0x0000e4000c1e1500 */
[----:B0-----:R-:W-:-:S02]  /*37650*/  IMAD.WIDE R8, R2, 0x2, R100 ;  /* 0x0000000202087825 */ /* 0x001fc400078e0264 */
[----:B------:R0:W3:Y:S02]  /*37660*/  LDG.E.U16 R100, desc[UR10][R10.64] ;  /* 0x0000000a0a647981 */ /* 0x0000e4000c1e1500 */
[C---:B0-----:R-:W-:Y:S02]  /*37670*/  IMAD.WIDE R10, R2.reuse, 0x2, R96 ;  /* 0x00000002020a7825 */ /* 0x041fe400078e0260 */
[----:B------:R-:W3:Y:S02]  /*37680*/  LDL.64 R96, [R1+0x1608] ;  /* 0x0016080001607983 */ /* 0x000ee40000100a00 */
[C---:B------:R-:W-:Y:S02]  /*37690*/  IMAD.WIDE R6, R2.reuse, 0x2, R98 ;  /* 0x0000000202067825 */ /* 0x040fe400078e0262 */
[----:B------:R0:W3:Y:S04]  /*376a0*/  LDG.E.U16 R99, desc[UR10][R8.64] ;  /* 0x0000000a08637981 */ /* 0x0000e8000c1e1500 */
[----:B------:R1:W3:Y:S04]  /*376b0*/  LDG.E.U16 R66, desc[UR10][R10.64] ;  /* 0x0000000a0a427981 */ /* 0x0002e8000c1e1500 */
[----:B------:R1:W3:Y:S01]  /*376c0*/  LDG.E.U16 R98, desc[UR10][R6.64] ;  /* 0x0000000a06627981 */ /* 0x0002e2000c1e1500 */
[----:B0-----:R-:W-:-:S03]  /*376d0*/  IMAD.WIDE R8, R2, 0x2, R94 ;  /* 0x0000000202087825 */ /* 0x001fc600078e025e */
[----:B------:R-:W3:Y:S01]  /*376e0*/  LDL.64 R94, [R1+0x12e0] ;  /* 0x0012e000015e7983 */ /* 0x000ee20000100a00 */
[----:B-1----:R-:W-:-:S03]  /*376f0*/  IMAD.WIDE R10, R2, 0x2, R64 ;  /* 0x00000002020a7825 */ /* 0x002fc600078e0240 */
[----:B------:R0:W3:Y:S01]  /*37700*/  LDG.E.U16 R65, desc[UR10][R8.64] ;  /* 0x0000000a08417981 */ /* 0x0000e2000c1e1500 */
[----:B------:R-:W-:-:S03]  /*37710*/  IMAD.WIDE R6, R2, 0x2, R90 ;  /* 0x0000000202067825 */ /* 0x000fc600078e025a */
[----:B------:R-:W3:Y:S04]  /*37720*/  LDL.64 R90, [R1+0x15f0] ;  /* 0x0015f000015a7983 */ /* 0x000ee80000100a00 */
[----:B------:R-:W3:Y:S01]  /*37730*/  LDG.E.U16 R64, desc[UR10][R6.64] ;  /* 0x0000000a06407981 */ /* 0x000ee2000c1e1500 */
[C---:B0-----:R-:W-:Y:S02]  /*37740*/  IMAD.WIDE R8, R2.reuse, 0x2, R62 ;  /* 0x0000000202087825 */ /* 0x041fe400078e023e */
[----:B------:R-:W0:Y:S01]  /*37750*/  LDC R62, c[0x0][0x3c4] ;  /* 0x0000f100ff3e7b82 */ /* 0x000e220000000800 */
[----:B------:R4:W3:Y:S01]  /*37760*/  LDG.E.U16 R63, desc[UR10][R10.64] ;  /* 0x0000000a0a3f7981 */ /* 0x0008e2000c1e1500 */
[----:B--2---:R-:W-:-:S05]  /*37770*/  IMAD.WIDE R32, R2, 0x2, R32 ;  /* 0x0000000202207825 */ /* 0x004fca00078e0220 */
[----:B------:R1:W2:Y:S01]  /*37780*/  LDG.E.U16 R101, desc[UR10][R32.64] ;  /* 0x0000000a20657981 */ /* 0x0002a2000c1e1500 */
[----:B----4-:R-:W-:-:S06]  /*37790*/  IMAD.WIDE R10, R2, 0x2, R58 ;  /* 0x00000002020a7825 */ /* 0x010fcc00078e023a */
[----:B------:R-:W4:Y:S01]  /*377a0*/  LDG.E.U16 R11, desc[UR10][R10.64] ;  /* 0x0000000a0a0b7981 */ /* 0x000f22000c1e1500 */
[----:B---3--:R-:W-:-:S03]  /*377b0*/  IMAD.WIDE R6, R2, 0x2, R38 ;  /* 0x0000000202067825 */ /* 0x008fc600078e0226 */
[----:B------:R-:W3:Y:S01]  /*377c0*/  LDG.E.U16 R39, desc[UR10][R8.64] ;  /* 0x0000000a08277981 */ /* 0x000ee2000c1e1500 */
[----:B-1----:R-:W-:-:S03]  /*377d0*/  IMAD.WIDE R32, R60, 0x2, R204 ;  /* 0x000000023c207825 */ /* 0x002fc600078e02cc */
[----:B------:R1:W2:Y:S01]  /*377e0*/  LDG.E.U16 R38, desc[UR10][R6.64] ;  /* 0x0000000a06267981 */ /* 0x0002a2000c1e1500 */
[----:B------:R-:W-:-:S05]  /*377f0*/  IMAD.WIDE R32, R2, 0x2, R32 ;  /* 0x0000000202207825 */ /* 0x000fca00078e0220 */
[----:B------:R-:W2:Y:S01]  /*37800*/  LDG.E.U16 R189, desc[UR10][R32.64] ;  /* 0x0000000a20bd7981 */ /* 0x000ea2000c1e1500 */
[----:B-1----:R-:W-:-:S04]  /*37810*/  IMAD.WIDE R6, R60, 0x2, R200 ;  /* 0x000000023c067825 */ /* 0x002fc800078e02c8 */
[----:B------:R-:W-:-:S04]  /*37820*/  IMAD.WIDE R6, R2, 0x2, R6 ;  /* 0x0000000202067825 */ /* 0x000fc800078e0206 */
[----:B------:R-:W-:Y:S01]  /*37830*/  IMAD.WIDE R36, R2, 0x2, R36 ;  /* 0x0000000202247825 */ /* 0x000fe200078e0224 */
[----:B------:R-:W2:Y:S05]  /*37840*/  LDG.E.U16 R185, desc[UR10][R6.64] ;  /* 0x0000000a06b97981 */ /* 0x000eaa000c1e1500 */
[----:B------:R-:W2:Y:S01]  /*37850*/  LDG.E.U16 R37, desc[UR10][R36.64] ;  /* 0x0000000a24257981 */ /* 0x000ea2000c1e1500 */
[----:B------:R-:W-:-:S04]  /*37860*/  IMAD.WIDE R8, R60, 0x2, R202 ;  /* 0x000000023c087825 */ /* 0x000fc800078e02ca */
[----:B------:R-:W-:-:S05]  /*37870*/  IMAD.WIDE R34, R2, 0x2, R34 ;  /* 0x0000000202227825 */ /* 0x000fca00078e0222 */
[----:B------:R1:W2:Y:S02]  /*37880*/  LDG.E.U16 R36, desc[UR10][R34.64] ;  /* 0x0000000a22247981 */ /* 0x0002a4000c1e1500 */
[----:B-1----:R-:W-:Y:S02]  /*37890*/  IMAD R34, R28, 0x5, RZ ;  /* 0x000000051c227824 */ /* 0x002fe400078e02ff */
[----:B------:R-:W1:Y:S02]  /*378a0*/  LDC R28, c[0x0][0x3c4] ;  /* 0x0000f100ff1c7b82 */ /* 0x000e640000000800 */
[----:B------:R-:W-:-:S04]  /*378b0*/  IMAD.WIDE R58, R34, 0x2, R204 ;  /* 0x00000002223a7825 */ /* 0x000fc800078e02cc */
[----:B------:R-:W-:-:S04]  /*378c0*/  IMAD.WIDE R32, R34, 0x2, R202 ;  /* 0x0000000222207825 */ /* 0x000fc800078e02ca */
[----:B------:R-:W-:-:S04]  /*378d0*/  IMAD.WIDE R58, R2, 0x2, R58 ;  /* 0x00000002023a7825 */ /* 0x000fc800078e023a */
[----:B------:R-:W-:Y:S01]  /*378e0*/  IMAD.WIDE R6, R34, 0x2, R200 ;  /* 0x0000000222067825 */ /* 0x000fe200078e02c8 */
[----:B------:R0:W2:Y:S03]  /*378f0*/  LDG.E.U16 R175, desc[UR10][R58.64] ;  /* 0x0000000a3aaf7981 */ /* 0x0000a6000c1e1500 */
[----:B0-----:R-:W-:Y:S02]  /*37900*/  IMAD R10, R62, 0x6, RZ ;  /* 0x000000063e0a7824 */ /* 0x001fe400078e02ff */
[----:B------:R-:W-:-:S04]  /*37910*/  IMAD.WIDE R34, R34, 0x2, R206 ;  /* 0x0000000222227825 */ /* 0x000fc800078e02ce */
[----:B------:R-:W-:-:S04]  /*37920*/  IMAD.WIDE R32, R2, 0x2, R32 ;  /* 0x0000000202207825 */ /* 0x000fc800078e0220 */
[----:B------:R-:W-:Y:S01]  /*37930*/  IMAD.WIDE R58, R10, 0x2, R202 ;  /* 0x000000020a3a7825 */ /* 0x000fe200078e02ca */
[----:B------:R0:W2:Y:S03]  /*37940*/  LDG.E.U16 R173, desc[UR10][R32.64] ;  /* 0x0000000a20ad7981 */ /* 0x0000a6000c1e1500 */
[----:B------:R-:W-:-:S04]  /*37950*/  IMAD.WIDE R8, R2, 0x2, R8 ;  /* 0x0000000202087825 */ /* 0x000fc800078e0208 */
[C---:B------:R-:W-:Y:S01]  /*37960*/  IMAD.WIDE R6, R2.reuse, 0x2, R6 ;  /* 0x0000000202067825 */ /* 0x040fe200078e0206 */
[----:B------:R1:W2:Y:S03]  /*37970*/  LDG.E.U16 R187, desc[UR10][R8.64] ;  /* 0x0000000a08bb7981 */ /* 0x0002a6000c1e1500 */
[----:B------:R-:W-:Y:S01]  /*37980*/  IMAD.WIDE R34, R2, 0x2, R34 ;  /* 0x0000000202227825 */ /* 0x000fe200078e0222 */
[----:B------:R1:W2:Y:S03]  /*37990*/  LDG.E.U16 R171, desc[UR10][R6.64] ;  /* 0x0000000a06ab7981 */ /* 0x0002a6000c1e1500 */
[----:B0-----:R-:W-:Y:S01]  /*379a0*/  IMAD.WIDE R32, R10, 0x2, R200 ;  /* 0x000000020a207825 */ /* 0x001fe200078e02c8 */
[----:B------:R0:W2:Y:S03]  /*379b0*/  LDG.E.U16 R169, desc[UR10][R34.64] ;  /* 0x0000000a22a97981 */ /* 0x0000a6000c1e1500 */
[----:B------:R-:W-:-:S04]  /*379c0*/  IMAD.WIDE R58, R2, 0x2, R58 ;  /* 0x00000002023a7825 */ /* 0x000fc800078e023a */
[C---:B-1----:R-:W-:Y:S01]  /*379d0*/  IMAD.WIDE R8, R10.reuse, 0x2, R204 ;  /* 0x000000020a087825 */ /* 0x042fe200078e02cc */
[----:B------:R1:W2:Y:S03]  /*379e0*/  LDG.E.U16 R165, desc[UR10][R58.64] ;  /* 0x0000000a3aa57981 */ /* 0x0002a6000c1e1500 */
[----:B------:R-:W-:-:S04]  /*379f0*/  IMAD.WIDE R6, R10, 0x2, R206 ;  /* 0x000000020a067825 */ /* 0x000fc800078e02ce */
[----:B------:R-:W-:Y:S02]  /*37a00*/  IMAD R10, R28, 0x7, RZ ;  /* 0x000000071c0a7824 */ /* 0x000fe400078e02ff */
[----:B------:R-:W-:-:S04]  /*37a10*/  IMAD.WIDE R32, R2, 0x2, R32 ;  /* 0x0000000202207825 */ /* 0x000fc800078e0220 */
[----:B0-----:R-:W-:Y:S01]  /*37a20*/  IMAD.WIDE R34, R10, 0x2, R204 ;  /* 0x000000020a227825 */ /* 0x001fe200078e02cc */
[----:B------:R0:W2:Y:S03]  /*37a30*/  LDG.E.U16 R163, desc[UR10][R32.64] ;  /* 0x0000000a20a37981 */ /* 0x0000a6000c1e1500 */
[C---:B-1----:R-:W-:Y:S02]  /*37a40*/  IMAD.WIDE R58, R2.reuse, 0x2, R96 ;  /* 0x00000002023a7825 */ /* 0x042fe400078e0260 */
[----:B------:R-:W2:Y:S02]  /*37a50*/  LDL.64 R96, [R1+0x15e0] ;  /* 0x0015e00001607983 */ /* 0x000ea40000100a00 */
[----:B------:R-:W-:-:S04]  /*37a60*/  IMAD.WIDE R34, R2, 0x2, R34 ;  /* 0x0000000202227825 */ /* 0x000fc800078e0222 */
[----:B0-----:R-:W-:Y:S01]  /*37a70*/  IMAD.WIDE R32, R10, 0x2, R200 ;  /* 0x000000020a207825 */ /* 0x001fe200078e02c8 */
[----:B------:R0:W3:Y:S03]  /*37a80*/  LDG.E.U16 R159, desc[UR10][R34.64] ;  /* 0x0000000a229f7981 */ /* 0x0000e6000c1e1500 */
[----:B------:R-:W-:-:S04]  /*37a90*/  IMAD.WIDE R32, R2, 0x2, R32 ;  /* 0x0000000202207825 */ /* 0x000fc800078e0220 */
[C---:B0-----:R-:W-:Y:S01]  /*37aa0*/  IMAD.WIDE R34, R2.reuse, 0x2, R94 ;  /* 0x0000000202227825 */ /* 0x041fe200078e025e */
[----:B------:R0:W3:Y:S04]  /*37ab0*/  LDG.E.U16 R155, desc[UR10][R32.64] ;  /* 0x0000000a209b7981 */ /* 0x0000e8000c1e1500 */
[----:B------:R-:W3:Y:S01]  /*37ac0*/  LDL.64 R94, [R1+0x15d0] ;  /* 0x0015d000015e7983 */ /* 0x000ee20000100a00 */
[----:B0-----:R-:W-:-:S03]  /*37ad0*/  IMAD.WIDE R32, R2, 0x2, R196 ;  /* 0x0000000202207825 */ /* 0x001fc600078e02c4 */
[----:B------:R-:W3:Y:S01]  /*37ae0*/  LDL.64 R196, [R1+0x12d8] ;  /* 0x0012d80001c47983 */ /* 0x000ee20000100a00 */
[----:B------:R-:W-:-:S04]  /*37af0*/  IMAD.WIDE R8, R2, 0x2, R8 ;  /* 0x0000000202087825 */ /* 0x000fc800078e0208 */
[----:B------:R-:W-:Y:S01]  /*37b00*/  IMAD.WIDE R6, R2, 0x2, R6 ;  /* 0x0000000202067825 */ /* 0x000fe200078e0206 */
[----:B------:R0:W4:Y:S04]  /*37b10*/  LDG.E.U16 R167, desc[UR10][R8.64] ;  /* 0x0000000a08a77981 */ /* 0x000128000c1e1500 */
[----:B------:R1:W4:Y:S01]  /*37b20*/  LDG.E.U16 R161, desc[UR10][R6.64] ;  /* 0x0000000a06a17981 */ /* 0x000322000c1e1500 */
[----:B0-----:R-:W-:-:S04]  /*37b30*/  IMAD.WIDE R8, R10, 0x2, R202 ;  /* 0x000000020a087825 */ /* 0x001fc800078e02ca */
[----:B-1----:R-:W-:Y:S02]  /*37b40*/  IMAD.WIDE R6, R10, 0x2, R206 ;  /* 0x000000020a067825 */ /* 0x002fe400078e02ce */
[----:B------:R-:W4:Y:S02]  /*37b50*/  LDG.E.U16 R10, desc[UR10][R58.64] ;  /* 0x0000000a3a0a7981 */ /* 0x000f24000c1e1500 */
[----:B------:R-:W-:-:S04]  /*37b60*/  IMAD.WIDE R8, R2, 0x2, R8 ;  /* 0x0000000202087825 */ /* 0x000fc800078e0208 */
[----:B------:R-:W-:Y:S01]  /*37b70*/  IMAD.WIDE R6, R2, 0x2, R6 ;  /* 0x0000000202067825 */ /* 0x000fe200078e0206 */
[----:B------:R0:W4:Y:S03]  /*37b80*/  LDG.E.U16 R157, desc[UR10][R8.64] ;  /* 0x0000000a089d7981 */ /* 0x000126000c1e1500 */
[----:B------:R-:W-:-:S04]  /*37b90*/  IMAD.WIDE R60, R60, 0x2, R206 ;  /* 0x000000023c3c7825 */ /* 0x000fc800078e02ce */
[C---:B0-----:R-:W-:Y:S02]  /*37ba0*/  IMAD.WIDE R8, R2.reuse, 0x2, R152 ;  /* 0x0000000202087825 */ /* 0x041fe400078e0298 */
[----:B------:R0:W4:Y:S02]  /*37bb0*/  LDG.E.U16 R153, desc[UR10][R6.64] ;  /* 0x0000000a06997981 */ /* 0x000124000c1e1500 */
[C---:B------:R-:W-:Y:S02]  /*37bc0*/  IMAD.WIDE R60, R2.reuse, 0x2, R60 ;  /* 0x00000002023c7825 */ /* 0x040fe400078e023c */
[----:B------:R-:W4:Y:S04]  /*37bd0*/  LDG.E.U16 R9, desc[UR10][R8.64] ;  /* 0x0000000a08097981 */ /* 0x000f28000c1e1500 */
[----:B------:R-:W4:Y:S01]  /*37be0*/  LDG.E.U16 R177, desc[UR10][R60.64] ;  /* 0x0000000a3cb17981 */ /* 0x000f22000c1e1500 */
[----:B0-----:R-:W-:-:S03]  /*37bf0*/  IMAD.WIDE R6, R2, 0x2, R90 ;  /* 0x0000000202067825 */ /* 0x001fc600078e025a */
[----:B------:R-:W4:Y:S04]  /*37c00*/  LDG.E.U16 R91, desc[UR10][R32.64] ;  /* 0x0000000a205b7981 */ /* 0x000f28000c1e1500 */
[----:B------:R0:W4:Y:S04]  /*37c10*/  LDG.E.U16 R28, desc[UR10][R6.64] ;  /* 0x0000000a061c7981 */ /* 0x000128000c1e1500 */
[----:B------:R-:W4:Y:S01]  /*37c20*/  LDL.64 R60, [R1+0x15c0] ;  /* 0x0015c000013c7983 */ /* 0x000f220000100a00 */
[----:B------:R-:W-:-:S03]  /*37c30*/  IMAD.WIDE R58, R2, 0x2, R118 ;  /* 0x00000002023a7825 */ /* 0x000fc600078e0276 */
[----:B------:R-:W4:Y:S01]  /*37c40*/  LDL.64 R118, [R1+0x12d0] ;  /* 0x0012d00001767983 */ /* 0x000f220000100a00 */
[----:B0-----:R-:W-:-:S03]  /*37c50*/  IMAD.WIDE R6, R2, 0x2, R120 ;  /* 0x0000000202067825 */ /* 0x001fc600078e0278 */
[----:B------:R-:W4:Y:S04]  /*37c60*/  LDL.64 R120, [R1+0x15b8] ;  /* 0x0015b80001787983 */ /* 0x000f280000100a00 */
[----:B------:R2:W4:Y:S04]  /*37c70*/  LDG.E.U16 R90, desc[UR10][R6.64] ;  /* 0x0000000a065a7981 */ /* 0x000528000c1e1500 */
[----:B------:R-:W4:Y:S04]  /*37c80*/  LDG.E.U16 R8, desc[UR10][R34.64] ;  /* 0x0000000a22087981 */ /* 0x000f28000c1e1500 */
[----:B------:R-:W4:Y:S04]  /*37c90*/  LDL.64 R32, [R1+0x15a0] ;  /* 0x0015a00001207983 */ /* 0x000f280000100a00 */
[----:B------:R-:W4:Y:S04]  /*37ca0*/  LDG.E.U16 R58, desc[UR10][R58.64] ;  /* 0x0000000a3a3a7981 */ /* 0x000f28000c1e1500 */
[----:B------:R-:W4:Y:S01]  /*37cb0*/  LDL.64 R34, [R1+0x15b0] ;  /* 0x0015b00001227983 */ /* 0x000f220000100a00 */
[----:B--2---:R-:W-:-:S05]  /*37cc0*/  IMAD.WIDE R6, R2, 0x2, R96 ;  /* 0x0000000202067825 */ /* 0x004fca00078e0260 */
[----:B------:R0:W2:Y:S02]  /*37cd0*/  LDG.E.U16 R97, desc[UR10][R6.64] ;  /* 0x0000000a06617981 */ /* 0x0000a4000c1e1500 */
[C---:B0-----:R-:W-:Y:S02]  /*37ce0*/  IMAD.WIDE R6, R2.reuse, 0x2, R240 ;  /* 0x0000000202067825 */ /* 0x041fe400078e02f0 */
[----:B------:R-:W2:Y:S04]  /*37cf0*/  LDL.64 R240, [R1+0x1598] ;  /* 0x0015980001f07983 */ /* 0x000ea80000100a00 */
[----:B------:R3:W2:Y:S02]  /*37d00*/  LDG.E.U16 R96, desc[UR10][R6.64] ;  /* 0x0000000a06607981 */ /* 0x0006a4000c1e1500 */
[----:B---3--:R-:W-:-:S05]  /*37d10*/  IMAD.WIDE R6, R2, 0x2, R94 ;  /* 0x0000000202067825 */ /* 0x008fca00078e025e */
[----:B------:R0:W3:Y:S02]  /*37d20*/  LDG.E.U16 R95, desc[UR10][R6.64] ;  /* 0x0000000a065f7981 */ /* 0x0000e4000c1e1500 */
[C---:B0-----:R-:W-:Y:S02]  /*37d30*/  IMAD.WIDE R6, R2.reuse, 0x2, R196 ;  /* 0x0000000202067825 */ /* 0x041fe400078e02c4 */
[----:B------:R-:W2:Y:S04]  /*37d40*/  LDL.64 R196, [R1+0x15a8] ;  /* 0x0015a80001c47983 */ /* 0x000ea80000100a00 */
[----:B------:R0:W3:Y:S02]  /*37d50*/  LDG.E.U16 R94, desc[UR10][R6.64] ;  /* 0x0000000a065e7981 */ /* 0x0000e4000c1e1500 */
[----:B0-----:R-:W-:-:S02]  /*37d60*/  IMAD.WIDE R6, R2, 0x2, R198 ;  /* 0x0000000202067825 */ /* 0x001fc400078e02c6 */
[----:B------:R-:W3:Y:S04]  /*37d70*/  LDL.64 R198, [R1+0x1580] ;  /* 0x0015800001c67983 */ /* 0x000ee80000100a00 */
[----:B------:R4:W3:Y:S02]  /*37d80*/  LDG.E.U16 R62, desc[UR10][R6.64] ;  /* 0x0000000a063e7981 */ /* 0x0008e4000c1e1500 */
[----:B----4-:R-:W-:-:S05]  /*37d90*/  IMAD.WIDE R6, R2, 0x2, R60 ;  /* 0x0000000202067825 */ /* 0x010fca00078e023c */
[----:B------:R0:W4:Y:S02]  /*37da0*/  LDG.E.U16 R61, desc[UR10][R6.64] ;  /* 0x0000000a063d7981 */ /* 0x000124000c1e1500 */
[C---:B0-----:R-:W-:Y:S02]  /*37db0*/  IMAD.WIDE R6, R2.reuse, 0x2, R120 ;  /* 0x0000000202067825 */ /* 0x041fe400078e0278 */
[----:B------:R-:W3:Y:S04]  /*37dc0*/  LDL.64 R120, [R1+0x1588] ;  /* 0x0015880001787983 */ /* 0x000ee80000100a00 */
[----:B------:R0:W3:Y:S02]  /*37dd0*/  LDG.E.U16 R60, desc[UR10][R6.64] ;  /* 0x0000000a063c7981 */ /* 0x0000e4000c1e1500 */
[----:B0-----:R-:W-:-:S02]  /*37de0*/  IMAD.WIDE R6, R2, 0x2, R118 ;  /* 0x0000000202067825 */ /* 0x001fc400078e0276 */
[----:B------:R-:W3:Y:S04]  /*37df0*/  LDL.64 R118, [R1+0x1590] ;  /* 0x0015900001767983 */ /* 0x000ee80000100a00 */
[----:B------:R0:W4:Y:S02]  /*37e00*/  LDG.E.U16 R59, desc[UR10][R6.64] ;  /* 0x0000000a063b7981 */ /* 0x000124000c1e1500 */
[----:B0-----:R-:W-:-:S05]  /*37e10*/  IMAD.WIDE R6, R2, 0x2, R34 ;  /* 0x0000000202067825 */ /* 0x001fca00078e0222 */
[----:B------:R2:W4:Y:S02]  /*37e20*/  LDG.E.U16 R35, desc[UR10][R6.64] ;  /* 0x0000000a06237981 */ /* 0x000524000c1e1500 */
[C---:B--2---:R-:W-:Y:S02]  /*37e30*/  IMAD.WIDE R6, R2.reuse, 0x2, R196 ;  /* 0x0000000202067825 */ /* 0x044fe400078e02c4 */
[----:B------:R-:W2:Y:S04]  /*37e40*/  LDL.64 R196, [R1+0x12c0] ;  /* 0x0012c00001c47983 */ /* 0x000ea80000100a00 */
[----:B------:R0:W4:Y:S02]  /*37e50*/  LDG.E.U16 R34, desc[UR10][R6.64] ;  /* 0x0000000a06227981 */ /* 0x000124000c1e1500 */
[----:B0-----:R-:W-:-:S05]  /*37e60*/  IMAD.WIDE R6, R2, 0x2, R32 ;  /* 0x0000000202067825 */ /* 0x001fca00078e0220 */
[----:B------:R0:W4:Y:S02]  /*37e70*/  LDG.E.U16 R33, desc[UR10][R6.64] ;  /* 0x0000000a06217981 */ /* 0x000124000c1e1500 */
[C---:B0-----:R-:W-:Y:S02]  /*37e80*/  IMAD.WIDE R6, R2.reuse, 0x2, R242 ;  /* 0x0000000202067825 */ /* 0x041fe400078e02f2 */
[----:B------:R-:W4:Y:S04]  /*37e90*/  LDL.64 R242, [R1+0x1570] ;  /* 0x0015700001f27983 */ /* 0x000f280000100a00 */
[----:B------:R0:W4:Y:S02]  /*37ea0*/  LDG.E.U16 R32, desc[UR10][R6.64] ;  /* 0x0000000a06207981 */ /* 0x000124000c1e1500 */
[----:B0-----:R-:W-:-:S02]  /*37eb0*/  IMAD.WIDE R6, R2, 0x2, R240 ;  /* 0x0000000202067825 */ /* 0x001fc400078e02f0 */
[----:B------:R-:W4:Y:S04]  /*37ec0*/  LDL.64 R240, [R1+0x1b10] ;  /* 0x001b100001f07983 */ /* 0x000f280000100a00 */
[----:B------:R-:W4:Y:S01]  /*37ed0*/  LDG.E.U16 R7, desc[UR10][R6.64] ;  /* 0x0000000a06077981 */ /* 0x000f22000c1e1500 */
[----:B---3--:R-:W-:-:S05]  /*37ee0*/  IMAD.WIDE R118, R2, 0x2, R118 ;  /* 0x0000000202767825 */ /* 0x008fca00078e0276 */
[----:B------:R2:W3:Y:S02]  /*37ef0*/  LDG.E.U16 R6, desc[UR10][R118.64] ;  /* 0x0000000a76067981 */ /* 0x0004e4000c1e1500 */
[C---:B--2---:R-:W-:Y:S02]  /*37f00*/  IMAD.WIDE R118, R2.reuse, 0x2, R196 ;  /* 0x0000000202767825 */ /* 0x044fe400078e02c4 */
[----:B------:R-:W2:Y:S02]  /*37f10*/  LDL.64 R196, [R1+0x1560] ;  /* 0x0015600001c47983 */ /* 0x000ea40000100a00 */
[----:B------:R-:W-:-:S06]  /*37f20*/  IMAD.WIDE R120, R2, 0x2, R120 ;  /* 0x0000000202787825 */ /* 0x000fcc00078e0278 */
[----:B------:R-:W3:Y:S04]  /*37f30*/  LDG.E.U16 R120, desc[UR10][R120.64] ;  /* 0x0000000a78787981 */ /* 0x000ee8000c1e1500 */
[----:B------:R0:W3:Y:S02]  /*37f40*/  LDG.E.U16 R121, desc[UR10][R118.64] ;  /* 0x0000000a76797981 */ /* 0x0000e4000c1e1500 */
[C---:B0-----:R-:W-:Y:S02]  /*37f50*/  IMAD.WIDE R118, R2.reuse, 0x2, R198 ;  /* 0x0000000202767825 */ /* 0x041fe400078e02c6 */
[----:B------:R-:W3:Y:S04]  /*37f60*/  LDL.64 R198, [R1+0x1558] ;  /* 0x0015580001c67983 */ /* 0x000ee80000100a00 */
[----:B------:R0:W3:Y:S02]  /*37f70*/  LDG.E.U16 R124, desc[UR10][R118.64] ;  /* 0x0000000a767c7981 */ /* 0x0000e4000c1e1500 */
[----:B0-----:R-:W-:-:S02]  /*37f80*/  IMAD.WIDE R118, R2, 0x2, R244 ;  /* 0x0000000202767825 */ /* 0x001fc400078e02f4 */
[----:B------:R-:W3:Y:S04]  /*37f90*/  LDL.64 R244, [R1+0x12b8] ;  /* 0x0012b80001f47983 */ /* 0x000ee80000100a00 */
[----:B------:R4:W3:Y:S02]  /*37fa0*/  LDG.E.U16 R126, desc[UR10][R118.64] ;  /* 0x0000000a767e7981 */ /* 0x0008e4000c1e1500 */
[C---:B----4-:R-:W-:Y:S02]  /*37fb0*/  IMAD.WIDE R118, R2.reuse, 0x2, R242 ;  /* 0x0000000202767825 */ /* 0x050fe400078e02f2 */
[----:B------:R-:W4:Y:S04]  /*37fc0*/  LDL.64 R242, [R1+0x1550] ;  /* 0x0015500001f27983 */ /* 0x000f280000100a00 */
[----:B------:R0:W4:Y:S02]  /*37fd0*/  LDG.E.U16 R128, desc[UR10][R118.64] ;  /* 0x0000000a76807981 */ /* 0x000124000c1e1500 */
[----:B0-----:R-:W-:-:S02]  /*37fe0*/  IMAD.WIDE R118, R2, 0x2, R240 ;  /* 0x0000000202767825 */ /* 0x001fc400078e02f0 */
[----:B------:R-:W4:Y:S04]  /*37ff0*/  LDL.64 R240, [R1+0x1548] ;  /* 0x0015480001f07983 */ /* 0x000f280000100a00 */
[----:B------:R0:W4:Y:S02]  /*38000*/  LDG.E.U16 R130, desc[UR10][R118.64] ;  /* 0x0000000a76827981 */ /* 0x000124000c1e1500 */
[C---:B0-----:R-:W-:Y:S02]  /*38010*/  IMAD.WIDE R118, R2.reuse, 0x2, R246 ;  /* 0x0000000202767825 */ /* 0x041fe400078e02f6 */
[----:B------:R-:W4:Y:S04]  /*38020*/  LDL.64 R246, [R1+0x1540] ;  /* 0x0015400001f67983 */ /* 0x000f280000100a00 */
[----:B------:R2:W4:Y:S02]  /*38030*/  LDG.E.U16 R132, desc[UR10][R118.64] ;  /* 0x0000000a76847981 */ /* 0x000524000c1e1500 */
[----:B--2---:R-:W-:-:S02]  /*38040*/  IMAD.WIDE R118, R2, 0x2, R196 ;  /* 0x0000000202767825 */ /* 0x004fc400078e02c4 */
[----:B------:R-:W2:Y:S04]  /*38050*/  LDL.64 R196, [R1+0x12b0] ;  /* 0x0012b00001c47983 */ /* 0x000ea80000100a00 */
[----:B------:R3:W2:Y:S02]  /*38060*/  LDG.E.U16 R134, desc[UR10][R118.64] ;  /* 0x0000000a76867981 */ /* 0x0006a4000c1e1500 */
[C---:B---3--:R-:W-:Y:S02]  /*38070*/  IMAD.WIDE R118, R2.reuse, 0x2, R198 ;  /* 0x0000000202767825 */ /* 0x048fe400078e02c6 */
        /* <DEDUP_REMOVED lines=89> */
[----:B---3--:R-:W-:-:S05]  /*38610*/  IMAD.WIDE R118, R2, 0x2, R198 ;  /* 0x0000000202767825 */ /* 0x008fca00078e02c6 */
        /* <DEDUP_REMOVED lines=9> */
[----:B------:R0:W3:Y:S02]  /*386b0*/  LDG.E.U16 R214, desc[UR10][R118.64] ;  /* 0x0000000a76d67981 */ /* 0x0000e4000c1e1500 */
[----:B0-----:R-:W-:-:S02]  /*386c0*/  IMAD.WIDE R118, R2, 0x2, R240 ;  /* 0x0000000202767825 */ /* 0x001fc400078e02f0 */
[----:B------:R-:W3:Y:S04]  /*386d0*/  LDL.64 R240, [R1+0x14a0] ;  /* 0x0014a00001f07983 */ /* 0x000ee80000100a00 */
[----:B------:R2:W3:Y:S02]  /*386e0*/  LDG.E.U16 R216, desc[UR10][R118.64] ;  /* 0x0000000a76d87981 */ /* 0x0004e4000c1e1500 */
[C---:B--2---:R-:W-:Y:S02]  /*386f0*/  IMAD.WIDE R118, R2.reuse, 0x2, R196 ;  /* 0x0000000202767825 */ /* 0x044fe400078e02c4 */
[----:B------:R-:W2:Y:S04]  /*38700*/  LDL.64 R196, [R1+0x1448] ;  /* 0x0014480001c47983 */ /* 0x000ea80000100a00 */
[----:B------:R0:W2:Y:S04]  /*38710*/  LDG.E.U16 R218, desc[UR10][R118.64] ;  /* 0x0000000a76da7981 */ /* 0x0000a8000c1e1500 */
[----:B------:R-:W0:Y:S02]  /*38720*/  LDL.64 R118, [R1+0x1270] ;  /* 0x0012700001767983 */ /* 0x000e240000100a00 */
[----:B0-----:R-:W-:-:S05]  /*38730*/  IMAD.WIDE R118, R2, 0x2, R118 ;  /* 0x0000000202767825 */ /* 0x001fca00078e0276 */
[----:B------:R0:W2:Y:S04]  /*38740*/  LDG.E.U16 R220, desc[UR10][R118.64] ;  /* 0x0000000a76dc7981 */ /* 0x0000a8000c1e1500 */
[----:B------:R-:W0:Y:S02]  /*38750*/  LDL.64 R118, [R1+0x12a0] ;  /* 0x0012a00001767983 */ /* 0x000e240000100a00 */
[----:B0-----:R-:W-:-:S05]  /*38760*/  IMAD.WIDE R118, R2, 0x2, R118 ;  /* 0x0000000202767825 */ /* 0x001fca00078e0276 */
[----:B------:R0:W2:Y:S02]  /*38770*/  LDG.E.U16 R222, desc[UR10][R118.64] ;  /* 0x0000000a76de7981 */ /* 0x0000a4000c1e1500 */
[----:B0-----:R-:W-:-:S05]  /*38780*/  IMAD.WIDE R118, R2, 0x2, R250 ;  /* 0x0000000202767825 */ /* 0x001fca00078e02fa */
[----:B------:R0:W2:Y:S02]  /*38790*/  LDG.E.U16 R224, desc[UR10][R118.64] ;  /* 0x0000000a76e07981 */ /* 0x0000a4000c1e1500 */
[----:B0-----:R-:W-:-:S05]  /*387a0*/  IMAD.WIDE R118, R2, 0x2, R248 ;  /* 0x0000000202767825 */ /* 0x001fca00078e02f8 */
[----:B------:R3:W2:Y:S02]  /*387b0*/  LDG.E.U16 R226, desc[UR10][R118.64] ;  /* 0x0000000a76e27981 */ /* 0x0006a4000c1e1500 */
[----:B---3--:R-:W-:-:S05]  /*387c0*/  IMAD.WIDE R118, R2, 0x2, R246 ;  /* 0x0000000202767825 */ /* 0x008fca00078e02f6 */
[----:B------:R0:W3:Y:S02]  /*387d0*/  LDG.E.U16 R228, desc[UR10][R118.64] ;  /* 0x0000000a76e47981 */ /* 0x0000e4000c1e1500 */
[----:B0-----:R-:W-:-:S05]  /*387e0*/  IMAD.WIDE R118, R2, 0x2, R244 ;  /* 0x0000000202767825 */ /* 0x001fca00078e02f4 */
[----:B------:R4:W3:Y:S02]  /*387f0*/  LDG.E.U16 R230, desc[UR10][R118.64] ;  /* 0x0000000a76e67981 */ /* 0x0008e4000c1e1500 */
[----:B----4-:R-:W-:-:S05]  /*38800*/  IMAD.WIDE R118, R2, 0x2, R242 ;  /* 0x0000000202767825 */ /* 0x010fca00078e02f2 */
[----:B------:R0:W4:Y:S02]  /*38810*/  LDG.E.U16 R232, desc[UR10][R118.64] ;  /* 0x0000000a76e87981 */ /* 0x000124000c1e1500 */
[C---:B0-----:R-:W-:Y:S02]  /*38820*/  IMAD.WIDE R118, R2.reuse, 0x2, R240 ;  /* 0x0000000202767825 */ /* 0x041fe400078e02f0 */
[----:B------:R-:W3:Y:S04]  /*38830*/  LDL.LU R241, [R1+0xd0] ;  /* 0x0000d00001f17983 */ /* 0x000ee80000300800 */
[----:B------:R-:W3:Y:S04]  /*38840*/  LDL.LU R243, [R1+0xcc] ;  /* 0x0000cc0001f37983 */ /* 0x000ee80000300800 */
[----:B------:R-:W3:Y:S04]  /*38850*/  LDL.LU R245, [R1+0xc8] ;  /* 0x0000c80001f57983 */ /* 0x000ee80000300800 */
[----:B------:R-:W3:Y:S04]  /*38860*/  LDL.LU R247, [R1+0xc4] ;  /* 0x0000c40001f77983 */ /* 0x000ee80000300800 */
[----:B------:R2:W3:Y:S04]  /*38870*/  LDG.E.U16 R234, desc[UR10][R118.64] ;  /* 0x0000000a76ea7981 */ /* 0x0004e8000c1e1500 */
[----:B------:R-:W3:Y:S04]  /*38880*/  LDL.LU R249, [R1+0x9c] ;  /* 0x00009c0001f97983 */ /* 0x000ee80000300800 */
[----:B------:R-:W3:Y:S01]  /*38890*/  LDL.LU R251, [R1+0x98] ;  /* 0x0000980001fb7983 */ /* 0x000ee20000300800 */
[----:B--2---:R-:W-:-:S03]  /*388a0*/  IMAD.WIDE R118, R2, 0x2, R196 ;  /* 0x0000000202767825 */ /* 0x004fc600078e02c4 */
[----:B------:R-:W2:Y:S04]  /*388b0*/  LDL.LU R0, [R1+0x94] ;  /* 0x0000940001007983 */ /* 0x000ea80000300800 */
[----:B------:R-:W2:Y:S04]  /*388c0*/  LDL.LU R196, [R1+0x90] ;  /* 0x0000900001c47983 */ /* 0x000ea80000300800 */
[----:B------:R-:W2:Y:S04]  /*388d0*/  LDL.LU R197, [R1+0x4c] ;  /* 0x00004c0001c57983 */ /* 0x000ea80000300800 */
[----:B------:R-:W2:Y:S04]  /*388e0*/  LDL.LU R198, [R1+0x48] ;  /* 0x0000480001c67983 */ /* 0x000ea80000300800 */
[----:B------:R-:W2:Y:S04]  /*388f0*/  LDL.LU R208, [R1+0x44] ;  /* 0x0000440001d07983 */ /* 0x000ea80000300800 */
[----:B------:R0:W2:Y:S04]  /*38900*/  LDG.E.U16 R236, desc[UR10][R118.64] ;  /* 0x0000000a76ec7981 */ /* 0x0000a8000c1e1500 */
[----:B------:R-:W0:Y:S02]  /*38910*/  LDL.64 R118, [R1+0x1440] ;  /* 0x0014400001767983 */ /* 0x000e240000100a00 */
[----:B0-----:R-:W-:-:S05]  /*38920*/  IMAD.WIDE R118, R2, 0x2, R118 ;  /* 0x0000000202767825 */ /* 0x001fca00078e0276 */
        /* <DEDUP_REMOVED lines=23> */
[----:B0-----:R-:W-:-:S06]  /*38aa0*/  IMAD.WIDE R118, R2, 0x2, R118 ;  /* 0x0000000202767825 */ /* 0x001fcc00078e0276 */
[----:B------:R-:W4:Y:S04]  /*38ab0*/  LDG.E.U16 R118, desc[UR10][R118.64] ;  /* 0x0000000a76767981 */ /* 0x000f28000c1e1500 */
[----:B---3--:R0:W-:Y:S04]  /*38ac0*/  STS.U16 [R92+UR9+0x20980], R241 ;  /* 0x020980f15c007988 */ /* 0x0081e80008000409 */
[----:B------:R1:W-:Y:S04]  /*38ad0*/  STS.U16 [R92+UR9+0x28980], R243 ;  /* 0x028980f35c007988 */ /* 0x0003e80008000409 */
[----:B------:R-:W3:Y:S04]  /*38ae0*/  LDL.LU R119, [R1+0x40] ;  /* 0x0000400001777983 */ /* 0x000ee80000300800 */
[----:B0-----:R-:W4:Y:S04]  /*38af0*/  LDL.LU R241, [R1+0x217c] ;  /* 0x00217c0001f17983 */ /* 0x001f280000300800 */
[----:B-1----:R-:W4:Y:S04]  /*38b00*/  LDL.LU R243, [R1+0x2178] ;  /* 0x0021780001f37983 */ /* 0x002f280000300800 */
[----:B------:R0:W-:Y:S04]  /*38b10*/  STS.U16 [R92+UR9+0x30980], R245 ;  /* 0x030980f55c007988 */ /* 0x0001e80008000409 */
[----:B------:R1:W-:Y:S04]  /*38b20*/  STS.U16 [R92+UR9+0x38980], R247 ;  /* 0x038980f75c007988 */ /* 0x0003e80008000409 */
[----:B------:R2:W-:Y:S04]  /*38b30*/  STS.U16 [R92+UR9+0x20d80], R249 ;  /* 0x020d80f95c007988 */ /* 0x0005e80008000409 */
[----:B0-----:R-:W4:Y:S04]  /*38b40*/  LDL.LU R245, [R1+0x2174] ;  /* 0x0021740001f57983 */ /* 0x001f280000300800 */
[----:B-1----:R-:W4:Y:S04]  /*38b50*/  LDL.LU R247, [R1+0x2170] ;  /* 0x0021700001f77983 */ /* 0x002f280000300800 */
[----:B--2---:R-:W2:Y:S04]  /*38b60*/  LDL.LU R249, [R1+0x216c] ;  /* 0x00216c0001f97983 */ /* 0x004ea80000300800 */
[----:B------:R0:W-:Y:S04]  /*38b70*/  STS.U16 [R92+UR9+0x28d80], R251 ;  /* 0x028d80fb5c007988 */ /* 0x0001e80008000409 */
[----:B0-----:R-:W2:Y:S04]  /*38b80*/  LDL.LU R251, [R1+0x2168] ;  /* 0x0021680001fb7983 */ /* 0x001ea80000300800 */
[----:B------:R0:W-:Y:S04]  /*38b90*/  STS.U16 [R92+UR9+0x30d80], R0 ;  /* 0x030d80005c007988 */ /* 0x0001e80008000409 */
[----:B------:R1:W-:Y:S04]  /*38ba0*/  STS.U16 [R92+UR9+0x38d80], R196 ;  /* 0x038d80c45c007988 */ /* 0x0003e80008000409 */
[----:B------:R1:W-:Y:S04]  /*38bb0*/  STS.U16 [R92+UR9+0x21180], R197 ;  /* 0x021180c55c007988 */ /* 0x0003e80008000409 */
[----:B0-----:R-:W2:Y:S04]  /*38bc0*/  LDL.LU R0, [R1+0x2164] ;  /* 0x0021640001007983 */ /* 0x001ea80000300800 */
[----:B-1----:R-:W2:Y:S04]  /*38bd0*/  LDL.LU R196, [R1+0x2160] ;  /* 0x0021600001c47983 */ /* 0x002ea80000300800 */
[----:B------:R-:W2:Y:S04]  /*38be0*/  LDL.LU R197, [R1+0x215c] ;  /* 0x00215c0001c57983 */ /* 0x000ea80000300800 */
[----:B------:R0:W-:Y:S04]  /*38bf0*/  STS.U16 [R92+UR9+0x29180], R198 ;  /* 0x029180c65c007988 */ /* 0x0001e80008000409 */
[----:B------:R1:W-:Y:S04]  /*38c00*/  STS.U16 [R92+UR9+0x31180], R208 ;  /* 0x031180d05c007988 */ /* 0x0003e80008000409 */
[----:B0-----:R-:W2:Y:S04]  /*38c10*/  LDL.LU R198, [R1+0x2158] ;  /* 0x0021580001c67983 */ /* 0x001ea80000300800 */
[----:B-1----:R-:W2:Y:S04]  /*38c20*/  LDL.LU R208, [R1+0x2154] ;  /* 0x0021540001d07983 */ /* 0x002ea80000300800 */
        /* <DEDUP_REMOVED lines=11> */
[----:B---3--:R0:W-:Y:S04]  /*38ce0*/  STS.U16 [R92+UR9+0x39180], R119 ;  /* 0x039180775c007988 */ /* 0x0081e80008000409 */
[----:B0-----:R-:W3:Y:S04]  /*38cf0*/  LDL.LU R119, [R1+0x30] ;  /* 0x0000300001777983 */ /* 0x001ee80000300800 */
[----:B----4-:R-:W-:Y:S04]  /*38d00*/  STS.U16 [R92+UR9+0x39580], R245 ;  /* 0x039580f55c007988 */ /* 0x010fe80008000409 */
[----:B------:R-:W-:Y:S04]  /*38d10*/  STS.U16 [R92+UR9+0x31580], R247 ;  /* 0x031580f75c007988 */ /* 0x000fe80008000409 */
[----:B--2---:R-:W-:Y:S04]  /*38d20*/  STS.U16 [R92+UR9+0x29580], R249 ;  /* 0x029580f95c007988 */ /* 0x004fe80008000409 */
[----:B------:R0:W-:Y:S04]  /*38d30*/  STS.U16 [R92+UR9+0x21580], R251 ;  /* 0x021580fb5c007988 */ /* 0x0001e80008000409 */
[----:B0-----:R-:W2:Y:S04]  /*38d40*/  LDL.LU R251, [R1+0x34] ;  /* 0x0000340001fb7983 */ /* 0x001ea80000300800 */
[----:B------:R-:W4:Y:S04]  /*38d50*/  LDL.LU R249, [R1+0x38] ;  /* 0x0000380001f97983 */ /* 0x000f280000300800 */
        /* <DEDUP_REMOVED lines=13> */
[----:B------:R0:W-:Y:S02]  /*38e30*/  STS.U16 [R92+UR9+0x32180], R4 ;  /* 0x032180045c007988 */ /* 0x0001e40008000409 */
[----:B0-----:R-:W0:Y:S02]  /*38e40*/  S2R R4, SR_TID.X ;  /* 0x0000000000047919 */ /* 0x001e240000002100 */
[----:B------:R0:W-:Y:S04]  /*38e50*/  STS.U16 [R92+UR9+0x2a180], R3 ;  /* 0x02a180035c007988 */ /* 0x0001e80008000409 */
[----:B------:R1:W-:Y:S04]  /*38e60*/  STS.U16 [R92+UR9+0x2a580], R84 ;  /* 0x02a580545c007988 */ /* 0x0003e80008000409 */
[----:B------:R-:W-:Y:S04]  /*38e70*/  STS.U16 [R92+UR9+0x32580], R85 ;  /* 0x032580555c007988 */ /* 0x000fe80008000409 */
[----:B------:R-:W-:Y:S04]  /*38e80*/  STS.U16 [R92+UR9+0x3a580], R56 ;  /* 0x03a580385c007988 */ /* 0x000fe80008000409 */
[----:B------:R-:W-:Y:S04]  /*38e90*/  STS.U16 [R92+UR9+0x22980], R86 ;  /* 0x022980565c007988 */ /* 0x000fe80008000409 */
[----:B------:R-:W-:Y:S04]  /*38ea0*/  STS.U16 [R92+UR9+0x2a980], R87 ;  /* 0x02a980575c007988 */ /* 0x000fe80008000409 */
[----:B------:R-:W-:Y:S01]  /*38eb0*/  STS.U16 [R92+UR9+0x32980], R88 ;  /* 0x032980585c007988 */ /* 0x000fe20008000409 */
[----:B0-----:R-:W-:-:S03]  /*38ec0*/  LOP3.LUT R3, R4, 0x3f, RZ, 0xc0, !PT ;  /* 0x0000003f04037812 */ /* 0x001fc600078ec0ff */
[----:B------:R-:W-:Y:S01]  /*38ed0*/  STS.U16 [R92+UR9+0x3a980], R89 ;  /* 0x03a980595c007988 */ /* 0x000fe20008000409 */
[----:B------:R-:W-:Y:S02]  /*38ee0*/  LOP3.LUT R4, R4, 0x40, RZ, 0xc0, !PT ;  /* 0x0000004004047812 */ /* 0x000fe400078ec0ff */
[----:B------:R-:W-:Y:S01]  /*38ef0*/  SHF.L.U32 R3, R3, 0x1, RZ ;  /* 0x0000000103037819 */ /* 0x000fe200000006ff */
[----:B------:R-:W-:Y:S04]  /*38f00*/  STS.U16 [R92+UR9+0x22d80], R29 ;  /* 0x022d801d5c007988 */ /* 0x000fe80008000409 */
[----:B------:R-:W-:Y:S01]  /*38f10*/  IMAD R3, R4, 0x100, R3 ;  /* 0x0000010004037824 */ /* 0x000fe200078e0203 */
[----:B------:R-:W-:Y:S04]  /*38f20*/  STS.U16 [R92+UR9+0x2ad80], R30 ;  /* 0x02ad801e5c007988 */ /* 0x000fe80008000409 */
[C---:B------:R-:W-:Y:S01]  /*38f30*/  LOP3.LUT R4, R3.reuse, 0x40, RZ, 0x3c, !PT ;  /* 0x0000004003047812 */ /* 0x040fe200078e3cff */
        /* <DEDUP_REMOVED lines=18> */
[----:B-1----:R-:W3:Y:S04]  /*39060*/  LDL.LU R84, [R1+0x11c] ;  /* 0x00011c0001547983 */ /* 0x002ee80000300800 */
[----:B--2---:R-:W-:Y:S04]  /*39070*/  STS.U16 [R4+UR9+0x31200], R251 ;  /* 0x031200fb04007988 */ /* 0x004fe80008000409 */
[----:B----4-:R-:W-:Y:S04]  /*39080*/  STS.U16 [R4+UR9+0x29200], R249 ;  /* 0x029200f904007988 */ /* 0x010fe80008000409 */
        /* <DEDUP_REMOVED lines=26> */
[----:B------:R0:W-:Y:S04]  /*39230*/  STS.U16 [R4+UR9+0x28600], R5 ;  /* 0x0286000504007988 */ /* 0x0001e80008000409 */
[----:B------:R-:W-:Y:S01]  /*39240*/  STS.U16 [R4+UR9+0x20200], R189 ;  /* 0x020200bd04007988 */ /* 0x000fe20008000409 */
[----:B0-----:R-:W-:-:S03]  /*39250*/  LOP3.LUT R5, R3, 0x50, RZ, 0x3c, !PT ;  /* 0x0000005003057812 */ /* 0x001fc600078e3cff */
        /* <DEDUP_REMOVED lines=48> */
[----:B0-----:R-:W4:Y:S04]  /*39560*/  LDL.LU R119, [R1+0x20] ;  /* 0x0000200001777983 */ /* 0x001f280000300800 */
        /* <DEDUP_REMOVED lines=27> */
[----:B0-----:R-:W2:Y:S01]  /*39720*/  LDL.LU R251, [R1+0x18] ;  /* 0x0000180001fb7983 */ /* 0x001ea20000300800 */
        /* <DEDUP_REMOVED lines=74> */
[----:B------:R-:W3:Y:S04]  /*39bd0*/  LDL.LU R193, [R1+0xf4] ;  /* 0x0000f40001c17983 */ /* 0x000ee80000300800 */
[----:B------:R-:W3:Y:S04]  /*39be0*/  LDL.LU R195, [R1+0xf0] ;  /* 0x0000f00001c37983 */ /* 0x000ee80000300800 */
[----:B------:R-:W3:Y:S04]  /*39bf0*/  LDL.LU R209, [R1+0xac] ;  /* 0x0000ac0001d17983 */ /* 0x000ee80000300800 */
[----:B------:R-:W3:Y:S04]  /*39c00*/  LDL.LU R211, [R1+0xa8] ;  /* 0x0000a80001d37983 */ /* 0x000ee80000300800 */
[----:B------:R-:W3:Y:S01]  /*39c10*/  LDL.LU R245, [R1+0xa4] ;  /* 0x0000a40001f57983 */ /* 0x000ee20000300800 */
[----:B------:R-:W-:-:S03]  /*39c20*/  LOP3.LUT R3, R3, 0x70, RZ, 0x3c, !PT ;  /* 0x0000007003037812 */ /* 0x000fc600078e3cff */
[----:B------:R-:W3:Y:S04]  /*39c30*/  LDL.LU R247, [R1+0xa0] ;  /* 0x0000a00001f77983 */ /* 0x000ee80000300800 */
[----:B------:R-:W3:Y:S04]  /*39c40*/  LDL.LU R249, [R1+0x5c] ;  /* 0x00005c0001f97983 */ /* 0x000ee80000300800 */
[----:B------:R-:W3:Y:S04]  /*39c50*/  LDL.LU R251, [R1+0x58] ;  /* 0x0000580001fb7983 */ /* 0x000ee80000300800 */
        /* <DEDUP_REMOVED lines=27> */
[----:B0-----:R-:W4:Y:S04]  /*39e10*/  LDL.LU R119, [R1+0x54] ;  /* 0x0000540001777983 */ /* 0x001f280000300800 */
        /* <DEDUP_REMOVED lines=22> */
[----:B--2---:R0:W-:Y:S04]  /*39f80*/  STS.U16 [R3+UR9+0x38f80], R208 ;  /* 0x038f80d003007988 */ /* 0x0041e80008000409 */
[----:B0-----:R0:W5:Y:S04]  /*39f90*/  LDL.LU R208, [R1+0x214c] ;  /* 0x00214c0001d07983 */ /* 0x0011680000300800 */
[----:B------:R0:W5:Y:S04]  /*39fa0*/  LDL.LU R198, [R1+0x2148] ;  /* 0x0021480001c67983 */ /* 0x0001680000300800 */
[----:B------:R0:W5:Y:S04]  /*39fb0*/  LDL.LU R197, [R1+0x2144] ;  /* 0x0021440001c57983 */ /* 0x0001680000300800 */
[----:B------:R0:W5:Y:S04]  /*39fc0*/  LDL.LU R196, [R1+0x2140] ;  /* 0x0021400001c47983 */ /* 0x0001680000300800 */
[----:B------:R0:W5:Y:S01]  /*39fd0*/  LDL.LU R0, [R1+0x213c] ;  /* 0x00213c0001007983 */ /* 0x0001620000300800 */
[----:B------:R-:W-:-:S02]  /*39fe0*/  UMOV UR70, 0x1 ;  /* 0x0000000100467882 */ /* 0x000fc40000000000 */
[----:B------:R-:W-:-:S04]  /*39ff0*/  @!UP0 UIADD3 UR70, UPT, UPT, -UR70, 0x100000, URZ ;  /* 0x0010000046468890 */ /* 0x000fc8000fffe1ff */
[----:B------:R-:W-:Y:S02]  /*3a000*/  @!UP0 USHF.L.U32 UR71, UR70, 0xb, URZ ;  /* 0x0000000b46478899 */ /* 0x000fe400080006ff */
[----:B------:R-:W-:Y:S01]  /*3a010*/  @!UP0 USHF.L.U32 UR70, UR70, 0x1, URZ ;  /* 0x0000000146468899 */ /* 0x000fe200080006ff */
[----:B------:R-:W-:Y:S01]  /*3a020*/  VOTEU.ALL UP1, P0 ;  /* 0x0000000000ff7886 */ /* 0x000fe20000020000 */
[----:B------:R0:W-:Y:S04]  /*3a030*/  STS.U16 [R3+UR9+0x20380], R159 ;  /* 0x0203809f03007988 */ /* 0x0001e80008000409 */
[----:B------:R0:W-:Y:S04]  /*3a040*/  STS.U16 [R3+UR9+0x28380], R157 ;  /* 0x0283809d03007988 */ /* 0x0001e80008000409 */
[----:B------:R0:W-:Y:S04]  /*3a050*/  STS.U16 [R3+UR9+0x30380], R155 ;  /* 0x0303809b03007988 */ /* 0x0001e80008000409 */
[----:B------:R0:W-:Y:S04]  /*3a060*/  STS.U16 [R3+UR9+0x38380], R153 ;  /* 0x0383809903007988 */ /* 0x0001e80008000409 */
[----:B---3--:R0:W-:Y:S04]  /*3a070*/  STS.U16 [R3+UR9+0x20780], R125 ;  /* 0x0207807d03007988 */ /* 0x0081e80008000409 */
[----:B----4-:R0:W-:Y:S04]  /*3a080*/  STS.U16 [R3+UR9+0x28780], R127 ;  /* 0x0287807f03007988 */ /* 0x0101e80008000409 */
[----:B------:R0:W-:Y:S04]  /*3a090*/  STS.U16 [R3+UR9+0x30780], R193 ;  /* 0x030780c103007988 */ /* 0x0001e80008000409 */
        /* <DEDUP_REMOVED lines=51> */
[----:B------:R0:W-:Y:S01]  /*3a3d0*/  STS.U16 [R3+UR9+0x3bf80], R118 ;  /* 0x03bf807603007988 */ /* 0x0001e20008000409 */
[----:B------:R1:W-:Y:S06]  /*3a3e0*/  MEMBAR.ALL.CTA ;  /* 0x0000000000007992 */ /* 0x0003ec0000008000 */
[----:B-1----:R-:W-:Y:S04]  /*3a3f0*/  FENCE.VIEW.ASYNC.S ;  /* 0x00000000000073c6 */ /* 0x002fe80000000000 */
[----:B------:R-:W1:Y:S02]  /*3a400*/  FENCE.VIEW.ASYNC.S ;  /* 0x00000000000073c6 */ /* 0x000e640000000000 */
[----:B-1----:R0:W1:Y:S02]  /*3a410*/  @!UP1 SYNCS.EXCH.64 URZ, [UR9+0x70010], UR70 ;  /* 0x0700104609ff95b2 */ /* 0x0020640008000100 */
[----:B-1----:R-:W-:Y:S06]  /*3a420*/  BAR.SYNC.DEFER_BLOCKING 0x0 ;  /* 0x0000000000007b1d */ /* 0x002fec0000010000 */
[----:B0-----:R-:W-:Y:S05]  /*3a430*/  @P5 BRA `(.L_x_14) ;  /* 0x0000000c00305947 */ /* 0x001fea0003800000 */
[----:B------:R-:W2:Y:S04]  /*3a440*/  LDL R4, [R1+0x15c] ;  /* 0x00015c0001047983 */ /* 0x000ea80000100800 */
[----:B------:R-:W3:Y:S04]  /*3a450*/  LDL R32, [R1+0x125c] ;  /* 0x00125c0001207983 */ /* 0x000ee80000100800 */
[----:B------:R-:W4:Y:S04]  /*3a460*/  LDL.64 R38, [R1+0x1248] ;  /* 0x0012480001267983 */ /* 0x000f280000100a00 */
[----:B------:R-:W3:Y:S04]  /*3a470*/  LDL.64 R30, [R1+0x1240] ;  /* 0x00124000011e7983 */ /* 0x000ee80000100a00 */
[----:B------:R-:W4:Y:S04]  /*3a480*/  LDL.64 R36, [R1+0x1250] ;  /* 0x0012500001247983 */ /* 0x000f280000100a00 */
[----:B------:R-:W4:Y:S04]  /*3a490*/  LDL.64 R20, [R1+0x1210] ;  /* 0x0012100001147983 */ /* 0x000f280000100a00 */
[----:B------:R-:W4:Y:S04]  /*3a4a0*/  LDL.64 R18, [R1+0x1208] ;  /* 0x0012080001127983 */ /* 0x000f280000100a00 */
[----:B------:R-:W4:Y:S04]  /*3a4b0*/  LDL.64 R28, [R1+0x1218] ;  /* 0x00121800011c7983 */ /* 0x000f280000100a00 */
[----:B------:R-:W4:Y:S04]  /*3a4c0*/  LDL.64 R40, [R1+0x1238] ;  /* 0x0012380001287983 */ /* 0x000f280000100a00 */
[----:B------:R-:W4:Y:S04]  /*3a4d0*/  LDL.64 R26, [R1+0x1230] ;  /* 0x00123000011a7983 */ /* 0x000f280000100a00 */
[----:B------:R-:W4:Y:S01]  /*3a4e0*/  LDL.64 R34, [R1+0x1228] ;  /* 0x0012280001227983 */ /* 0x000f220000100a00 */
[----:B------:R-:W-:-:S03]  /*3a4f0*/  ELECT P1, URZ, PT ;  /* 0x0000000000ff782f */ /* 0x000fc60003820000 */
[----:B------:R-:W4:Y:S01]  /*3a500*/  LDL.64 R24, [R1+0x1220] ;  /* 0x0012200001187983 */ /* 0x000f220000100a00 */
[----:B------:R-:W-:Y:S02]  /*3a510*/  MOV.SPILL R9, UR69 ;  /* 0x0000004500097c02 */ /* 0x000fe40009000f00 */
[----:B------:R-:W-:Y:S01]  /*3a520*/  MOV.SPILL R10, UR68 ;  /* 0x00000044000a7c02 */ /* 0x000fe20009000f00 */
[----:B------:R-:W4:Y:S06]  /*3a530*/  LDL.64 R22, [R1+0x11f0] ;  /* 0x0011f00001167983 */ /* 0x000f2c0000100a00 */
[----:B------:R-:W-:Y:S01]  /*3a540*/  @P1 IMAD.MOV.U32 R7, RZ, RZ, 0x40004040 ;  /* 0x40004040ff071424 */ /* 0x000fe200078e00ff */
[----:B------:R-:W-:-:S04]  /*3a550*/  @P1 MOV R5, 0x40004040 ;  /* 0x4000404000051802 */ /* 0x000fc80000000f00 */
[----:B------:R-:W-:Y:S02]  /*3a560*/  @P1 R2UR UR71, R5 ;  /* 0x00000000054712ca */ /* 0x000fe400000e0000 */
[----:B------:R-:W-:Y:S02]  /*3a570*/  @P1 R2UR UR73, R7 ;  /* 0x00000000074912ca */ /* 0x000fe400000e0000 */
[----:B------:R-:W-:Y:S01]  /*3a580*/  MOV.SPILL R11, UR11 ;  /* 0x0000000b000b7c02 */ /* 0x000fe20009000f00 */
[----:B------:R-:W-:Y:S01]  /*3a590*/  UMOV UR11, 0x4208490 ;  /* 0x04208490000b7882 */ /* 0x000fe20000000000 */
[----:B------:R-:W-:Y:S01]  /*3a5a0*/  MOV.SPILL R12, UR10 ;  /* 0x0000000a000c7c02 */ /* 0x000fe20009000f00 */
[----:B------:R-:W-:Y:S01]  /*3a5b0*/  UMOV UR10, 0x0 ;  /* 0x00000000000a7882 */ /* 0x000fe20000000000 */
[----:B------:R-:W-:Y:S02]  /*3a5c0*/  MOV.SPILL R13, UR9 ;  /* 0x00000009000d7c02 */ /* 0x000fe40009000f00 */
[----:B------:R-:W-:-:S02]  /*3a5d0*/  MOV.SPILL R14, UR8 ;  /* 0x00000008000e7c02 */ /* 0x000fc40009000f00 */
[----:B--2---:R-:W-:-:S13]  /*3a5e0*/  R2UR UR70, R4 ;  /* 0x00000000044672ca */ /* 0x004fda00000e0000 */
[----:B------:R-:W-:Y:S02]  /*3a5f0*/  MOV R4, UR70 ;  /* 0x0000004600047c02 */ /* 0x000fe40008000f00 */
[----:B---3--:R-:W-:Y:S02]  /*3a600*/  R2UR UR70, R32 ;  /* 0x00000000204672ca */ /* 0x008fe400000e0000 */
[----:B----4-:R-:W-:Y:S01]  /*3a610*/  R2UR UR68, R38 ;  /* 0x00000000264472ca */ /* 0x010fe200000e0000 */
[----:B------:R-:W2:Y:S01]  /*3a620*/  LDL.64 R32, [R1+0x11e0] ;  /* 0x0011e00001207983 */ /* 0x000ea20000100a00 */
[----:B------:R-:W-:-:S09]  /*3a630*/  R2UR UR69, R39 ;  /* 0x00000000274572ca */ /* 0x000fd200000e0000 */
[----:B------:R-:W-:Y:S01]  /*3a640*/  IMAD.U32 R6, RZ, RZ, UR70 ;  /* 0x00000046ff067e24 */ /* 0x000fe2000f8e00ff */
[----:B------:R-:W-:-:S04]  /*3a650*/  @P1 R2UR UR70, R4 ;  /* 0x00000000044612ca */ /* 0x000fc800000e0000 */
[----:B------:R-:W-:Y:S02]  /*3a660*/  @P1 R2UR UR72, R6 ;  /* 0x00000000064812ca */ /* 0x000fe400000e0000 */
[----:B------:R-:W-:Y:S01]  /*3a670*/  R2UR UR8, R36 ;  /* 0x00000000240872ca */ /* 0x000fe200000e0000 */
[----:B------:R-:W3:Y:S01]  /*3a680*/  LDL.64 R6, [R1+0x11e8] ;  /* 0x0011e80001067983 */ /* 0x000ee20000100a00 */
[----:B------:R-:W-:-:S09]  /*3a690*/  R2UR UR9, R37 ;  /* 0x00000000250972ca */ /* 0x000fd200000e0000 */
[----:B------:R0:W-:Y:S02]  /*3a6a0*/  UTCHMMA gdesc[UR70], gdesc[UR72], tmem[UR5], tmem[UR10], idesc[UR11], !UPT ;  /* 0x00ff0a48460075ea */ /* 0x0001e4000f800005 */
[----:B0-----:R-:W-:Y:S01]  /*3a6b0*/  R2UR UR70, R30 ;  /* 0x000000001e4672ca */ /* 0x001fe200000e0000 */
[----:B------:R-:W-:Y:S01]  /*3a6c0*/  UMOV UR72, 0x0 ;  /* 0x0000000000487882 */ /* 0x000fe20000000000 */
[----:B------:R-:W-:Y:S01]  /*3a6d0*/  R2UR UR71, R31 ;  /* 0x000000001f4772ca */ /* 0x000fe200000e0000 */
[----:B------:R-:W-:Y:S01]  /*3a6e0*/  UMOV UR73, 0x4208490 ;  /* 0x0420849000497882 */ /* 0x000fe20000000000 */
[----:B------:R-:W4:Y:S01]  /*3a6f0*/  LDL.64 R30, [R1+0x1200] ;  /* 0x00120000011e7983 */ /* 0x000f220000100a00 */
[----:B------:R0:W-:Y:S10]  /*3a700*/  UTCHMMA gdesc[UR68], gdesc[UR12], tmem[UR5], tmem[UR72], idesc[UR73], UPT ;  /* 0x00ff480c440075ea */ /* 0x0001f4000b800005 */
[----:B------:R1:W-:Y:S01]  /*3a710*/  UTCHMMA gdesc[UR8], gdesc[UR70], tmem[UR5], tmem[UR72], idesc[UR73], UPT ;  /* 0x00ff4846080075ea */ /* 0x0003e2000b800005 */
[----:B0-----:R-:W-:-:S02]  /*3a720*/  R2UR UR68, R20 ;  /* 0x00000000144472ca */ /* 0x001fc400000e0000 */
[----:B------:R-:W-:Y:S02]  /*3a730*/  R2UR UR69, R21 ;  /* 0x00000000154572ca */ /* 0x000fe400000e0000 */
[----:B------:R-:W2:Y:S01]  /*3a740*/  LDL.64 R20, [R1+0x11c8] ;  /* 0x0011c80001147983 */ /* 0x000ea20000100a00 */
[----:B-1----:R-:W-:Y:S02]  /*3a750*/  R2UR UR8, R18 ;  /* 0x00000000120872ca */ /* 0x002fe400000e0000 */
[----:B------:R-:W-:Y:S02]  /*3a760*/  R2UR UR9, R19 ;  /* 0x00000000130972ca */ /* 0x000fe400000e0000 */
[----:B------:R-:W3:Y:S01]  /*3a770*/  LDL.64 R18, [R1+0x11f8] ;  /* 0x0011f80001127983 */ /* 0x000ee20000100a00 */
[----:B------:R-:W-:Y:S02]  /*3a780*/  R2UR UR10, R28 ;  /* 0x000000001c0a72ca */ /* 0x000fe400000e0000 */
[----:B------:R-:W-:-:S02]  /*3a790*/  R2UR UR11, R29 ;  /* 0x000000001d0b72ca */ /* 0x000fc400000e0000 */
[----:B------:R-:W3:Y:S01]  /*3a7a0*/  LDL.64 R28, [R1+0x11d8] ;  /* 0x0011d800011c7983 */ /* 0x000ee20000100a00 */
[----:B------:R-:W-:Y:S02]  /*3a7b0*/  MOV.SPILL R3, UR67 ;  /* 0x0000004300037c02 */ /* 0x000fe40009000f00 */
[----:B------:R-:W-:Y:S02]  /*3a7c0*/  MOV.SPILL R8, UR66 ;  /* 0x0000004200087c02 */ /* 0x000fe40009000f00 */
[----:B------:R-:W-:Y:S02]  /*3a7d0*/  R2UR UR66, R40 ;  /* 0x00000000284272ca */ /* 0x000fe400000e0000 */
[----:B------:R-:W-:Y:S02]  /*3a7e0*/  R2UR UR67, R41 ;  /* 0x00000000294372ca */ /* 0x000fe400000e0000 */
[----:B------:R-:W-:Y:S02]  /*3a7f0*/  R2UR UR72, R26 ;  /* 0x000000001a4872ca */ /* 0x000fe400000e0000 */
[----:B------:R-:W-:-:S02]  /*3a800*/  R2UR UR73, R27 ;  /* 0x000000001b4972ca */ /* 0x000fc400000e0000 */
[----:B------:R-:W-:Y:S01]  /*3a810*/  MOV.SPILL R15, UR7 ;  /* 0x00000007000f7c02 */ /* 0x000fe20009000f00 */
[----:B------:R-:W3:Y:S01]  /*3a820*/  LDL.64 R26, [R1+0x11b8] ;  /* 0x0011b800011a7983 */ /* 0x000ee20000100a00 */
[----:B------:R-:W-:Y:S02]  /*3a830*/  MOV.SPILL R16, UR6 ;  /* 0x0000000600107c02 */ /* 0x000fe40009000f00 */
[----:B------:R-:W-:Y:S02]  /*3a840*/  R2UR UR6, R34 ;  /* 0x00000000220672ca */ /* 0x000fe400000e0000 */
[----:B------:R-:W-:Y:S01]  /*3a850*/  R2UR UR7, R35 ;  /* 0x00000000230772ca */ /* 0x000fe200000e0000 */
[----:B------:R-:W-:Y:S01]  /*3a860*/  UMOV UR70, 0x0 ;  /* 0x0000000000467882 */ /* 0x000fe20000000000 */
[----:B------:R-:W-:Y:S02]  /*3a870*/  UMOV UR71, 0x4208490 ;  /* 0x0420849000477882 */ /* 0x000fe40000000000 */
[----:B------:R-:W-:Y:S01]  /*3a880*/  UTCHMMA gdesc[UR76], gdesc[UR66], tmem[UR5], tmem[UR70], idesc[UR71], UPT ;  /* 0x00ff46424c0075ea */ /* 0x000fe2000b800005 */
[----:B------:R0:W-:Y:S02]  /*3a890*/  UTCHMMA gdesc[UR74], gdesc[UR72], tmem[UR5], tmem[UR70], idesc[UR71], UPT ;  /* 0x00ff46484a0075ea */ /* 0x0001e4000b800005 */
[----:B0-----:R-:W-:Y:S01]  /*3a8a0*/  UMOV UR72, 0x0 ;  /* 0x0000000000487882 */ /* 0x001fe20000000000 */
[----:B------:R-:W-:-:S05]  /*3a8b0*/  UMOV UR73, 0x4208490 ;  /* 0x0420849000497882 */ /* 0x000fca0000000000 */
[----:B------:R0:W-:Y:S02]  /*3a8c0*/  UTCHMMA gdesc[UR14], gdesc[UR6], tmem[UR5], tmem[UR72], idesc[UR73], UPT ;  /* 0x00ff48060e0075ea */ /* 0x0001e4000b800005 */
[----:B0-----:R-:W-:Y:S02]  /*3a8d0*/  R2UR UR72, R24 ;  /* 0x00000000184872ca */ /* 0x001fe400000e0000 */
[----:B------:R-:W-:Y:S02]  /*3a8e0*/  R2UR UR73, R25 ;  /* 0x00000000194972ca */ /* 0x000fe400000e0000 */
[----:B------:R-:W3:Y:S01]  /*3a8f0*/  LDL.64 R24, [R1+0x11d0] ;  /* 0x0011d00001187983 */ /* 0x000ee20000100a00 */
[----:B------:R-:W-:Y:S02]  /*3a900*/  R2UR UR6, R22 ;  /* 0x00000000160672ca */ /* 0x000fe400000e0000 */
[----:B------:R-:W-:Y:S02]  /*3a910*/  R2UR UR7, R23 ;  /* 0x00000000170772ca */ /* 0x000fe400000e0000 */
[----:B------:R-:W3:Y:S06]  /*3a920*/  LDL.64 R22, [R1+0x11a8] ;  /* 0x0011a80001167983 */ /* 0x000eec0000100a00 */
[----:B------:R0:W-:Y:S02]  /*3a930*/  UTCHMMA gdesc[UR16], gdesc[UR72], tmem[UR5], tmem[UR70], idesc[UR71], UPT ;  /* 0x00ff4648100075ea */ /* 0x0001e4000b800005 */
[----:B0-----:R-:W-:Y:S01]  /*3a940*/  UMOV UR72, 0x0 ;  /* 0x0000000000487882 */ /* 0x001fe20000000000 */
[----:B------:R-:W-:-:S02]  /*3a950*/  UMOV UR73, 0x4208490 ;  /* 0x0420849000497882 */ /* 0x000fc40000000000 */
[----:B------:R-:W-:Y:S01]  /*3a960*/  UTCHMMA gdesc[UR18], gdesc[UR10], tmem[UR5], tmem[UR72], idesc[UR73], UPT ;  /* 0x00ff480a120075ea */ /* 0x000fe2000b800005 */
[----:B------:R4:W-:Y:S01]  /*3a970*/  UTCHMMA gdesc[UR20], gdesc[UR68], tmem[UR5], tmem[UR72], idesc[UR73], UPT ;  /* 0x00ff4844140075ea */ /* 0x0009e2000b800005 */
[----:B------:R2:W-:Y:S01]  /*3a980*/  UTCHMMA gdesc[UR22], gdesc[UR8], tmem[UR5], tmem[UR70], idesc[UR71], UPT ;  /* 0x00ff4608160075ea */ /* 0x0005e2000b800005 */
[----:B----4-:R-:W-:Y:S02]  /*3a990*/  R2UR UR72, R30 ;  /* 0x000000001e4872ca */ /* 0x010fe400000e0000 */
[----:B------:R-:W-:Y:S02]  /*3a9a0*/  R2UR UR73, R31 ;  /* 0x000000001f4972ca */ /* 0x000fe400000e0000 */
[----:B------:R-:W4:Y:S11]  /*3a9b0*/  LDL.64 R30, [R1+0x11c0] ;  /* 0x0011c000011e7983 */ /* 0x000f360000100a00 */
[----:B------:R3:W-:Y:S01]  /*3a9c0*/  UTCHMMA gdesc[UR24], gdesc[UR72], tmem[UR5], tmem[UR70], idesc[UR71], UPT ;  /* 0x00ff4648180075ea */ /* 0x0007e2000b800005 */
[----:B--2---:R-:W-:-:S02]  /*3a9d0*/  R2UR UR8, R20 ;  /* 0x00000000140872ca */ /* 0x004fc400000e0000 */
[----:B------:R-:W-:Y:S02]  /*3a9e0*/  R2UR UR9, R21 ;  /* 0x00000000150972ca */ /* 0x000fe400000e0000 */
[----:B------:R-:W2:Y:S01]  /*3a9f0*/  LDL.64 R20, [R1+0x1188] ;  /* 0x0011880001147983 */ /* 0x000ea20000100a00 */
[----:B---3--:R-:W-:Y:S02]  /*3aa00*/  R2UR UR70, R18 ;  /* 0x00000000124672ca */ /* 0x008fe400000e0000 */
[----:B------:R-:W-:Y:S02]  /*3aa10*/  R2UR UR71, R19 ;  /* 0x00000000134772ca */ /* 0x000fe400000e0000 */
[----:B------:R-:W3:Y:S01]  /*3aa20*/  LDL.64 R18, [R1+0x1178] ;  /* 0x0011780001127983 */ /* 0x000ee20000100a00 */
[----:B------:R-:W-:Y:S02]  /*3aa30*/  R2UR UR68, R28 ;  /* 0x000000001c4472ca */ /* 0x000fe400000e0000 */
[----:B------:R-:W-:-:S02]  /*3aa40*/  R2UR UR69, R29 ;  /* 0x000000001d4572ca */ /* 0x000fc400000e0000 */
[----:B------:R-:W3:Y:S01]  /*3aa50*/  LDL.64 R28, [R1+0x11b0] ;  /* 0x0011b000011c7983 */ /* 0x000ee20000100a00 */
[----:B------:R-:W-:Y:S01]  /*3aa60*/  UMOV UR72, 0x0 ;  /* 0x0000000000487882 */ /* 0x000fe20000000000 */
[----:B------:R-:W-:-:S04]  /*3aa70*/  UMOV UR73, 0x4208490 ;  /* 0x0420849000497882 */ /* 0x000fc80000000000 */
[----:B------:R0:W-:Y:S02]  /*3aa80*/  UTCHMMA gdesc[UR26], gdesc[UR70], tmem[UR5], tmem[UR72], idesc[UR73], UPT ;  /* 0x00ff48461a0075ea */ /* 0x0001e4000b800005 */
[----:B0-----:R-:W-:Y:S01]  /*3aa90*/  UMOV UR70, 0x0 ;  /* 0x0000000000467882 */ /* 0x001fe20000000000 */
[----:B------:R-:W-:Y:S02]  /*3aaa0*/  UMOV UR71, 0x4208490 ;  /* 0x0420849000477882 */ /* 0x000fe40000000000 */
[----:B------:R0:W-:Y:S02]  /*3aab0*/  UTCHMMA gdesc[UR28], gdesc[UR6], tmem[UR5], tmem[UR70], idesc[UR71], UPT ;  /* 0x00ff46061c0075ea */ /* 0x0001e4000b800005 */
[----:B0-----:R-:W-:Y:S02]  /*3aac0*/  R2UR UR70, R6 ;  /* 0x00000000064672ca */ /* 0x001fe400000e0000 */
[----:B------:R-:W-:Y:S02]  /*3aad0*/  R2UR UR71, R7 ;  /* 0x00000000074772ca */ /* 0x000fe400000e0000 */
[----:B------:R-:W3:Y:S01]  /*3aae0*/  LDL.64 R6, [R1+0x11a0] ;  /* 0x0011a00001067983 */ /* 0x000ee20000100a00 */
[----:B------:R-:W-:-:S02]  /*3aaf0*/  R2UR UR10, R32 ;  /* 0x00000000200a72ca */ /* 0x000fc400000e0000 */
[----:B------:R-:W-:Y:S02]  /*3ab00*/  R2UR UR11, R33 ;  /* 0x00000000210b72ca */ /* 0x000fe400000e0000 */
[----:B------:R-:W-:Y:S02]  /*3ab10*/  R2UR UR6, R26 ;  /* 0x000000001a0672ca */ /* 0x000fe400000e0000 */
[----:B------:R-:W-:Y:S02]  /*3ab20*/  R2UR UR7, R27 ;  /* 0x000000001b0772ca */ /* 0x000fe400000e0000 */
[----:B------:R-:W3:Y:S02]  /*3ab30*/  LDL.64 R26, [R1+0x1198] ;  /* 0x00119800011a7983 */ /* 0x000ee40000100a00 */
[----:B------:R-:W-:Y:S05]  /*3ab40*/  UTCHMMA gdesc[UR30], gdesc[UR70], tmem[UR5], tmem[UR72], idesc[UR73], UPT ;  /* 0x00ff48461e0075ea */ /* 0x000fea000b800005 */
[----:B------:R0:W-:Y:S02]  /*3ab50*/  UTCHMMA gdesc[UR32], gdesc[UR10], tmem[UR5], tmem[UR72], idesc[UR73], UPT ;  /* 0x00ff480a200075ea */ /* 0x0001e4000b800005 */
[----:B0-----:R-:W-:-:S02]  /*3ab60*/  R2UR UR72, R24 ;  /* 0x00000000184872ca */ /* 0x001fc400000e0000 */
[----:B------:R-:W-:Y:S02]  /*3ab70*/  R2UR UR73, R25 ;  /* 0x00000000194972ca */ /* 0x000fe400000e0000 */
[----:B------:R-:W3:Y:S01]  /*3ab80*/  LDL.64 R24, [R1+0x1190] ;  /* 0x0011900001187983 */ /* 0x000ee20000100a00 */
[----:B------:R-:W-:Y:S02]  /*3ab90*/  R2UR UR10, R22 ;  /* 0x00000000160a72ca */ /* 0x000fe400000e0000 */
[----:B------:R-:W-:Y:S02]  /*3aba0*/  R2UR UR11, R23 ;  /* 0x00000000170b72ca */ /* 0x000fe400000e0000 */
[----:B------:R-:W3:Y:S01]  /*3abb0*/  LDL.64 R22, [R1+0x1180] ;  /* 0x0011800001167983 */ /* 0x000ee20000100a00 */
[----:B------:R-:W-:Y:S01]  /*3abc0*/  UMOV UR70, 0x0 ;  /* 0x0000000000467882 */ /* 0x000fe20000000000 */
[----:B------:R-:W-:Y:S02]  /*3abd0*/  UMOV UR71, 0x4208490 ;  /* 0x0420849000477882 */ /* 0x000fe40000000000 */
[----:B------:R-:W-:Y:S02]  /*3abe0*/  UTCHMMA gdesc[UR34], gdesc[UR68], tmem[UR5], tmem[UR70], idesc[UR71], UPT ;  /* 0x00ff4644220075ea */ /* 0x000fe4000b800005 */
[----:B------:R0:W-:Y:S02]  /*3abf0*/  UTCHMMA gdesc[UR36], gdesc[UR72], tmem[UR5], tmem[UR70], idesc[UR71], UPT ;  /* 0x00ff4648240075ea */ /* 0x0001e4000b800005 */
[----:B0-----:R-:W-:Y:S01]  /*3ac00*/  UMOV UR72, 0x0 ;  /* 0x0000000000487882 */ /* 0x001fe20000000000 */
[----:B------:R-:W-:-:S02]  /*3ac10*/  UMOV UR73, 0x4208490 ;  /* 0x0420849000497882 */ /* 0x000fc40000000000 */
[----:B------:R4:W-:Y:S01]  /*3ac20*/  UTCHMMA gdesc[UR38], gdesc[UR8], tmem[UR5], tmem[UR72], idesc[UR73], UPT ;  /* 0x00ff4808260075ea */ /* 0x0009e2000b800005 */
[----:B------:R-:W-:Y:S02]  /*3ac30*/  R2UR.FILL UR66, R8 ;  /* 0x00000000084272ca */ /* 0x000fe400004e0000 */
[----:B------:R-:W-:Y:S02]  /*3ac40*/  R2UR.FILL UR69, R9 ;  /* 0x00000000094572ca */ /* 0x000fe400004e0000 */
[----:B------:R-:W3:Y:S01]  /*3ac50*/  LDL.64 R8, [R1+0x1160] ;  /* 0x0011600001087983 */ /* 0x000ee20000100a00 */
[----:B------:R-:W-:-:S03]  /*3ac60*/  R2UR.FILL UR67, R3 ;  /* 0x00000000034372ca */ /* 0x000fc600004e0000 */
[----:B------:R-:W3:Y:S01]  /*3ac70*/  LDL R3, [R1+0x2134] ;  /* 0x0021340001037983 */ /* 0x000ee20000100800 */
[----:B----4-:R-:W-:Y:S02]  /*3ac80*/  R2UR UR72, R30 ;  /* 0x000000001e4872ca */ /* 0x010fe400000e0000 */
[----:B------:R-:W-:-:S13]  /*3ac90*/  R2UR UR73, R31 ;  /* 0x000000001f4972ca */ /* 0x000fda00000e0000 */
[----:B------:R0:W-:Y:S01]  /*3aca0*/  UTCHMMA gdesc[UR40], gdesc[UR72], tmem[UR5], tmem[UR70], idesc[UR71], UPT ;  /* 0x00ff4648280075ea */ /* 0x0001e2000b800005 */
[----:B--2---:R-:W-:Y:S02]  /*3acb0*/  R2UR UR8, R20 ;  /* 0x00000000140872ca */ /* 0x004fe400000e0000 */
[----:B------:R-:W-:Y:S02]  /*3acc0*/  R2UR UR9, R21 ;  /* 0x00000000150972ca */ /* 0x000fe400000e0000 */
[----:B------:R-:W2:Y:S01]  /*3acd0*/  LDL.64 R20, [R1+0x1170] ;  /* 0x0011700001147983 */ /* 0x000ea20000100a00 */
[----:B0-----:R-:W-:Y:S01]  /*3ace0*/  UMOV UR72, 0x0 ;  /* 0x0000000000487882 */ /* 0x001fe20000000000 */
[----:B------:R-:W-:Y:S02]  /*3acf0*/  UMOV UR73, 0x4208490 ;  /* 0x0420849000497882 */ /* 0x000fe40000000000 */
[----:B------:R3:W-:Y:S02]  /*3ad00*/  UTCHMMA gdesc[UR42], gdesc[UR6], tmem[UR5], tmem[UR72], idesc[UR73], UPT ;  /* 0x00ff48062a0075ea */ /* 0x0007e4000b800005 */
[----:B---3--:R-:W-:-:S02]  /*3ad10*/  R2UR UR6, R18 ;  /* 0x00000000120672ca */ /* 0x008fc400000e0000 */
[----:B------:R-:W-:Y:S02]  /*3ad20*/  R2UR UR7, R19 ;  /* 0x00000000130772ca */ /* 0x000fe400000e0000 */
[----:B------:R-:W3:Y:S01]  /*3ad30*/  LDL.64 R18, [R1+0x1168] ;  /* 0x0011680001127983 */ /* 0x000ee20000100a00 */
[----:B------:R-:W-:Y:S02]  /*3ad40*/  R2UR UR70, R28 ;  /* 0x000000001c4672ca */ /* 0x000fe400000e0000 */
[----:B------:R-:W-:-:S13]  /*3ad50*/  R2UR UR71, R29 ;  /* 0x000000001d4772ca */ /* 0x000fda00000e0000 */
[----:B------:R0:W-:Y:S02]  /*3ad60*/  UTCHMMA gdesc[UR44], gdesc[UR70], tmem[UR5], tmem[UR72], idesc[UR73], UPT ;  /* 0x00ff48462c0075ea */ /* 0x0001e4000b800005 */
[----:B0-----:R-:W-:Y:S02]  /*3ad70*/  R2UR UR72, R6 ;  /* 0x00000000064872ca */ /* 0x001fe400000e0000 */
[----:B------:R-:W-:Y:S02]  /*3ad80*/  R2UR UR73, R7 ;  /* 0x00000000074972ca */ /* 0x000fe400000e0000 */
[----:B------:R-:W4:Y:S01]  /*3ad90*/  LDL.64 R6, [R1+0x1158] ;  /* 0x0011580001067983 */ /* 0x000f220000100a00 */
[----:B------:R-:W-:Y:S01]  /*3ada0*/  UMOV UR70, 0x0 ;  /* 0x0000000000467882 */ /* 0x000fe20000000000 */
[----:B------:R-:W-:Y:S02]  /*3adb0*/  UMOV UR71, 0x4208490 ;  /* 0x0420849000477882 */ /* 0x000fe40000000000 */
[----:B------:R-:W-:Y:S07]  /*3adc0*/  UTCHMMA gdesc[UR46], gdesc[UR10], tmem[UR5], tmem[UR70], idesc[UR71], UPT ;  /* 0x00ff460a2e0075ea */ /* 0x000fee000b800005 */
[----:B------:R0:W-:Y:S02]  /*3add0*/  UTCHMMA gdesc[UR48], gdesc[UR72], tmem[UR5], tmem[UR70], idesc[UR71], UPT ;  /* 0x00ff4648300075ea */ /* 0x0001e4000b800005 */
[----:B0-----:R-:W-:-:S02]  /*3ade0*/  R2UR UR70, R26 ;  /* 0x000000001a4672ca */ /* 0x001fc400000e0000 */
[----:B------:R-:W-:Y:S01]  /*3adf0*/  R2UR UR71, R27 ;  /* 0x000000001b4772ca */ /* 0x000fe200000e0000 */
[----:B------:R-:W-:Y:S01]  /*3ae00*/  UMOV UR72, 0x0 ;  /* 0x0000000000487882 */ /* 0x000fe20000000000 */
[----:B------:R-:W-:-:S11]  /*3ae10*/  UMOV UR73, 0x4208490 ;  /* 0x0420849000497882 */ /* 0x000fd60000000000 */
[----:B------:R0:W-:Y:S02]  /*3ae20*/  UTCHMMA gdesc[UR50], gdesc[UR70], tmem[UR5], tmem[UR72], idesc[UR73], UPT ;  /* 0x00ff4846320075ea */ /* 0x0001e4000b800005 */
[----:B0-----:R-:W-:Y:S02]  /*3ae30*/  R2UR UR72, R24 ;  /* 0x00000000184872ca */ /* 0x001fe400000e0000 */
[----:B------:R-:W-:Y:S01]  /*3ae40*/  R2UR UR73, R25 ;  /* 0x00000000194972ca */ /* 0x000fe200000e0000 */
[----:B------:R-:W-:Y:S01]  /*3ae50*/  UMOV UR70, 0x0 ;  /* 0x0000000000467882 */ /* 0x000fe20000000000 */
[----:B------:R-:W-:-:S11]  /*3ae60*/  UMOV UR71, 0x4208490 ;  /* 0x0420849000477882 */ /* 0x000fd60000000000 */
[----:B------:R0:W-:Y:S02]  /*3ae70*/  UTCHMMA gdesc[UR52], gdesc[UR72], tmem[UR5], tmem[UR70], idesc[UR71], UPT ;  /* 0x00ff4648340075ea */ /* 0x0001e4000b800005 */
[----:B0-----:R-:W-:Y:S02]  /*3ae80*/  R2UR UR70, R22 ;  /* 0x00000000164672ca */ /* 0x001fe400000e0000 */
[----:B------:R-:W-:Y:S01]  /*3ae90*/  R2UR UR71, R23 ;  /* 0x00000000174772ca */ /* 0x000fe200000e0000 */
[----:B------:R-:W-:Y:S01]  /*3aea0*/  UMOV UR72, 0x0 ;  /* 0x0000000000487882 */ /* 0x000fe20000000000 */
[----:B------:R-:W-:Y:S02]  /*3aeb0*/  UMOV UR73, 0x4208490 ;  /* 0x0420849000497882 */ /* 0x000fe40000000000 */
[----:B------:R-:W-:Y:S09]  /*3aec0*/  UTCHMMA gdesc[UR54], gdesc[UR8], tmem[UR5], tmem[UR72], idesc[UR73], UPT ;  /* 0x00ff4808360075ea */ /* 0x000ff2000b800005 */
[----:B------:R0:W-:Y:S02]  /*3aed0*/  UTCHMMA gdesc[UR56], gdesc[UR70], tmem[UR5], tmem[UR72], idesc[UR73], UPT ;  /* 0x00ff4846380075ea */ /* 0x0001e4000b800005 */
[----:B0-----:R-:W-:Y:S01]  /*3aee0*/  UMOV UR70, 0x0 ;  /* 0x0000000000467882 */ /* 0x001fe20000000000 */
[----:B------:R-:W-:-:S02]  /*3aef0*/  UMOV UR71, 0x4208490 ;  /* 0x0420849000477882 */ /* 0x000fc40000000000 */
[----:B------:R0:W-:Y:S01]  /*3af00*/  UTCHMMA gdesc[UR58], gdesc[UR6], tmem[UR5], tmem[UR70], idesc[UR71], UPT ;  /* 0x00ff46063a0075ea */ /* 0x0001e2000b800005 */
[----:B------:R-:W-:Y:S01]  /*3af10*/  IMAD.MOV.U32 R5, RZ, RZ, RZ ;  /* 0x000000ffff057224 */ /* 0x000fe200078e00ff */
[----:B------:R-:W-:-:S04]  /*3af20*/  IADD3 R4, PT, PT, R3, 0x70010, RZ ;  /* 0x0007001003047810 */ /* 0x000fc80007ffe0ff */
[----:B------:R-:W-:Y:S02]  /*3af30*/  @P1 MOV R4, R4 ;  /* 0x0000000400041202 */ /* 0x000fe40000000f00 */
[----:B------:R-:W-:Y:S02]  /*3af40*/  R2UR.FILL UR68, R10 ;  /* 0x000000000a4472ca */ /* 0x000fe400004e0000 */
[----:B------:R-:W-:Y:S02]  /*3af50*/  R2UR.FILL UR11, R11 ;  /* 0x000000000b0b72ca */ /* 0x000fe400004e0000 */
[----:B------:R-:W-:Y:S02]  /*3af60*/  R2UR.FILL UR10, R12 ;  /* 0x000000000c0a72ca */ /* 0x000fe400004e0000 */
[----:B------:R-:W-:Y:S02]  /*3af70*/  R2UR.FILL UR9, R13 ;  /* 0x000000000d0972ca */ /* 0x000fe400004e0000 */
[----:B------:R-:W-:-:S02]  /*3af80*/  R2UR.FILL UR8, R14 ;  /* 0x000000000e0872ca */ /* 0x000fc400004e0000 */
[----:B0-----:R-:W-:Y:S02]  /*3af90*/  R2UR.FILL UR7, R15 ;  /* 0x000000000f0772ca */ /* 0x001fe400004e0000 */
[----:B------:R-:W-:Y:S02]  /*3afa0*/  R2UR.FILL UR6, R16 ;  /* 0x00000000100672ca */ /* 0x000fe400004e0000 */
[----:B--2---:R-:W-:Y:S02]  /*3afb0*/  R2UR UR72, R20 ;  /* 0x00000000144872ca */ /* 0x004fe400000e0000 */
[----:B------:R-:W-:-:S13]  /*3afc0*/  R2UR UR73, R21 ;  /* 0x00000000154972ca */ /* 0x000fda00000e0000 */
[----:B------:R3:W-:Y:S02]  /*3afd0*/  UTCHMMA gdesc[UR60], gdesc[UR72], tmem[UR5], tmem[UR70], idesc[UR71], UPT ;  /* 0x00ff46483c0075ea */ /* 0x0007e4000b800005 */
[----:B---3--:R-:W-:Y:S02]  /*3afe0*/  R2UR UR70, R18 ;  /* 0x00000000124672ca */ /* 0x008fe400000e0000 */
        /* <DEDUP_REMOVED lines=9> */
[----:B----4-:R-:W-:Y:S02]  /*3b080*/  R2UR UR70, R6 ;  /* 0x00000000064672ca */ /* 0x010fe400000e0000 */
[----:B------:R-:W-:Y:S01]  /*3b090*/  R2UR UR71, R7 ;  /* 0x00000000074772ca */ /* 0x000fe200000e0000 */
[----:B------:R-:W-:Y:S01]  /*3b0a0*/  UMOV UR72, 0x0 ;  /* 0x0000000000487882 */ /* 0x000fe20000000000 */
[----:B------:R-:W-:-:S11]  /*3b0b0*/  UMOV UR73, 0x4208490 ;  /* 0x0420849000497882 */ /* 0x000fd60000000000 */
[----:B------:R0:W-:Y:S02]  /*3b0c0*/  UTCHMMA gdesc[UR66], gdesc[UR70], tmem[UR5], tmem[UR72], idesc[UR73], UPT ;  /* 0x00ff4846420075ea */ /* 0x0001e4000b800005 */
[----:B0-----:R-:W-:-:S13]  /*3b0d0*/  @P1 R2UR UR70, R4 ;  /* 0x00000000044612ca */ /* 0x001fda00000e0000 */
[----:B------:R0:W-:Y:S01]  /*3b0e0*/  UTCBAR [UR70], URZ ;  /* 0x000000ff460073e9 */ /* 0x0001e200080000ff */
[----:B------:R-:W-:Y:S01]  /*3b0f0*/  NOP ;  /* 0x0000000000007918 */ /* 0x000fe20000000000 */
.L_x_14:
[----:B------:R-:W1:Y:S01]  /*3b100*/  SYNCS.PHASECHK.TRANS64.TRYWAIT P1, [UR9+0x70010], RZ ;  /* 0x070010ffff0075a7 */ /* 0x000e620008021109 */
[----:B------:R-:W2:Y:S01]  /*3b110*/  LDC R68, c[0x0][0x3a8] ;  /* 0x0000ea00ff447b82 */ /* 0x000ea20000000800 */
[----:B-1----:R-:W-:Y:S05]  /*3b120*/  @!P1 BRA `(.L_x_15) ;  /* 0x0000016c00bc9947 */ /* 0x002fea0003800000 */
.L_x_24:
[----:B------:R-:W3:Y:S01]  /*3b130*/  LDL.LU R79, [R1+0x130] ;  /* 0x00013000014f7983 */ /* 0x000ee20000300800 */
[----:B------:R-:W1:Y:S01]  /*3b140*/  S2R R80, SR_TID.X ;  /* 0x0000000000507919 */ /* 0x000e620000002100 */
[----:B------:R-:W-:Y:S06]  /*3b150*/  BAR.SYNC.DEFER_BLOCKING 0x0 ;  /* 0x0000000000007b1d */ /* 0x000fec0000010000 */
[----:B------:R-:W-:Y:S01]  /*3b160*/  LDTM.16dp32bit_t0_t15.x64 R4, tmem[UR7+0x100] ;  /* 0x00010007000479ee */ /* 0x000fe20008b00000 */
[----:B------:R-:W4:Y:S01]  /*3b170*/  LDTM.16dp32bit_t16_t31.x64 R4, tmem[UR7+0x140] ;  /* 0x00014007000479ee */ /* 0x000f220008b20000 */
[----:B--2---:R-:W2:Y:S01]  /*3b180*/  LDL R93, [R1+0x138] ;  /* 0x00013800015d7983 */ /* 0x004ea20000100800 */
[----:B------:R-:W0:Y:S01]  /*3b190*/  @!P0 SYNCS.CCTL.IV [UR9+0x70010] ;  /* 0x07001000ff0089b1 */ /* 0x000e220008000009 */
[----:B------:R-:W-:Y:S01]  /*3b1a0*/  NOP ;  /* 0x0000000000007918 */ /* 0x000fe20000000000 */
[----:B-1----:R-:W-:-:S04]  /*3b1b0*/  LOP3.LUT R78, R80, 0x10, RZ, 0xc0, !PT ;  /* 0x00000010504e7812 */ /* 0x002fc800078ec0ff */
[----:B------:R-:W-:Y:S01]  /*3b1c0*/  SHF.L.U32 R78, R78, 0x2, RZ ;  /* 0x000000024e4e7819 */ /* 0x000fe200000006ff */
[-C--:B----4-:R-:W-:Y:S01]  /*3b1d0*/  FMUL R4, R4, R68.reuse ;  /* 0x0000004404047220 */ /* 0x090fe20000400000 */
[-C--:B------:R-:W-:Y:S01]  /*3b1e0*/  FMUL R6, R6, R68.reuse ;  /* 0x0000004406067220 */ /* 0x080fe20000400000 */
        /* <DEDUP_REMOVED lines=18> */
[----:B------:R-:W-:Y:S01]  /*3b310*/  LOP3.LUT R81, R80, 0x10, RZ, 0xc0, !PT ;  /* 0x0000001050517812 */ /* 0x000fe200078ec0ff */
[----:B------:R-:W-:-:S03]  /*3b320*/  FMUL R30, R30, R68 ;  /* 0x000000441e1e7220 */ /* 0x000fc60000400000 */
[----:B------:R-:W-:Y:S01]  /*3b330*/  SHF.L.U32 R81, R81, 0x2, RZ ;  /* 0x0000000251517819 */ /* 0x000fe200000006ff */
        /* <DEDUP_REMOVED lines=11> */
[----:B------:R-:W-:Y:S01]  /*3b3f0*/  FMUL R46, R46, R68 ;  /* 0x000000442e2e7220 */ /* 0x000fe20000400000 */
[----:B---3--:R-:W-:-:S05]  /*3b400*/  IMAD.IADD R78, R78, 0x1, R79 ;  /* 0x000000014e4e7824 */ /* 0x008fca00078e024f */
[C---:B------:R-:W-:Y:S01]  /*3b410*/  IADD3 R69, PT, PT, R78.reuse, 0x80, RZ ;  /* 0x000000804e457810 */ /* 0x040fe20007ffe0ff */
[C---:B------:R-:W-:Y:S01]  /*3b420*/  VIADD R3, R78.reuse, 0x84 ;  /* 0x000000844e037836 */ /* 0x040fe20000000000 */
[----:B------:R-:W-:Y:S02]  /*3b430*/  IADD3 R70, PT, PT, R78, 0x83, RZ ;  /* 0x000000834e467810 */ /* 0x000fe40007ffe0ff */
[----:B-----5:R-:W-:Y:S01]  /*3b440*/  ISETP.GE.AND P4, PT, R208, R69, PT ;  /* 0x00000045d000720c */ /* 0x020fe20003f86270 */
[----:B------:R-:W-:Y:S01]  /*3b450*/  VIADD R71, R78, 0x82 ;  /* 0x000000824e477836 */ /* 0x000fe20000000000 */
[C---:B------:R-:W-:Y:S01]  /*3b460*/  ISETP.GE.AND P2, PT, R208.reuse, R70, PT ;  /* 0x00000046d000720c */ /* 0x040fe20003f46270 */
[----:B------:R-:W-:Y:S01]  /*3b470*/  FMUL R70, R5, R68 ;  /* 0x0000004405467220 */ /* 0x000fe20000400000 */
[----:B------:R-:W-:Y:S02]  /*3b480*/  ISETP.GE.AND P3, PT, R208, R3, PT ;  /* 0x00000003d000720c */ /* 0x000fe40003f66270 */
[----:B------:R-:W-:-:S02]  /*3b490*/  FSEL R3, R4, -INF , P4 ;  /* 0xff80000004037808 */ /* 0x000fc40002000000 */
[----:B------:R-:W-:Y:S02]  /*3b4a0*/  ISETP.GT.AND P4, PT, R208, R69, PT ;  /* 0x00000045d000720c */ /* 0x000fe40003f84270 */
[C---:B------:R-:W-:Y:S01]  /*3b4b0*/  IADD3 R5, PT, PT, R78.reuse, 0x85, RZ ;  /* 0x000000854e057810 */ /* 0x040fe20007ffe0ff */
[----:B------:R-:W-:Y:S01]  /*3b4c0*/  VIADD R4, R78, 0x86 ;  /* 0x000000864e047836 */ /* 0x000fe20000000000 */
[----:B------:R-:W-:Y:S02]  /*3b4d0*/  ISETP.GE.AND P1, PT, R208, R71, PT ;  /* 0x00000047d000720c */ /* 0x000fe40003f26270 */
[----:B------:R-:W-:Y:S02]  /*3b4e0*/  FSEL R70, R70, -INF , P4 ;  /* 0xff80000046467808 */ /* 0x000fe40002000000 */
[----:B------:R-:W-:Y:S02]  /*3b4f0*/  ISETP.GE.AND P4, PT, R208, R5, PT ;  /* 0x00000005d000720c */ /* 0x000fe40003f86270 */
[----:B------:R-:W-:-:S02]  /*3b500*/  IADD3 R5, PT, PT, R78, 0x87, RZ ;  /* 0x000000874e057810 */ /* 0x000fc40007ffe0ff */
[----:B------:R-:W-:Y:S01]  /*3b510*/  FSEL R69, R6, -INF , P1 ;  /* 0xff80000006457808 */ /* 0x000fe20000800000 */
[----:B------:R-:W-:Y:S01]  /*3b520*/  VIADD R6, R78, 0x88 ;  /* 0x000000884e067836 */ /* 0x000fe20000000000 */
[----:B------:R-:W-:Y:S02]  /*3b530*/  ISETP.GE.AND P1, PT, R208, R4, PT ;  /* 0x00000004d000720c */ /* 0x000fe40003f26270 */
[----:B------:R-:W-:Y:S01]  /*3b540*/  FSEL R4, R7, -INF , P2 ;  /* 0xff80000007047808 */ /* 0x000fe20001000000 */
[----:B------:R-:W-:Y:S01]  /*3b550*/  FMUL R7, R10, R68 ;  /* 0x000000440a077220 */ /* 0x000fe20000400000 */
[----:B------:R-:W-:Y:S02]  /*3b560*/  ISETP.GE.AND P2, PT, R208, R5, PT ;  /* 0x00000005d000720c */ /* 0x000fe40003f46270 */
[----:B------:R-:W-:Y:S02]  /*3b570*/  IADD3 R5, PT, PT, R78, 0x89, RZ ;  /* 0x000000894e057810 */ /* 0x000fe40007ffe0ff */
[----:B------:R-:W-:-:S02]  /*3b580*/  FSEL R71, R8, -INF , P3 ;  /* 0xff80000008477808 */ /* 0x000fc40001800000 */
[----:B------:R-:W-:Y:S01]  /*3b590*/  ISETP.GE.AND P3, PT, R208, R6, PT ;  /* 0x00000006d000720c */ /* 0x000fe20003f66270 */
[----:B------:R-:W-:Y:S01]  /*3b5a0*/  VIADD R6, R78, 0x8a ;  /* 0x0000008a4e067836 */ /* 0x000fe20000000000 */
[----:B------:R-:W-:Y:S02]  /*3b5b0*/  FSEL R10, R9, -INF , P4 ;  /* 0xff800000090a7808 */ /* 0x000fe40002000000 */
[----:B------:R-:W-:Y:S02]  /*3b5c0*/  ISETP.GE.AND P4, PT, R208, R5, PT ;  /* 0x00000005d000720c */ /* 0x000fe40003f86270 */
[----:B------:R-:W-:Y:S02]  /*3b5d0*/  FSEL R5, R7, -INF , P1 ;  /* 0xff80000007057808 */ /* 0x000fe40000800000 */
[----:B------:R-:W-:Y:S02]  /*3b5e0*/  IADD3 R7, PT, PT, R78, 0x8b, RZ ;  /* 0x0000008b4e077810 */ /* 0x000fe40007ffe0ff */
[----:B------:R-:W-:Y:S01]  /*3b5f0*/  ISETP.GE.AND P1, PT, R208, R6, PT ;  /* 0x00000006d000720c */ /* 0x000fe20003f26270 */
[----:B------:R-:W-:Y:S01]  /*3b600*/  VIADD R6, R78, 0x8c ;  /* 0x0000008c4e067836 */ /* 0x000fe20000000000 */
[----:B------:R-:W-:Y:S01]  /*3b610*/  FSEL R72, R72, -INF , P2 ;  /* 0xff80000048487808 */ /* 0x000fe20001000000 */
[----:B------:R-:W-:Y:S01]  /*3b620*/  VIADD R8, R78, 0x8e ;  /* 0x0000008e4e087836 */ /* 0x000fe20000000000 */
[----:B------:R-:W-:-:S02]  /*3b630*/  ISETP.GE.AND P2, PT, R208, R7, PT ;  /* 0x00000007d000720c */ /* 0x000fc40003f46270 */
[----:B------:R-:W-:Y:S02]  /*3b640*/  IADD3 R7, PT, PT, R78, 0x8d, RZ ;  /* 0x0000008d4e077810 */ /* 0x000fe40007ffe0ff */
[----:B------:R-:W-:Y:S02]  /*3b650*/  FSEL R11, R11, -INF , P3 ;  /* 0xff8000000b0b7808 */ /* 0x000fe40001800000 */
[C---:B------:R-:W-:Y:S02]  /*3b660*/  ISETP.GE.AND P3, PT, R208.reuse, R6, PT ;  /* 0x00000006d000720c */ /* 0x040fe40003f66270 */
[----:B------:R-:W-:Y:S02]  /*3b670*/  FSEL R6, R13, -INF , P4 ;  /* 0xff8000000d067808 */ /* 0x000fe40002000000 */
[----:B------:R-:W-:Y:S02]  /*3b680*/  ISETP.GE.AND P4, PT, R208, R7, PT ;  /* 0x00000007d000720c */ /* 0x000fe40003f86270 */
[----:B------:R-:W-:-:S02]  /*3b690*/  FSEL R73, R14, -INF , P1 ;  /* 0xff8000000e497808 */ /* 0x000fc40000800000 */
[----:B------:R-:W-:Y:S02]  /*3b6a0*/  IADD3 R7, PT, PT, R78, 0x8f, RZ ;  /* 0x0000008f4e077810 */ /* 0x000fe40007ffe0ff */
[----:B------:R-:W-:Y:S01]  /*3b6b0*/  ISETP.GE.AND P1, PT, R208, R8, PT ;  /* 0x00000008d000720c */ /* 0x000fe20003f26270 */
[----:B------:R-:W-:Y:S01]  /*3b6c0*/  VIADD R8, R78, 0x90 ;  /* 0x000000904e087836 */ /* 0x000fe20000000000 */
[----:B------:R-:W-:Y:S02]  /*3b6d0*/  FSEL R12, R12, -INF , P2 ;  /* 0xff8000000c0c7808 */ /* 0x000fe40001000000 */
[----:B------:R-:W-:Y:S01]  /*3b6e0*/  ISETP.GE.AND P2, PT, R208, R7, PT ;  /* 0x00000007d000720c */ /* 0x000fe20003f46270 */
[----:B------:R-:W-:Y:S01]  /*3b6f0*/  FMUL R13, R18, R68 ;  /* 0x00000044120d7220 */ /* 0x000fe20000400000 */
[----:B------:R-:W-:Y:S02]  /*3b700*/  FSEL R7, R16, -INF , P3 ;  /* 0xff80000010077808 */ /* 0x000fe40001800000 */
[----:B------:R-:W-:-:S02]  /*3b710*/  IADD3 R9, PT, PT, R78, 0x91, RZ ;  /* 0x000000914e097810 */ /* 0x000fc40007ffe0ff */
[----:B------:R-:W-:Y:S01]  /*3b720*/  ISETP.GE.AND P3, PT, R208, R8, PT ;  /* 0x00000008d000720c */ /* 0x000fe20003f66270 */
[C---:B------:R-:W-:Y:S01]  /*3b730*/  VIADD R8, R78.reuse, 0x92 ;  /* 0x000000924e087836 */ /* 0x040fe20000000000 */
[----:B------:R-:W-:Y:S01]  /*3b740*/  FSEL R74, R17, -INF , P4 ;  /* 0xff800000114a7808 */ /* 0x000fe20002000000 */
[----:B------:R-:W-:Y:S01]  /*3b750*/  VIADD R14, R78, 0x94 ;  /* 0x000000944e0e7836 */ /* 0x000fe20000000000 */
[----:B------:R-:W-:Y:S02]  /*3b760*/  ISETP.GE.AND P4, PT, R208, R9, PT ;  /* 0x00000009d000720c */ /* 0x000fe40003f86270 */
[----:B------:R-:W-:Y:S02]  /*3b770*/  IADD3 R9, PT, PT, R78, 0x93, RZ ;  /* 0x000000934e097810 */ /* 0x000fe40007ffe0ff */
[----:B------:R-:W-:Y:S02]  /*3b780*/  FSEL R13, R13, -INF , P1 ;  /* 0xff8000000d0d7808 */ /* 0x000fe40000800000 */
[----:B------:R-:W-:-:S02]  /*3b790*/  ISETP.GE.AND P1, PT, R208, R8, PT ;  /* 0x00000008d000720c */ /* 0x000fc40003f26270 */
[----:B------:R-:W-:Y:S02]  /*3b7a0*/  FSEL R8, R19, -INF , P2 ;  /* 0xff80000013087808 */ /* 0x000fe40001000000 */
[----:B------:R-:W-:Y:S02]  /*3b7b0*/  ISETP.GE.AND P2, PT, R208, R9, PT ;  /* 0x00000009d000720c */ /* 0x000fe40003f46270 */
[----:B------:R-:W-:Y:S02]  /*3b7c0*/  FSEL R75, R20, -INF , P3 ;  /* 0xff800000144b7808 */ /* 0x000fe40001800000 */
[----:B------:R-:W-:Y:S02]  /*3b7d0*/  IADD3 R9, PT, PT, R78, 0x95, RZ ;  /* 0x000000954e097810 */ /* 0x000fe40007ffe0ff */
[----:B------:R-:W-:Y:S01]  /*3b7e0*/  ISETP.GE.AND P3, PT, R208, R14, PT ;  /* 0x0000000ed000720c */ /* 0x000fe20003f66270 */
[----:B------:R-:W-:Y:S01]  /*3b7f0*/  VIADD R14, R78, 0x96 ;  /* 0x000000964e0e7836 */ /* 0x000fe20000000000 */
[----:B------:R-:W-:-:S02]  /*3b800*/  FSEL R15, R15, -INF , P4 ;  /* 0xff8000000f0f7808 */ /* 0x000fc40002000000 */
[----:B------:R-:W-:Y:S01]  /*3b810*/  ISETP.GE.AND P4, PT, R208, R9, PT ;  /* 0x00000009d000720c */ /* 0x000fe20003f86270 */
[----:B------:R-:W-:Y:S01]  /*3b820*/  FMUL R18, R24, R68 ;  /* 0x0000004418127220 */ /* 0x000fe20000400000 */
[----:B------:R-:W-:Y:S02]  /*3b830*/  FSEL R9, R22, -INF , P1 ;  /* 0xff80000016097808 */ /* 0x000fe40000800000 */
[----:B------:R-:W-:Y:S02]  /*3b840*/  IADD3 R16, PT, PT, R78, 0x97, RZ ;  /* 0x000000974e107810 */ /* 0x000fe40007ffe0ff */
[----:B------:R-:W-:Y:S01]  /*3b850*/  ISETP.GE.AND P1, PT, R208, R14, PT ;  /* 0x0000000ed000720c */ /* 0x000fe20003f26270 */
[C---:B------:R-:W-:Y:S01]  /*3b860*/  VIADD R14, R78.reuse, 0x98 ;  /* 0x000000984e0e7836 */ /* 0x040fe20000000000 */
[----:B------:R-:W-:Y:S01]  /*3b870*/  FSEL R76, R23, -INF , P2 ;  /* 0xff800000174c7808 */ /* 0x000fe20001000000 */
[----:B------:R-:W-:Y:S01]  /*3b880*/  VIADD R17, R78, 0x9a ;  /* 0x0000009a4e117836 */ /* 0x000fe20000000000 */
[----:B------:R-:W-:-:S02]  /*3b890*/  ISETP.GE.AND P2, PT, R208, R16, PT ;  /* 0x00000010d000720c */ /* 0x000fc40003f46270 */
[----:B------:R-:W-:Y:S02]  /*3b8a0*/  IADD3 R16, PT, PT, R78, 0x99, RZ ;  /* 0x000000994e107810 */ /* 0x000fe40007ffe0ff */
[----:B------:R-:W-:Y:S01]  /*3b8b0*/  FSEL R18, R18, -INF , P3 ;  /* 0xff80000012127808 */ /* 0x000fe20001800000 */
[----:B------:R-:W-:Y:S01]  /*3b8c0*/  FMUL R19, R27, R68 ;  /* 0x000000441b137220 */ /* 0x000fe20000400000 */
[C---:B------:R-:W-:Y:S02]  /*3b8d0*/  ISETP.GE.AND P3, PT, R208.reuse, R14, PT ;  /* 0x0000000ed000720c */ /* 0x040fe40003f66270 */
[----:B------:R-:W-:Y:S02]  /*3b8e0*/  FSEL R14, R25, -INF , P4 ;  /* 0xff800000190e7808 */ /* 0x000fe40002000000 */
[----:B------:R-:W-:Y:S02]  /*3b8f0*/  ISETP.GE.AND P4, PT, R208, R16, PT ;  /* 0x00000010d000720c */ /* 0x000fe40003f86270 */
[----:B------:R-:W-:-:S02]  /*3b900*/  FSEL R77, R26, -INF , P1 ;  /* 0xff8000001a4d7808 */ /* 0x000fc40000800000 */
[----:B------:R-:W-:Y:S02]  /*3b910*/  IADD3 R16, PT, PT, R78, 0x9b, RZ ;  /* 0x0000009b4e107810 */ /* 0x000fe40007ffe0ff */
[----:B------:R-:W-:Y:S01]  /*3b920*/  ISETP.GE.AND P1, PT, R208, R17, PT ;  /* 0x00000011d000720c */ /* 0x000fe20003f26270 */
[----:B------:R-:W-:Y:S01]  /*3b930*/  VIADD R17, R78, 0x9c ;  /* 0x0000009c4e117836 */ /* 0x000fe20000000000 */
[----:B------:R-:W-:Y:S01]  /*3b940*/  FSEL R19, R19, -INF , P2 ;  /* 0xff80000013137808 */ /* 0x000fe20001000000 */
[----:B------:R-:W-:Y:S01]  /*3b950*/  FMUL R20, R29, R68 ;  /* 0x000000441d147220 */ /* 0x000fe20000400000 */
[----:B------:R-:W-:Y:S02]  /*3b960*/  ISETP.GE.AND P2, PT, R208, R16, PT ;  /* 0x00000010d000720c */ /* 0x000fe40003f46270 */
[----:B------:R-:W-:Y:S02]  /*3b970*/  FSEL R16, R28, -INF , P3 ;  /* 0xff8000001c107808 */ /* 0x000fe40001800000 */
[----:B------:R-:W-:Y:S01]  /*3b980*/  ISETP.GE.AND P3, PT, R208, R17, PT ;  /* 0x00000011d000720c */ /* 0x000fe20003f66270 */
[C---:B------:R-:W-:Y:S01]  /*3b990*/  VIADD R21, R78.reuse, 0x9e ;  /* 0x0000009e4e157836 */ /* 0x040fe20000000000 */
[----:B------:R-:W-:-:S02]  /*3b9a0*/  IADD3 R17, PT, PT, R78, 0x9d, RZ ;  /* 0x0000009d4e117810 */ /* 0x000fc40007ffe0ff */
[----:B------:R-:W-:Y:S02]  /*3b9b0*/  FSEL R20, R20, -INF , P4 ;  /* 0xff80000014147808 */ /* 0x000fe40002000000 */
[----:B------:R-:W-:Y:S01]  /*3b9c0*/  ISETP.GE.AND P4, PT, R208, R17, PT ;  /* 0x00000011d000720c */ /* 0x000fe20003f86270 */
[----:B------:R-:W-:Y:S01]  /*3b9d0*/  VIADD R199, R79, 0x80 ;  /* 0x000000804fc77836 */ /* 0x000fe20000000000 */
[----:B------:R-:W-:Y:S02]  /*3b9e0*/  FSEL R17, R30, -INF , P1 ;  /* 0xff8000001e117808 */ /* 0x000fe40000800000 */
[----:B------:R-:W-:Y:S02]  /*3b9f0*/  ISETP.GE.AND P1, PT, R208, R21, PT ;  /* 0x00000015d000720c */ /* 0x000fe40003f26270 */
[C---:B------:R-:W-:Y:S01]  /*3ba00*/  IADD3 R21, PT, PT, R81.reuse, 0x37, RZ ;  /* 0x0000003751157810 */ /* 0x040fe20007ffe0ff */
[----:B------:R-:W-:Y:S01]  /*3ba10*/  FMUL R30, R32, R68 ;  /* 0x00000044201e7220 */ /* 0x000fe20000400000 */
[----:B------:R-:W-:-:S02]  /*3ba20*/  IADD3 R22, PT, PT, R81, 0x36, RZ ;  /* 0x0000003651167810 */ /* 0x000fc40007ffe0ff */
[----:B------:R-:W-:Y:S01]  /*3ba30*/  LOP3.LUT R21, R199, R21, RZ, 0xfc, !PT ;  /* 0x00000015c7157212 */ /* 0x000fe200078efcff */
[----:B------:R-:W-:Y:S01]  /*3ba40*/  VIADD R23, R81, 0x35 ;  /* 0x0000003551177836 */ /* 0x000fe20000000000 */
[----:B------:R-:W-:Y:S01]  /*3ba50*/  LOP3.LUT R22, R199, R22, RZ, 0xfc, !PT ;  /* 0x00000016c7167212 */ /* 0x000fe200078efcff */
[-C--:B------:R-:W-:Y:S01]  /*3ba60*/  FMUL R29, R31, R68.reuse ;  /* 0x000000441f1d7220 */ /* 0x080fe20000400000 */
[----:B------:R-:W-:Y:S01]  /*3ba70*/  FSEL R30, R30, -INF , P3 ;  /* 0xff8000001e1e7808 */ /* 0x000fe20001800000 */
[----:B------:R-:W-:Y:S01]  /*3ba80*/  VIADD R78, R78, 0x9f ;  /* 0x0000009f4e4e7836 */ /* 0x000fe20000000000 */
[----:B------:R-:W-:Y:S01]  /*3ba90*/  ISETP.GE.AND P3, PT, R208, R21, PT ;  /* 0x00000015d000720c */ /* 0x000fe20003f66270 */
[----:B------:R-:W-:Y:S01]  /*3baa0*/  FMUL R31, R34, R68 ;  /* 0x00000044221f7220 */ /* 0x000fe20000400000 */
[----:B------:R-:W-:Y:S01]  /*3bab0*/  FSEL R21, R33, -INF , P4 ;  /* 0xff80000021157808 */ /* 0x000fe20002000000 */
[----:B------:R-:W-:Y:S01]  /*3bac0*/  VIADD R24, R81, 0x33 ;  /* 0x0000003351187836 */ /* 0x000fe20000000000 */
[----:B------:R-:W-:-:S02]  /*3bad0*/  ISETP.GE.AND P4, PT, R208, R22, PT ;  /* 0x00000016d000720c */ /* 0x000fc40003f86270 */
[----:B------:R-:W-:Y:S02]  /*3bae0*/  IADD3 R22, PT, PT, R81, 0x34, RZ ;  /* 0x0000003451167810 */ /* 0x000fe40007ffe0ff */
[----:B------:R-:W-:Y:S02]  /*3baf0*/  LOP3.LUT R23, R199, R23, RZ, 0xfc, !PT ;  /* 0x00000017c7177212 */ /* 0x000fe400078efcff */
[----:B------:R-:W-:Y:S02]  /*3bb00*/  FSEL R29, R29, -INF , P2 ;  /* 0xff8000001d1d7808 */ /* 0x000fe40001000000 */
[----:B------:R-:W-:Y:S02]  /*3bb10*/  ISETP.GE.AND P2, PT, R208, R78, PT ;  /* 0x0000004ed000720c */ /* 0x000fe40003f46270 */
[----:B------:R-:W-:Y:S02]  /*3bb20*/  FSEL R31, R31, -INF , P1 ;  /* 0xff8000001f1f7808 */ /* 0x000fe40000800000 */
[----:B------:R-:W-:-:S02]  /*3bb30*/  LOP3.LUT R25, R199, R22, RZ, 0xfc, !PT ;  /* 0x00000016c7197212 */ /* 0x000fc400078efcff */
[C---:B------:R-:W-:Y:S01]  /*3bb40*/  ISETP.GE.AND P1, PT, R208.reuse, R23, PT ;  /* 0x00000017d000720c */ /* 0x040fe20003f26270 */
[----:B------:R-:W-:Y:S01]  /*3bb50*/  VIADD R23, R81, 0x31 ;  /* 0x0000003151177836 */ /* 0x000fe20000000000 */
[----:B------:R-:W-:Y:S02]  /*3bb60*/  LOP3.LUT R24, R199, R24, RZ, 0xfc, !PT ;  /* 0x00000018c7187212 */ /* 0x000fe400078efcff */
[----:B------:R-:W-:Y:S02]  /*3bb70*/  FSEL R22, R35, -INF , P2 ;  /* 0xff80000023167808 */ /* 0x000fe40001000000 */
[----:B------:R-:W-:Y:S02]  /*3bb80*/  ISETP.GE.AND P2, PT, R208, R25, PT ;  /* 0x00000019d000720c */ /* 0x000fe40003f46270 */
[----:B------:R-:W-:Y:S02]  /*3bb90*/  SEL R26, RZ, 0x1, P3 ;  /* 0x00000001ff1a7807 */ /* 0x000fe40001800000 */
[----:B------:R-:W-:-:S02]  /*3bba0*/  IADD3 R25, PT, PT, R81, 0x32, RZ ;  /* 0x0000003251197810 */ /* 0x000fc40007ffe0ff */
[C---:B------:R-:W-:Y:S02]  /*3bbb0*/  ISETP.GE.AND P3, PT, R208.reuse, R24, PT ;  /* 0x00000018d000720c */ /* 0x040fe40003f66270 */
[----:B------:R-:W-:Y:S02]  /*3bbc0*/  IADD3 R24, PT, PT, R81, 0x30, RZ ;  /* 0x0000003051187810 */ /* 0x000fe40007ffe0ff */
[C---:B------:R-:W-:Y:S02]  /*3bbd0*/  LOP3.LUT R23, R199.reuse, R23, RZ, 0xfc, !PT ;  /* 0x00000017c7177212 */ /* 0x040fe400078efcff */
[----:B------:R-:W-:Y:S02]  /*3bbe0*/  LOP3.LUT R25, R199, R25, RZ, 0xfc, !PT ;  /* 0x00000019c7197212 */ /* 0x000fe400078efcff */
[----:B------:R-:W-:Y:S02]  /*3bbf0*/  SEL R27, RZ, 0x4, P1 ;  /* 0x00000004ff1b7807 */ /* 0x000fe40000800000 */
[----:B------:R-:W-:-:S02]  /*3bc00*/  ISETP.GE.AND P1, PT, R208, R23, PT ;  /* 0x00000017d000720c */ /* 0x000fc40003f26270 */
[----:B------:R-:W-:Y:S02]  /*3bc10*/  LOP3.LUT R24, R199, R24, RZ, 0xfc, !PT ;  /* 0x00000018c7187212 */ /* 0x000fe400078efcff */
[C---:B------:R-:W-:Y:S02]  /*3bc20*/  IADD3 R23, PT, PT, R81.reuse, 0x3c, RZ ;  /* 0x0000003c51177810 */ /* 0x040fe40007ffe0ff */
[----:B------:R-:W-:Y:S02]  /*3bc30*/  SEL R89, RZ, 0x1fffe, P4 ;  /* 0x0001fffeff597807 */ /* 0x000fe40002000000 */
[C---:B------:R-:W-:Y:S01]  /*3bc40*/  ISETP.GE.AND P4, PT, R208.reuse, R25, PT ;  /* 0x00000019d000720c */ /* 0x040fe20003f86270 */
[C---:B------:R-:W-:Y:S01]  /*3bc50*/  VIADD R25, R81.reuse, 0x3d ;  /* 0x0000003d51197836 */ /* 0x040fe20000000000 */
[----:B------:R-:W-:Y:S02]  /*3bc60*/  SEL R35, RZ, 0x7fff8, P2 ;  /* 0x0007fff8ff237807 */ /* 0x000fe40001000000 */
[----:B------:R-:W-:Y:S01]  /*3bc70*/  ISETP.GE.AND P2, PT, R208, R24, PT ;  /* 0x00000018d000720c */ /* 0x000fe20003f46270 */
[----:B------:R-:W-:Y:S01]  /*3bc80*/  VIADD R24, R81, 0x3f ;  /* 0x0000003f51187836 */ /* 0x000fe20000000000 */
[----:B------:R-:W-:-:S02]  /*3bc90*/  LOP3.LUT R23, R199, R23, RZ, 0xfc, !PT ;  /* 0x00000017c7177212 */ /* 0x000fc400078efcff */
[----:B------:R-:W-:Y:S02]  /*3bca0*/  SEL R83, RZ, 0x1fffe, P4 ;  /* 0x0001fffeff537807 */ /* 0x000fe40002000000 */
[----:B------:R-:W-:Y:S02]  /*3bcb0*/  LOP3.LUT R25, R199, R25, RZ, 0xfc, !PT ;  /* 0x00000019c7197212 */ /* 0x000fe400078efcff */
[C---:B------:R-:W-:Y:S01]  /*3bcc0*/  ISETP.GE.AND P4, PT, R208.reuse, R23, PT ;  /* 0x00000017d000720c */ /* 0x040fe20003f86270 */
[----:B------:R-:W-:Y:S01]  /*3bcd0*/  VIADD R23, R81, 0x3b ;  /* 0x0000003b51177836 */ /* 0x000fe20000000000 */
[----:B------:R-:W-:Y:S02]  /*3bce0*/  LOP3.LUT R24, R199, R24, RZ, 0xfc, !PT ;  /* 0x00000018c7187212 */ /* 0x000fe400078efcff */
[----:B------:R-:W-:Y:S02]  /*3bcf0*/  SEL R82, RZ, 0x1, P3 ;  /* 0x00000001ff527807 */ /* 0x000fe40001800000 */
[----:B------:R-:W-:-:S02]  /*3bd00*/  ISETP.GE.AND P3, PT, R208, R25, PT ;  /* 0x00000019d000720c */ /* 0x000fc40003f66270 */
[----:B------:R-:W-:Y:S02]  /*3bd10*/  SEL R84, RZ, 0x4, P1 ;  /* 0x00000004ff547807 */ /* 0x000fe40000800000 */
[C---:B------:R-:W-:Y:S02]  /*3bd20*/  IADD3 R25, PT, PT, R81.reuse, 0x3e, RZ ;  /* 0x0000003e51197810 */ /* 0x040fe40007ffe0ff */
[----:B------:R-:W-:Y:S02]  /*3bd30*/  ISETP.GE.AND P1, PT, R208, R24, PT ;  /* 0x00000018d000720c */ /* 0x000fe40003f26270 */
[----:B------:R-:W-:Y:S02]  /*3bd40*/  IADD3 R24, PT, PT, R81, 0x3a, RZ ;  /* 0x0000003a51187810 */ /* 0x000fe40007ffe0ff */
[C---:B------:R-:W-:Y:S02]  /*3bd50*/  LOP3.LUT R23, R199.reuse, R23, RZ, 0xfc, !PT ;  /* 0x00000017c7177212 */ /* 0x040fe400078efcff */
[----:B------:R-:W-:-:S02]  /*3bd60*/  LOP3.LUT R25, R199, R25, RZ, 0xfc, !PT ;  /* 0x00000019c7197212 */ /* 0x000fc400078efcff */
[----:B------:R-:W-:Y:S02]  /*3bd70*/  SEL R86, RZ, 0x4, P3 ;  /* 0x00000004ff567807 */ /* 0x000fe40001800000 */
[C---:B------:R-:W-:Y:S02]  /*3bd80*/  ISETP.GE.AND P3, PT, R208.reuse, R23, PT ;  /* 0x00000017d000720c */ /* 0x040fe40003f66270 */
[----:B------:R-:W-:Y:S02]  /*3bd90*/  LOP3.LUT R24, R199, R24, RZ, 0xfc, !PT ;  /* 0x00000018c7187212 */ /* 0x000fe400078efcff */
[C---:B------:R-:W-:Y:S02]  /*3bda0*/  IADD3 R23, PT, PT, R81.reuse, 0x38, RZ ;  /* 0x0000003851177810 */ /* 0x040fe40007ffe0ff */
[----:B------:R-:W-:Y:S02]  /*3bdb0*/  SEL R85, RZ, 0x7fff8, P2 ;  /* 0x0007fff8ff557807 */ /* 0x000fe40001000000 */
[----:B------:R-:W-:Y:S01]  /*3bdc0*/  ISETP.GE.AND P2, PT, R208, R25, PT ;  /* 0x00000019d000720c */ /* 0x000fe20003f46270 */
[----:B------:R-:W-:Y:S01]  /*3bdd0*/  VIADD R25, R81, 0x39 ;  /* 0x0000003951197836 */ /* 0x000fe20000000000 */
[----:B------:R-:W-:-:S02]  /*3bde0*/  SEL R87, RZ, 0x7fff8, P4 ;  /* 0x0007fff8ff577807 */ /* 0x000fc40002000000 */
[C---:B------:R-:W-:Y:S01]  /*3bdf0*/  ISETP.GE.AND P4, PT, R208.reuse, R24, PT ;  /* 0x00000018d000720c */ /* 0x040fe20003f86270 */
[----:B------:R-:W-:Y:S01]  /*3be00*/  VIADD R24, R81, 0x20 ;  /* 0x0000002051187836 */ /* 0x000fe20000000000 */
[C---:B------:R-:W-:Y:S02]  /*3be10*/  LOP3.LUT R23, R199.reuse, R23, RZ, 0xfc, !PT ;  /* 0x00000017c7177212 */ /* 0x040fe400078efcff */
[----:B------:R-:W-:Y:S02]  /*3be20*/  SEL R91, RZ, 0x1, P3 ;  /* 0x00000001ff5b7807 */ /* 0x000fe40001800000 */
[----:B------:R-:W-:Y:S02]  /*3be30*/  LOP3.LUT R25, R199, R25, RZ, 0xfc, !PT ;  /* 0x00000019c7197212 */ /* 0x000fe400078efcff */
[----:B------:R-:W-:Y:S01]  /*3be40*/  ISETP.GE.AND P3, PT, R208, R23, PT ;  /* 0x00000017d000720c */ /* 0x000fe20003f66270 */
[----:B------:R-:W-:Y:S01]  /*3be50*/  VIADD R23, R81, 0x22 ;  /* 0x0000002251177836 */ /* 0x000fe20000000000 */
[----:B------:R-:W-:-:S02]  /*3be60*/  LOP3.LUT R24, R199, R24, RZ, 0xfc, !PT ;  /* 0x00000018c7187212 */ /* 0x000fc400078efcff */
[----:B------:R-:W-:Y:S02]  /*3be70*/  SEL R90, RZ, 0x1fffe, P2 ;  /* 0x0001fffeff5a7807 */ /* 0x000fe40001000000 */
[C---:B------:R-:W-:Y:S02]  /*3be80*/  IADD3 R28, PT, PT, R81.reuse, 0x21, RZ ;  /* 0x00000021511c7810 */ /* 0x040fe40007ffe0ff */
[C---:B------:R-:W-:Y:S02]  /*3be90*/  ISETP.GE.AND P2, PT, R208.reuse, R25, PT ;  /* 0x00000019d000720c */ /* 0x040fe40003f46270 */
[----:B------:R-:W-:Y:S02]  /*3bea0*/  SEL R92, RZ, 0x1fffe, P4 ;  /* 0x0001fffeff5c7807 */ /* 0x000fe40002000000 */
[----:B------:R-:W-:Y:S01]  /*3beb0*/  ISETP.GE.AND P4, PT, R208, R24, PT ;  /* 0x00000018d000720c */ /* 0x000fe20003f86270 */
[----:B------:R-:W-:Y:S01]  /*3bec0*/  FMUL R24, R36, R68 ;  /* 0x0000004424187220 */ /* 0x000fe20000400000 */
[----:B------:R-:W-:-:S02]  /*3bed0*/  IADD3 R25, PT, PT, R81, 0x23, RZ ;  /* 0x0000002351197810 */ /* 0x000fc40007ffe0ff */
[C---:B------:R-:W-:Y:S02]  /*3bee0*/  LOP3.LUT R23, R199.reuse, R23, RZ, 0xfc, !PT ;  /* 0x00000017c7177212 */ /* 0x040fe400078efcff */
[C---:B------:R-:W-:Y:S02]  /*3bef0*/  LOP3.LUT R28, R199.reuse, R28, RZ, 0xfc, !PT ;  /* 0x0000001cc71c7212 */ /* 0x040fe400078efcff */
[----:B------:R-:W-:Y:S02]  /*3bf00*/  LOP3.LUT R25, R199, R25, RZ, 0xfc, !PT ;  /* 0x00000019c7197212 */ /* 0x000fe400078efcff */
[----:B------:R-:W-:Y:S02]  /*3bf10*/  SEL R36, RZ, 0x7fff8, P3 ;  /* 0x0007fff8ff247807 */ /* 0x000fe40001800000 */
[----:B------:R-:W-:Y:S02]  /*3bf20*/  SEL R88, RZ, 0x4, P2 ;  /* 0x00000004ff587807 */ /* 0x000fe40001000000 */
[----:B------:R-:W-:-:S02]  /*3bf30*/  ISETP.GE.AND P3, PT, R208, R23, PT ;  /* 0x00000017d000720c */ /* 0x000fc40003f66270 */
[----:B------:R-:W-:Y:S01]  /*3bf40*/  ISETP.GE.AND P2, PT, R208, R28, PT ;  /* 0x0000001cd000720c */ /* 0x000fe20003f46270 */
[C---:B------:R-:W-:Y:S01]  /*3bf50*/  VIADD R28, R81.reuse, 0x24 ;  /* 0x00000024511c7836 */ /* 0x040fe20000000000 */
[----:B------:R-:W-:Y:S02]  /*3bf60*/  FSEL R23, R24, -INF , P4 ;  /* 0xff80000018177808 */ /* 0x000fe40002000000 */
[C---:B------:R-:W-:Y:S01]  /*3bf70*/  IADD3 R24, PT, PT, R81.reuse, 0x25, RZ ;  /* 0x0000002551187810 */ /* 0x040fe20007ffe0ff */
[----:B------:R-:W-:Y:S01]  /*3bf80*/  FMUL R32, R38, R68 ;  /* 0x0000004426207220 */ /* 0x000fe20000400000 */
[----:B------:R-:W-:Y:S01]  /*3bf90*/  ISETP.GE.AND P4, PT, R208, R25, PT ;  /* 0x00000019d000720c */ /* 0x000fe20003f86270 */
[----:B------:R-:W-:Y:S01]  /*3bfa0*/  VIADD R25, R81, 0x26 ;  /* 0x0000002651197836 */ /* 0x000fe20000000000 */
[C---:B------:R-:W-:Y:S02]  /*3bfb0*/  LOP3.LUT R24, R199.reuse, R24, RZ, 0xfc, !PT ;  /* 0x00000018c7187212 */ /* 0x040fe400078efcff */
[----:B------:R-:W-:-:S02]  /*3bfc0*/  LOP3.LUT R28, R199, R28, RZ, 0xfc, !PT ;  /* 0x0000001cc71c7212 */ /* 0x000fc400078efcff */
[----:B------:R-:W-:Y:S02]  /*3bfd0*/  LOP3.LUT R25, R199, R25, RZ, 0xfc, !PT ;  /* 0x00000019c7197212 */ /* 0x000fe400078efcff */
[----:B------:R-:W-:Y:S02]  /*3bfe0*/  FSEL R32, R32, -INF , P3 ;  /* 0xff80000020207808 */ /* 0x000fe40001800000 */
[----:B------:R-:W-:Y:S02]  /*3bff0*/  FSEL R78, R37, -INF , P2 ;  /* 0xff800000254e7808 */ /* 0x000fe40001000000 */
[C---:B------:R-:W-:Y:S01]  /*3c000*/  ISETP.GE.AND P3, PT, R208.reuse, R24, PT ;  /* 0x00000018d000720c */ /* 0x040fe20003f66270 */
[C---:B------:R-:W-:Y:S01]  /*3c010*/  VIADD R24, R81.reuse, 0x28 ;  /* 0x0000002851187836 */ /* 0x040fe20000000000 */
[----:B------:R-:W-:Y:S02]  /*3c020*/  IADD3 R33, PT, PT, R81, 0x27, RZ ;  /* 0x0000002751217810 */ /* 0x000fe40007ffe0ff */
[----:B------:R-:W-:-:S02]  /*3c030*/  ISETP.GE.AND P2, PT, R208, R28, PT ;  /* 0x0000001cd000720c */ /* 0x000fc40003f46270 */
[----:B------:R-:W-:Y:S02]  /*3c040*/  FSEL R28, R39, -INF , P4 ;  /* 0xff800000271c7808 */ /* 0x000fe40002000000 */
[----:B------:R-:W-:Y:S02]  /*3c050*/  ISETP.GE.AND P4, PT, R208, R25, PT ;  /* 0x00000019d000720c */ /* 0x000fe40003f86270 */
[----:B------:R-:W-:Y:S02]  /*3c060*/  IADD3 R25, PT, PT, R81, 0x29, RZ ;  /* 0x0000002951197810 */ /* 0x000fe40007ffe0ff */
[C---:B------:R-:W-:Y:S02]  /*3c070*/  LOP3.LUT R33, R199.reuse, R33, RZ, 0xfc, !PT ;  /* 0x00000021c7217212 */ /* 0x040fe400078efcff */
[----:B------:R-:W-:Y:S02]  /*3c080*/  LOP3.LUT R24, R199, R24, RZ, 0xfc, !PT ;  /* 0x00000018c7187212 */ /* 0x000fe400078efcff */
[----:B------:R-:W-:Y:S01]  /*3c090*/  FSEL R79, R40, -INF , P2 ;  /* 0xff800000284f7808 */ /* 0x000fe20001000000 */
[----:B------:R-:W-:Y:S01]  /*3c0a0*/  VIADD R37, R81, 0x2a ;  /* 0x0000002a51257836 */ /* 0x000fe20000000000 */
[----:B------:R-:W-:-:S02]  /*3c0b0*/  ISETP.GE.AND P2, PT, R208, R33, PT ;  /* 0x00000021d000720c */ /* 0x000fc40003f46270 */
[----:B------:R-:W-:Y:S02]  /*3c0c0*/  LOP3.LUT R25, R199, R25, RZ, 0xfc, !PT ;  /* 0x00000019c7197212 */ /* 0x000fe400078efcff */
[----:B------:R-:W-:Y:S02]  /*3c0d0*/  FSEL R33, R41, -INF , P3 ;  /* 0xff80000029217808 */ /* 0x000fe40001800000 */
[----:B------:R-:W-:Y:S02]  /*3c0e0*/  ISETP.GE.AND P3, PT, R208, R24, PT ;  /* 0x00000018d000720c */ /* 0x000fe40003f66270 */
[----:B------:R-:W-:Y:S02]  /*3c0f0*/  FSEL R24, R42, -INF , P4 ;  /* 0xff8000002a187808 */ /* 0x000fe40002000000 */
[----:B------:R-:W-:Y:S01]  /*3c100*/  ISETP.GE.AND P4, PT, R208, R25, PT ;  /* 0x00000019d000720c */ /* 0x000fe20003f86270 */
[C---:B------:R-:W-:Y:S01]  /*3c110*/  VIADD R34, R81.reuse, 0x2c ;  /* 0x0000002c51227836 */ /* 0x040fe20000000000 */
[----:B------:R-:W-:-:S02]  /*3c120*/  IADD3 R25, PT, PT, R81, 0x2b, RZ ;  /* 0x0000002b51197810 */ /* 0x000fc40007ffe0ff */
[C---:B------:R-:W-:Y:S02]  /*3c130*/  LOP3.LUT R37, R199.reuse, R37, RZ, 0xfc, !PT ;  /* 0x00000025c7257212 */ /* 0x040fe400078efcff */
[----:B------:R-:W-:Y:S02]  /*3c140*/  LOP3.LUT R25, R199, R25, RZ, 0xfc, !PT ;  /* 0x00000019c7197212 */ /* 0x000fe400078efcff */
[----:B------:R-:W-:Y:S02]  /*3c150*/  FSEL R80, R43, -INF , P2 ;  /* 0xff8000002b507808 */ /* 0x000fe40001000000 */
[----:B------:R-:W-:Y:S02]  /*3c160*/  ISETP.GE.AND P2, PT, R208, R37, PT ;  /* 0x00000025d000720c */ /* 0x000fe40003f46270 */
[----:B------:R-:W-:Y:S02]  /*3c170*/  LOP3.LUT R37, R199, R34, RZ, 0xfc, !PT ;  /* 0x00000022c7257212 */ /* 0x000fe400078efcff */
[----:B------:R-:W-:-:S02]  /*3c180*/  FSEL R34, R44, -INF , P3 ;  /* 0xff8000002c227808 */ /* 0x000fc40001800000 */
[C---:B------:R-:W-:Y:S02]  /*3c190*/  ISETP.GE.AND P3, PT, R208.reuse, R25, PT ;  /* 0x00000019d000720c */ /* 0x040fe40003f66270 */
[----:B------:R-:W-:Y:S02]  /*3c1a0*/  FSEL R25, R45, -INF , P4 ;  /* 0xff8000002d197808 */ /* 0x000fe40002000000 */
[----:B------:R-:W-:Y:S02]  /*3c1b0*/  ISETP.GE.AND P4, PT, R208, R37, PT ;  /* 0x00000025d000720c */ /* 0x000fe40003f86270 */
[----:B------:R-:W-:Y:S01]  /*3c1c0*/  SEL R37, RZ, 0x1, P1 ;  /* 0x00000001ff257807 */ /* 0x000fe20000800000 */
[----:B------:R-:W-:-:S03]  /*3c1d0*/  IMAD.IADD R89, R26, 0x1, R89 ;  /* 0x000000011a597824 */ /* 0x000fc600078e0259 */
[----:B------:R-:W-:Y:S01]  /*3c1e0*/  IADD3 R37, PT, PT, R37, R90, RZ ;  /* 0x0000005a25257210 */ /* 0x000fe20007ffe0ff */
[----:B------:R-:W-:Y:S01]  /*3c1f0*/  IMAD.IADD R91, R91, 0x1, R92 ;  /* 0x000000015b5b7824 */ /* 0x000fe200078e025c */
[----:B------:R-:W-:Y:S02]  /*3c200*/  LOP3.LUT R89, R89, 0x3, RZ, 0xc0, !PT ;  /* 0x0000000359597812 */ /* 0x000fe400078ec0ff */
[----:B------:R-:W-:Y:S02]  /*3c210*/  LOP3.LUT R37, R37, 0x3, RZ, 0xc0, !PT ;  /* 0x0000000325257812 */ /* 0x000fe400078ec0ff */
[----:B------:R-:W-:Y:S02]  /*3c220*/  LOP3.LUT R91, R91, 0x3, RZ, 0xc0, !PT ;  /* 0x000000035b5b7812 */ /* 0x000fe400078ec0ff */
[----:B------:R-:W-:Y:S02]  /*3c230*/  IADD3 R27, PT, PT, R89, R35, R27 ;  /* 0x00000023591b7210 */ /* 0x000fe40007ffe01b */
[----:B------:R-:W-:-:S02]  /*3c240*/  IADD3 R37, PT, PT, R37, R87, R86 ;  /* 0x0000005725257210 */ /* 0x000fc40007ffe056 */
[----:B------:R-:W-:Y:S02]  /*3c250*/  FMNMX3 R35, R3, R70, R69, !PT ;  /* 0x0000004603237276 */ /* 0x000fe40007800045 */
[----:B------:R-:W-:Y:S02]  /*3c260*/  IADD3 R36, PT, PT, R91, R36, R88 ;  /* 0x000000245b247210 */ /* 0x000fe40007ffe058 */
[----:B------:R-:W-:Y:S02]  /*3c270*/  LOP3.LUT R37, R37, 0xf, RZ, 0xc0, !PT ;  /* 0x0000000f25257812 */ /* 0x000fe400078ec0ff */
[----:B------:R-:W-:Y:S02]  /*3c280*/  FMNMX3 R35, R35, R4, R71, !PT ;  /* 0x0000000423237276 */ /* 0x000fe40007800047 */
[----:B------:R-:W-:Y:S02]  /*3c290*/  IADD3 R82, PT, PT, R82, R83, RZ ;  /* 0x0000005352527210 */ /* 0x000fe40007ffe0ff */
[----:B------:R-:W-:Y:S01]  /*3c2a0*/  LEA R36, R36, R37, 0x4 ;  /* 0x0000002524247211 */ /* 0x000fe200078e20ff */
[----:B------:R-:W-:Y:S01]  /*3c2b0*/  IMAD.SHL.U32 R27, R27, 0x100, RZ ;  /* 0x000001001b1b7824 */ /* 0x000fe200078e00ff */
[----:B------:R-:W-:Y:S01]  /*3c2c0*/  FMNMX3 R37, R35, R10, R5, !PT ;  /* 0x0000000a23257276 */ /* 0x000fe20007800005 */
[----:B------:R-:W-:Y:S01]  /*3c2d0*/  VIADD R35, R81, 0x2e ;  /* 0x0000002e51237836 */ /* 0x000fe20000000000 */
[----:B------:R-:W-:-:S02]  /*3c2e0*/  LOP3.LUT R82, R82, 0x3, RZ, 0xc0, !PT ;  /* 0x0000000352527812 */ /* 0x000fc400078ec0ff */
[----:B------:R-:W-:Y:S02]  /*3c2f0*/  FMNMX3 R37, R37, R72, R11, !PT ;  /* 0x0000004825257276 */ /* 0x000fe4000780000b */
[----:B------:R-:W-:Y:S02]  /*3c300*/  IADD3 R38, PT, PT, R81, 0x2d, RZ ;  /* 0x0000002d51267810 */ /* 0x000fe40007ffe0ff */
[----:B------:R-:W-:Y:S02]  /*3c310*/  IADD3 R82, PT, PT, R82, R85, R84 ;  /* 0x0000005552527210 */ /* 0x000fe40007ffe054 */
[----:B------:R-:W-:Y:S02]  /*3c320*/  LOP3.LUT R27, R27, 0xf00, RZ, 0xe2, !PT ;  /* 0x00000f001b1b7812 */ /* 0x000fe400078ee2ff */
[----:B------:R-:W-:Y:S02]  /*3c330*/  LOP3.LUT R35, R199, R35, RZ, 0xfc, !PT ;  /* 0x00000023c7237212 */ /* 0x000fe400078efcff */
[----:B------:R-:W-:Y:S01]  /*3c340*/  FMNMX3 R37, R37, R6, R73, !PT ;  /* 0x0000000625257276 */ /* 0x000fe20007800049 */
[----:B------:R-:W-:Y:S01]  /*3c350*/  VIADD R81, R81, 0x2f ;  /* 0x0000002f51517836 */ /* 0x000fe20000000000 */
[----:B------:R-:W-:-:S02]  /*3c360*/  LOP3.LUT R38, R199, R38, RZ, 0xfc, !PT ;  /* 0x00000026c7267212 */ /* 0x000fc400078efcff */
[----:B------:R-:W-:Y:S02]  /*3c370*/  LEA R82, R82, R27, 0xc ;  /* 0x0000001b52527211 */ /* 0x000fe400078e60ff */
[----:B------:R-:W-:Y:S02]  /*3c380*/  FSEL R27, R47, -INF , P3 ;  /* 0xff8000002f1b7808 */ /* 0x000fe40001800000 */
[----:B------:R-:W-:Y:S01]  /*3c390*/  ISETP.GE.AND P3, PT, R208, R35, PT ;  /* 0x00000023d000720c */ /* 0x000fe20003f66270 */
[----:B------:R-:W-:Y:S01]  /*3c3a0*/  FMUL R35, R48, R68 ;  /* 0x0000004430237220 */ /* 0x000fe20000400000 */
[----:B------:R-:W-:Y:S02]  /*3c3b0*/  FMNMX3 R37, R37, R12, R7, !PT ;  /* 0x0000000c25257276 */ /* 0x000fe40007800007 */
[----:B------:R-:W-:Y:S02]  /*3c3c0*/  FSEL R26, R46, -INF , P2 ;  /* 0xff8000002e1a7808 */ /* 0x000fe40001000000 */
[----:B------:R-:W-:-:S02]  /*3c3d0*/  ISETP.GE.AND P2, PT, R208, R38, PT ;  /* 0x00000026d000720c */ /* 0x000fc40003f46270 */
[----:B------:R-:W-:Y:S02]  /*3c3e0*/  LOP3.LUT R38, R199, R81, RZ, 0xfc, !PT ;  /* 0x00000051c7267212 */ /* 0x000fe400078efcff */
[----:B------:R-:W-:Y:S02]  /*3c3f0*/  FMNMX3 R37, R37, R74, R13, !PT ;  /* 0x0000004a25257276 */ /* 0x000fe4000780000d */
[----:B------:R-:W-:Y:S02]  /*3c400*/  FSEL R35, R35, -INF , P4 ;  /* 0xff80000023237808 */ /* 0x000fe40002000000 */
[----:B------:R-:W-:Y:S02]  /*3c410*/  ISETP.GE.AND P4, PT, R208, R38, PT ;  /* 0x00000026d000720c */ /* 0x000fe40003f86270 */
[----:B------:R-:W-:-:S04]  /*3c420*/  FMNMX3 R38, R37, R8, R75, !PT ;  /* 0x0000000825267276 */ /* 0x000fc8000780004b */
[----:B------:R-:W-:-:S04]  /*3c430*/  FMNMX3 R39, R38, R15, R9, !PT ;  /* 0x0000000f26277276 */ /* 0x000fc80007800009 */
[----:B------:R-:W-:-:S04]  /*3c440*/  FMNMX3 R39, R39, R76, R18, !PT ;  /* 0x0000004c27277276 */ /* 0x000fc80007800012 */
[----:B------:R-:W-:-:S04]  /*3c450*/  FMNMX3 R39, R39, R14, R77, !PT ;  /* 0x0000000e27277276 */ /* 0x000fc8000780004d */
[----:B------:R-:W-:-:S04]  /*3c460*/  FMNMX3 R41, R39, R19, R16, !PT ;  /* 0x0000001327297276 */ /* 0x000fc80007800010 */
[----:B------:R-:W-:-:S04]  /*3c470*/  FMNMX3 R42, R41, R20, R17, !PT ;  /* 0x00000014292a7276 */ /* 0x000fc80007800011 */
[----:B------:R-:W-:Y:S02]  /*3c480*/  FMNMX3 R42, R42, R29, R30, !PT ;  /* 0x0000001d2a2a7276 */ /* 0x000fe4000780001e */
[----:B------:R-:W-:Y:S02]  /*3c490*/  LOP3.LUT R36, R36, 0xff, RZ, 0xc0, !PT ;  /* 0x000000ff24247812 */ /* 0x000fe400078ec0ff */
[----:B------:R-:W-:Y:S02]  /*3c4a0*/  FMNMX3 R42, R42, R21, R31, !PT ;  /* 0x000000152a2a7276 */ /* 0x000fe4000780001f */
[----:B------:R-:W-:Y:S02]  /*3c4b0*/  IADD3 R36, PT, PT, R82, R36, RZ ;  /* 0x0000002452247210 */ /* 0x000fe40007ffe0ff */
[----:B------:R-:W-:Y:S02]  /*3c4c0*/  FMNMX3 R44, R42, R22, R23, !PT ;  /* 0x000000162a2c7276 */ /* 0x000fe40007800017 */
[----:B------:R-:W-:Y:S01]  /*3c4d0*/  LOP3.LUT R81, R36, 0xffff, RZ, 0xc0, !PT ;  /* 0x0000ffff24517812 */ /* 0x000fe200078ec0ff */
[----:B------:R-:W-:Y:S01]  /*3c4e0*/  FMUL R36, R49, R68 ;  /* 0x0000004431247220 */ /* 0x000fe20000400000 */
[----:B------:R-:W-:Y:S01]  /*3c4f0*/  FMNMX3 R45, R44, R78, R32, !PT ;  /* 0x0000004e2c2d7276 */ /* 0x000fe20007800020 */
[-C--:B------:R-:W-:Y:S01]  /*3c500*/  FMUL R50, R50, R68.reuse ;  /* 0x0000004432327220 */ /* 0x080fe20000400000 */
[----:B------:R-:W-:Y:S01]  /*3c510*/  SHF.R.U32.HI R37, RZ, 0xf, R81 ;  /* 0x0000000fff257819 */ /* 0x000fe20000011651 */
[----:B------:R-:W-:Y:S01]  /*3c520*/  FMUL R51, R51, R68 ;  /* 0x0000004433337220 */ /* 0x000fe20000400000 */
[----:B------:R-:W-:-:S02]  /*3c530*/  FMNMX3 R45, R45, R28, R79, !PT ;  /* 0x0000001c2d2d7276 */ /* 0x000fc4000780004f */
[--C-:B------:R-:W-:Y:S02]  /*3c540*/  SHF.R.U32.HI R38, RZ, 0xe, R81.reuse ;  /* 0x0000000eff267819 */ /* 0x100fe40000011651 */
[----:B------:R-:W-:Y:S02]  /*3c550*/  FSEL R36, R36, -INF , P2 ;  /* 0xff80000024247808 */ /* 0x000fe40001000000 */
[----:B------:R-:W-:Y:S02]  /*3c560*/  LOP3.LUT P2, RZ, R37, 0x1, RZ, 0xc0, !PT ;  /* 0x0000000125ff7812 */ /* 0x000fe4000784c0ff */
[----:B------:R-:W-:Y:S02]  /*3c570*/  SHF.R.U32.HI R40, RZ, 0xd, R81 ;  /* 0x0000000dff287819 */ /* 0x000fe40000011651 */
[----:B------:R-:W-:Y:S02]  /*3c580*/  FSEL R37, R50, -INF , P3 ;  /* 0xff80000032257808 */ /* 0x000fe40001800000 */
[----:B------:R-:W-:Y:S01]  /*3c590*/  FMNMX3 R45, R45, R33, R24, !PT ;  /* 0x000000212d2d7276 */ /* 0x000fe20007800018 */
[----:B------:R-:W-:Y:S01]  /*3c5a0*/  FMUL R52, R52, R68 ;  /* 0x0000004434347220 */ /* 0x000fe20000400000 */
[----:B------:R-:W-:-:S02]  /*3c5b0*/  LOP3.LUT P3, RZ, R38, 0x1, RZ, 0xc0, !PT ;  /* 0x0000000126ff7812 */ /* 0x000fc4000786c0ff */
[----:B------:R-:W-:Y:S01]  /*3c5c0*/  FSEL R38, R51, -INF , P4 ;  /* 0xff80000033267808 */ /* 0x000fe20002000000 */
[----:B------:R-:W-:Y:S01]  /*3c5d0*/  FMUL R53, R53, R68 ;  /* 0x0000004435357220 */ /* 0x000fe20000400000 */
[----:B------:R-:W-:Y:S02]  /*3c5e0*/  LOP3.LUT P4, RZ, R40, 0x1, RZ, 0xc0, !PT ;  /* 0x0000000128ff7812 */ /* 0x000fe4000788c0ff */
[--C-:B------:R-:W-:Y:S02]  /*3c5f0*/  SHF.R.U32.HI R40, RZ, 0xc, R81.reuse ;  /* 0x0000000cff287819 */ /* 0x100fe40000011651 */
[----:B------:R-:W-:Y:S01]  /*3c600*/  FMNMX3 R47, R45, R80, R34, !PT ;  /* 0x000000502d2f7276 */ /* 0x000fe20007800022 */
[----:B------:R-:W-:Y:S01]  /*3c610*/  FMUL R54, R54, R68 ;  /* 0x0000004436367220 */ /* 0x000fe20000400000 */
[----:B------:R-:W-:Y:S02]  /*3c620*/  SHF.R.U32.HI R41, RZ, 0xb, R81 ;  /* 0x0000000bff297819 */ /* 0x000fe40000011651 */
[----:B------:R-:W-:-:S02]  /*3c630*/  FSEL R39, R52, -INF , !P2 ;  /* 0xff80000034277808 */ /* 0x000fc40005000000 */
[----:B------:R-:W-:Y:S02]  /*3c640*/  LOP3.LUT P2, RZ, R40, 0x1, RZ, 0xc0, !PT ;  /* 0x0000000128ff7812 */ /* 0x000fe4000784c0ff */
[----:B------:R-:W-:Y:S02]  /*3c650*/  SHF.R.U32.HI R43, RZ, 0xa, R81 ;  /* 0x0000000aff2b7819 */ /* 0x000fe40000011651 */
[----:B------:R-:W-:Y:S02]  /*3c660*/  FMNMX3 R48, R47, R25, R26, !PT ;  /* 0x000000192f307276 */ /* 0x000fe4000780001a */
[----:B------:R-:W-:Y:S01]  /*3c670*/  FSEL R40, R53, -INF , !P3 ;  /* 0xff80000035287808 */ /* 0x000fe20005800000 */
[-C--:B------:R-:W-:Y:S01]  /*3c680*/  FMUL R55, R55, R68.reuse ;  /* 0x0000004437377220 */ /* 0x080fe20000400000 */
[----:B------:R-:W-:Y:S02]  /*3c690*/  LOP3.LUT P3, RZ, R41, 0x1, RZ, 0xc0, !PT ;  /* 0x0000000129ff7812 */ /* 0x000fe4000786c0ff */
[----:B------:R-:W-:Y:S01]  /*3c6a0*/  FSEL R41, R54, -INF , !P4 ;  /* 0xff80000036297808 */ /* 0x000fe20006000000 */
[----:B------:R-:W-:Y:S01]  /*3c6b0*/  FMUL R56, R56, R68 ;  /* 0x0000004438387220 */ /* 0x000fe20000400000 */
[----:B------:R-:W-:-:S02]  /*3c6c0*/  LOP3.LUT P4, RZ, R43, 0x1, RZ, 0xc0, !PT ;  /* 0x000000012bff7812 */ /* 0x000fc4000788c0ff */
[----:B------:R-:W-:Y:S02]  /*3c6d0*/  FMNMX3 R48, R48, R27, R35, !PT ;  /* 0x0000001b30307276 */ /* 0x000fe40007800023 */
[--C-:B------:R-:W-:Y:S01]  /*3c6e0*/  SHF.R.U32.HI R43, RZ, 0x9, R81.reuse ;  /* 0x00000009ff2b7819 */ /* 0x100fe20000011651 */
[----:B------:R-:W-:Y:S01]  /*3c6f0*/  FMUL R57, R57, R68 ;  /* 0x0000004439397220 */ /* 0x000fe20000400000 */
[----:B------:R-:W-:Y:S02]  /*3c700*/  SHF.R.U32.HI R44, RZ, 0x8, R81 ;  /* 0x00000008ff2c7819 */ /* 0x000fe40000011651 */
[----:B------:R-:W-:Y:S02]  /*3c710*/  FSEL R42, R55, -INF , !P2 ;  /* 0xff800000372a7808 */ /* 0x000fe40005000000 */
[----:B------:R-:W-:Y:S02]  /*3c720*/  FMNMX3 R48, R48, R36, R37, !PT ;  /* 0x0000002430307276 */ /* 0x000fe40007800025 */
[----:B------:R-:W-:-:S02]  /*3c730*/  LOP3.LUT P2, RZ, R43, 0x1, RZ, 0xc0, !PT ;  /* 0x000000012bff7812 */ /* 0x000fc4000784c0ff */
[----:B------:R-:W-:Y:S02]  /*3c740*/  SHF.R.U32.HI R46, RZ, 0x7, R81 ;  /* 0x00000007ff2e7819 */ /* 0x000fe40000011651 */
[----:B------:R-:W-:Y:S01]  /*3c750*/  FSEL R43, R56, -INF , !P3 ;  /* 0xff800000382b7808 */ /* 0x000fe20005800000 */
[-C--:B------:R-:W-:Y:S01]  /*3c760*/  FMUL R58, R58, R68.reuse ;  /* 0x000000443a3a7220 */ /* 0x080fe20000400000 */
[----:B------:R-:W-:Y:S01]  /*3c770*/  LOP3.LUT P3, RZ, R44, 0x1, RZ, 0xc0, !PT ;  /* 0x000000012cff7812 */ /* 0x000fe2000786c0ff */
[-C--:B------:R-:W-:Y:S01]  /*3c780*/  FMUL R59, R59, R68.reuse ;  /* 0x000000443b3b7220 */ /* 0x080fe20000400000 */
[----:B------:R-:W-:Y:S01]  /*3c790*/  FSEL R44, R57, -INF , !P4 ;  /* 0xff800000392c7808 */ /* 0x000fe20006000000 */
[----:B------:R-:W-:Y:S01]  /*3c7a0*/  FMUL R60, R60, R68 ;  /* 0x000000443c3c7220 */ /* 0x000fe20000400000 */
[----:B------:R-:W-:Y:S02]  /*3c7b0*/  FMNMX3 R50, R48, R38, R39, !PT ;  /* 0x0000002630327276 */ /* 0x000fe40007800027 */
[----:B------:R-:W-:-:S02]  /*3c7c0*/  SHF.R.U32.HI R47, RZ, 0x5, R81 ;  /* 0x00000005ff2f7819 */ /* 0x000fc40000011651 */
[--C-:B------:R-:W-:Y:S01]  /*3c7d0*/  SHF.R.U32.HI R49, RZ, 0x4, R81.reuse ;  /* 0x00000004ff317819 */ /* 0x100fe20000011651 */
[-C--:B------:R-:W-:Y:S01]  /*3c7e0*/  FMUL R61, R61, R68.reuse ;  /* 0x000000443d3d7220 */ /* 0x080fe20000400000 */
[----:B------:R-:W-:Y:S01]  /*3c7f0*/  LOP3.LUT P4, RZ, R46, 0x1, RZ, 0xc0, !PT ;  /* 0x000000012eff7812 */ /* 0x000fe2000788c0ff */
[-C--:B------:R-:W-:Y:S01]  /*3c800*/  FMUL R62, R62, R68.reuse ;  /* 0x000000443e3e7220 */ /* 0x080fe20000400000 */
[----:B------:R-:W-:Y:S01]  /*3c810*/  SHF.R.U32.HI R46, RZ, 0x6, R81 ;  /* 0x00000006ff2e7819 */ /* 0x000fe20000011651 */
[----:B------:R-:W-:Y:S01]  /*3c820*/  FMUL R63, R63, R68 ;  /* 0x000000443f3f7220 */ /* 0x000fe20000400000 */
[----:B------:R-:W-:Y:S01]  /*3c830*/  FMNMX3 R51, R50, R40, R41, !PT ;  /* 0x0000002832337276 */ /* 0x000fe20007800029 */
[-C--:B------:R-:W-:Y:S01]  /*3c840*/  FMUL R52, R64, R68.reuse ;  /* 0x0000004440347220 */ /* 0x080fe20000400000 */
[----:B------:R-:W-:Y:S01]  /*3c850*/  FSEL R45, R58, -INF , !P2 ;  /* 0xff8000003a2d7808 */ /* 0x000fe20005000000 */
[-C--:B------:R-:W-:Y:S01]  /*3c860*/  FMUL R54, R65, R68.reuse ;  /* 0x0000004441367220 */ /* 0x080fe20000400000 */
[----:B------:R-:W-:Y:S01]  /*3c870*/  LOP3.LUT P2, RZ, R46, 0x1, RZ, 0xc0, !PT ;  /* 0x000000012eff7812 */ /* 0x000fe2000784c0ff */
[-C--:B------:R-:W-:Y:S01]  /*3c880*/  FMUL R53, R66, R68.reuse ;  /* 0x0000004442357220 */ /* 0x080fe20000400000 */
[----:B------:R-:W-:Y:S01]  /*3c890*/  FSEL R46, R59, -INF , !P3 ;  /* 0xff8000003b2e7808 */ /* 0x000fe20005800000 */
[----:B------:R-:W-:Y:S01]  /*3c8a0*/  FMUL R67, R67, R68 ;  /* 0x0000004443437220 */ /* 0x000fe20000400000 */
[----:B------:R-:W-:Y:S01]  /*3c8b0*/  LOP3.LUT P3, RZ, R47, 0x1, RZ, 0xc0, !PT ;  /* 0x000000012fff7812 */ /* 0x000fe2000786c0ff */
[----:B------:R-:W3:Y:S01]  /*3c8c0*/  LDL.LU R56, [R1+0x134] ;  /* 0x0001340001387983 */ /* 0x000ee20000300800 */
[----:B------:R-:W-:-:S02]  /*3c8d0*/  FMNMX3 R51, R51, R42, R43, !PT ;  /* 0x0000002a33337276 */ /* 0x000fc4000780002b */
[----:B------:R-:W-:Y:S02]  /*3c8e0*/  FSEL R47, R60, -INF , !P4 ;  /* 0xff8000003c2f7808 */ /* 0x000fe40006000000 */
[----:B------:R-:W-:Y:S02]  /*3c8f0*/  LOP3.LUT P4, RZ, R49, 0x1, RZ, 0xc0, !PT ;  /* 0x0000000131ff7812 */ /* 0x000fe4000788c0ff */
[----:B------:R-:W-:Y:S02]  /*3c900*/  SHF.R.U32.HI R49, RZ, 0x3, R81 ;  /* 0x00000003ff317819 */ /* 0x000fe40000011651 */
[----:B------:R-:W-:Y:S02]  /*3c910*/  FMNMX3 R51, R51, R44, R45, !PT ;  /* 0x0000002c33337276 */ /* 0x000fe4000780002d */
[----:B------:R-:W-:Y:S02]  /*3c920*/  FSEL R48, R61, -INF , !P2 ;  /* 0xff8000003d307808 */ /* 0x000fe40005000000 */
[----:B------:R-:W-:-:S02]  /*3c930*/  SHF.R.U32.HI R50, RZ, 0x2, R81 ;  /* 0x00000002ff327819 */ /* 0x000fc40000011651 */
[----:B------:R-:W-:Y:S02]  /*3c940*/  LOP3.LUT P2, RZ, R49, 0x1, RZ, 0xc0, !PT ;  /* 0x0000000131ff7812 */ /* 0x000fe4000784c0ff */
[----:B------:R-:W-:Y:S02]  /*3c950*/  FSEL R49, R62, -INF , !P3 ;  /* 0xff8000003e317808 */ /* 0x000fe40005800000 */
[----:B------:R-:W-:Y:S02]  /*3c960*/  SHF.R.U32.HI R81, RZ, 0x1, R81 ;  /* 0x00000001ff517819 */ /* 0x000fe40000011651 */
[----:B------:R-:W-:Y:S02]  /*3c970*/  FMNMX3 R51, R51, R46, R47, !PT ;  /* 0x0000002e33337276 */ /* 0x000fe4000780002f */
[----:B------:R-:W-:Y:S02]  /*3c980*/  LOP3.LUT P3, RZ, R50, 0x1, RZ, 0xc0, !PT ;  /* 0x0000000132ff7812 */ /* 0x000fe4000786c0ff */
[----:B------:R-:W-:-:S02]  /*3c990*/  FSEL R50, R63, -INF , !P4 ;  /* 0xff8000003f327808 */ /* 0x000fc40006000000 */
[----:B------:R-:W-:Y:S02]  /*3c9a0*/  LOP3.LUT P4, RZ, R81, 0x1, RZ, 0xc0, !PT ;  /* 0x0000000151ff7812 */ /* 0x000fe4000788c0ff */
[----:B------:R-:W-:Y:S02]  /*3c9b0*/  FSEL R52, R52, -INF , !P2 ;  /* 0xff80000034347808 */ /* 0x000fe40005000000 */
[----:B------:R-:W-:Y:S02]  /*3c9c0*/  FMNMX3 R51, R51, R48, R49, !PT ;  /* 0x0000003033337276 */ /* 0x000fe40007800031 */
[----:B------:R-:W-:Y:S02]  /*3c9d0*/  FSEL R54, R54, -INF , !P3 ;  /* 0xff80000036367808 */ /* 0x000fe40005800000 */
[----:B------:R-:W-:Y:S02]  /*3c9e0*/  FSEL R53, R53, -INF , !P4 ;  /* 0xff80000035357808 */ /* 0x000fe40006000000 */
[----:B------:R-:W-:-:S02]  /*3c9f0*/  FMNMX3 R55, R51, R50, R52, !PT ;  /* 0x0000003233377276 */ /* 0x000fc40007800034 */
[----:B------:R-:W-:Y:S02]  /*3ca00*/  FSEL R51, R67, -INF , P1 ;  /* 0xff80000043337808 */ /* 0x000fe40000800000 */
[----:B------:R-:W-:-:S04]  /*3ca10*/  FMNMX3 R55, R55, R54, R53, !PT ;  /* 0x0000003637377276 */ /* 0x000fc80007800035 */
[----:B------:R-:W-:-:S05]  /*3ca20*/  FMNMX R244, R51, R55, !PT ;  /* 0x0000003733f47209 */ /* 0x000fca0007800000 */
[----:B------:R-:W2:Y:S02]  /*3ca30*/  SHFL.BFLY PT, R55, R244, 0x10, 0x1f ;  /* 0x0e001f00f4377f89 */ /* 0x000ea400000e0000 */
[----:B--2---:R-:W-:-:S05]  /*3ca40*/  FMNMX3 R244, R244, R55, R93, !PT ;  /* 0x00000037f4f47276 */ /* 0x004fca000780005d */
[--C-:B------:R-:W-:Y:S01]  /*3ca50*/  FADD R138, R3, -R244.reuse ;  /* 0x800000f4038a7221 */ /* 0x100fe20000000000 */
[--C-:B------:R-:W-:Y:S01]  /*3ca60*/  FADD R70, R70, -R244.reuse ;  /* 0x800000f446467221 */ /* 0x100fe20000000000 */
[--C-:B------:R-:W-:Y:S02]  /*3ca70*/  FADD R69, R69, -R244.reuse ;  /* 0x800000f445457221 */ /* 0x100fe40000000000 */
[----:B------:R-:W-:Y:S01]  /*3ca80*/  FMUL R138, R138, 1.4426950216293334961 ;  /* 0x3fb8aa3b8a8a7820 */ /* 0x000fe20000400000 */
[----:B------:R-:W-:Y:S01]  /*3ca90*/  FMUL R70, R70, 1.4426950216293334961 ;  /* 0x3fb8aa3b46467820 */ /* 0x000fe20000400000 */
[----:B------:R-:W-:Y:S01]  /*3caa0*/  FMUL R69, R69, 1.4426950216293334961 ;  /* 0x3fb8aa3b45457820 */ /* 0x000fe20000400000 */
[--C-:B------:R-:W-:Y:S02]  /*3cab0*/  FADD R4, R4, -R244.reuse ;  /* 0x800000f404047221 */ /* 0x100fe40000000000 */
[----:B------:R-:W-:Y:S01]  /*3cac0*/  MUFU.EX2 R137, R70 ;  /* 0x0000004600897308 */ /* 0x000fe20000000800 */
[----:B------:R-:W-:Y:S01]  /*3cad0*/  FADD R71, R71, -R244 ;  /* 0x800000f447477221 */ /* 0x000fe20000000000 */
[----:B------:R-:W-:-:S06]  /*3cae0*/  FMUL R4, R4, 1.4426950216293334961 ;  /* 0x3fb8aa3b04047820 */ /* 0x000fcc0000400000 */
[----:B------:R-:W1:Y:S01]  /*3caf0*/  MUFU.EX2 R138, R138 ;  /* 0x0000008a008a7308 */ /* 0x000e620000000800 */
[----:B------:R-:W-:Y:S01]  /*3cb00*/  FMUL R71, R71, 1.4426950216293334961 ;  /* 0x3fb8aa3b47477820 */ /* 0x000fe20000400000 */
[--C-:B------:R-:W-:Y:S01]  /*3cb10*/  FADD R10, R10, -R244.reuse ;  /* 0x800000f40a0a7221 */ /* 0x100fe20000000000 */
[----:B------:R-:W-:-:S05]  /*3cb20*/  FADD R3, R14, -R244 ;  /* 0x800000f40e037221 */ /* 0x000fca0000000000 */
[----:B------:R-:W2:Y:S01]  /*3cb30*/  MUFU.EX2 R135, R69 ;  /* 0x0000004500877308 */ /* 0x000ea20000000800 */
[----:B------:R-:W-:Y:S01]  /*3cb40*/  FMUL R10, R10, 1.4426950216293334961 ;  /* 0x3fb8aa3b0a0a7820 */ /* 0x000fe20000400000 */
[----:B------:R-:W-:Y:S01]  /*3cb50*/  FADD R5, R5, -R244 ;  /* 0x800000f405057221 */ /* 0x000fe20000000000 */
[----:B------:R-:W-:-:S05]  /*3cb60*/  FMUL R3, R3, 1.4426950216293334961 ;  /* 0x3fb8aa3b03037820 */ /* 0x000fca0000400000 */
[----:B------:R-:W4:Y:S01]  /*3cb70*/  MUFU.EX2 R136, R4 ;  /* 0x0000000400887308 */ /* 0x000f220000000800 */
[----:B------:R-:W-:Y:S01]  /*3cb80*/  FMUL R5, R5, 1.4426950216293334961 ;  /* 0x3fb8aa3b05057820 */ /* 0x000fe20000400000 */
[----:B------:R-:W-:-:S06]  /*3cb90*/  FADD R72, R72, -R244 ;  /* 0x800000f448487221 */ /* 0x000fcc0000000000 */
[----:B------:R-:W0:Y:S01]  /*3cba0*/  MUFU.EX2 R133, R71 ;  /* 0x0000004700857308 */ /* 0x000e220000000800 */
[----:B------:R-:W-:Y:S01]  /*3cbb0*/  FMUL R72, R72, 1.4426950216293334961 ;  /* 0x3fb8aa3b48487820 */ /* 0x000fe20000400000 */
[----:B------:R-:W-:-:S06]  /*3cbc0*/  FADD R11, R11, -R244 ;  /* 0x800000f40b0b7221 */ /* 0x000fcc0000000000 */
[----:B------:R-:W0:Y:S08]  /*3cbd0*/  MUFU.EX2 R134, R10 ;  /* 0x0000000a00867308 */ /* 0x000e300000000800 */
[----:B------:R1:W-:Y:S01]  /*3cbe0*/  MUFU.EX2 R118, R3 ;  /* 0x0000000300767308 */ /* 0x0003e20000000800 */
[----:B------:R-:W-:Y:S01]  /*3cbf0*/  FMUL R11, R11, 1.4426950216293334961 ;  /* 0x3fb8aa3b0b0b7820 */ /* 0x000fe20000400000 */
[----:B------:R-:W-:Y:S01]  /*3cc00*/  FADD R6, R6, -R244 ;  /* 0x800000f406067221 */ /* 0x000fe20000000000 */
[----:B-1----:R-:W-:-:S05]  /*3cc10*/  FADD R3, R138, R137 ;  /* 0x000000898a037221 */ /* 0x002fca0000000000 */
[----:B------:R-:W1:Y:S01]  /*3cc20*/  MUFU.EX2 R131, R5 ;  /* 0x0000000500837308 */ /* 0x000e620000000800 */
[----:B--2---:R-:W-:Y:S01]  /*3cc30*/  FADD R3, R135, R3 ;  /* 0x0000000387037221 */ /* 0x004fe20000000000 */
[----:B------:R-:W-:-:S03]  /*3cc40*/  FMUL R6, R6, 1.4426950216293334961 ;  /* 0x3fb8aa3b06067820 */ /* 0x000fc60000400000 */
[----:B----4-:R-:W-:-:S03]  /*3cc50*/  FADD R3, R136, R3 ;  /* 0x0000000388037221 */ /* 0x010fc60000000000 */
[----:B------:R-:W2:Y:S01]  /*3cc60*/  MUFU.EX2 R132, R72 ;  /* 0x0000004800847308 */ /* 0x000ea20000000800 */
[--C-:B------:R-:W-:Y:S01]  /*3cc70*/  FADD R73, R73, -R244.reuse ;  /* 0x800000f449497221 */ /* 0x100fe20000000000 */
[----:B0-----:R-:W-:Y:S01]  /*3cc80*/  FADD R3, R133, R3 ;  /* 0x0000000385037221 */ /* 0x001fe20000000000 */
[----:B------:R-:W-:-:S05]  /*3cc90*/  FADD R12, R12, -R244 ;  /* 0x800000f40c0c7221 */ /* 0x000fca0000000000 */
[----:B------:R-:W0:Y:S01]  /*3cca0*/  MUFU.EX2 R129, R11 ;  /* 0x0000000b00817308 */ /* 0x000e220000000800 */
[----:B------:R-:W-:Y:S01]  /*3ccb0*/  FMUL R73, R73, 1.4426950216293334961 ;  /* 0x3fb8aa3b49497820 */ /* 0x000fe20000400000 */
[----:B------:R-:W-:Y:S01]  /*3ccc0*/  FADD R3, R134, R3 ;  /* 0x0000000386037221 */ /* 0x000fe20000000000 */
[----:B------:R-:W-:Y:S01]  /*3ccd0*/  FMUL R12, R12, 1.4426950216293334961 ;  /* 0x3fb8aa3b0c0c7820 */ /* 0x000fe20000400000 */
[----:B------:R-:W-:-:S04]  /*3cce0*/  FADD R7, R7, -R244 ;  /* 0x800000f407077221 */ /* 0x000fc80000000000 */
[----:B------:R-:W4:Y:S01]  /*3ccf0*/  MUFU.EX2 R130, R6 ;  /* 0x0000000600827308 */ /* 0x000f220000000800 */
[----:B-1----:R-:W-:Y:S01]  /*3cd00*/  FADD R3, R131, R3 ;  /* 0x0000000383037221 */ /* 0x002fe20000000000 */
[----:B------:R-:W-:Y:S01]  /*3cd10*/  FMUL R7, R7, 1.4426950216293334961 ;  /* 0x3fb8aa3b07077820 */ /* 0x000fe20000400000 */
[----:B------:R-:W-:-:S05]  /*3cd20*/  FADD R74, R74, -R244 ;  /* 0x800000f44a4a7221 */ /* 0x000fca0000000000 */
[----:B------:R-:W1:Y:S01]  /*3cd30*/  MUFU.EX2 R127, R73 ;  /* 0x00000049007f7308 */ /* 0x000e620000000800 */
[----:B--2---:R-:W-:Y:S01]  /*3cd40*/  FADD R3, R132, R3 ;  /* 0x0000000384037221 */ /* 0x004fe20000000000 */
[----:B------:R-:W-:Y:S01]  /*3cd50*/  FADD R13, R13, -R244 ;  /* 0x800000f40d0d7221 */ /* 0x000fe20000000000 */
[----:B------:R-:W-:-:S05]  /*3cd60*/  FMUL R74, R74, 1.4426950216293334961 ;  /* 0x3fb8aa3b4a4a7820 */ /* 0x000fca0000400000 */
[----:B------:R2:W1:Y:S01]  /*3cd70*/  MUFU.EX2 R128, R12 ;  /* 0x0000000c00807308 */ /* 0x0004620000000800 */
[----:B0-----:R-:W-:Y:S01]  /*3cd80*/  FADD R3, R129, R3 ;  /* 0x0000000381037221 */ /* 0x001fe20000000000 */
[----:B------:R-:W-:Y:S01]  /*3cd90*/  FMUL R11, R13, 1.4426950216293334961 ;  /* 0x3fb8aa3b0d0b7820 */ /* 0x000fe20000400000 */
[----:B------:R-:W-:-:S05]  /*3cda0*/  FADD R8, R8, -R244 ;  /* 0x800000f408087221 */ /* 0x000fca0000000000 */
[----:B------:R-:W0:Y:S01]  /*3cdb0*/  MUFU.EX2 R10, R7 ;  /* 0x00000007000a7308 */ /* 0x000e220000000800 */
[----:B----4-:R-:W-:Y:S01]  /*3cdc0*/  FADD R3, R130, R3 ;  /* 0x0000000382037221 */ /* 0x010fe20000000000 */
[----:B------:R-:W-:Y:S01]  /*3cdd0*/  FADD R75, R75, -R244 ;  /* 0x800000f44b4b7221 */ /* 0x000fe20000000000 */
[----:B------:R-:W-:-:S05]  /*3cde0*/  FMUL R8, R8, 1.4426950216293334961 ;  /* 0x3fb8aa3b08087820 */ /* 0x000fca0000400000 */
[----:B------:R-:W4:Y:S01]  /*3cdf0*/  MUFU.EX2 R126, R74 ;  /* 0x0000004a007e7308 */ /* 0x000f220000000800 */
[----:B-1----:R-:W-:Y:S01]  /*3ce00*/  FADD R3, R127, R3 ;  /* 0x000000037f037221 */ /* 0x002fe20000000000 */
[----:B--2---:R-:W-:Y:S01]  /*3ce10*/  FMUL R12, R75, 1.4426950216293334961 ;  /* 0x3fb8aa3b4b0c7820 */ /* 0x004fe20000400000 */
[----:B------:R-:W-:-:S05]  /*3ce20*/  FADD R15, R15, -R244 ;  /* 0x800000f40f0f7221 */ /* 0x000fca0000000000 */
[----:B------:R-:W1:Y:S01]  /*3ce30*/  MUFU.EX2 R11, R11 ;  /* 0x0000000b000b7308 */ /* 0x000e620000000800 */
[----:B------:R-:W-:Y:S01]  /*3ce40*/  FADD R3, R128, R3 ;  /* 0x0000000380037221 */ /* 0x000fe20000000000 */
[----:B------:R-:W-:Y:S01]  /*3ce50*/  FMUL R15, R15, 1.4426950216293334961 ;  /* 0x3fb8aa3b0f0f7820 */ /* 0x000fe20000400000 */
[----:B------:R-:W-:-:S05]  /*3ce60*/  FADD R9, R9, -R244 ;  /* 0x800000f409097221 */ /* 0x000fca0000000000 */
[----:B------:R-:W2:Y:S01]  /*3ce70*/  MUFU.EX2 R121, R8 ;  /* 0x0000000800797308 */ /* 0x000ea20000000800 */
[----:B0-----:R-:W-:Y:S01]  /*3ce80*/  FADD R3, R10, R3 ;  /* 0x000000030a037221 */ /* 0x001fe20000000000 */
[----:B------:R-:W-:Y:S01]  /*3ce90*/  FMUL R9, R9, 1.4426950216293334961 ;  /* 0x3fb8aa3b09097820 */ /* 0x000fe20000400000 */
[----:B------:R-:W-:-:S05]  /*3cea0*/  FADD R76, R76, -R244 ;  /* 0x800000f44c4c7221 */ /* 0x000fca0000000000 */
[----:B------:R-:W0:Y:S01]  /*3ceb0*/  MUFU.EX2 R12, R12 ;  /* 0x0000000c000c7308 */ /* 0x000e220000000800 */
[----:B----4-:R-:W-:Y:S01]  /*3cec0*/  FADD R3, R126, R3 ;  /* 0x000000037e037221 */ /* 0x010fe20000000000 */
[----:B------:R-:W-:Y:S01]  /*3ced0*/  FMUL R76, R76, 1.4426950216293334961 ;  /* 0x3fb8aa3b4c4c7820 */ /* 0x000fe20000400000 */
[----:B------:R-:W-:-:S05]  /*3cee0*/  FADD R18, R18, -R244 ;  /* 0x800000f412127221 */ /* 0x000fca0000000000 */
[----:B------:R4:W0:Y:S01]  /*3cef0*/  MUFU.EX2 R120, R15 ;  /* 0x0000000f00787308 */ /* 0x0008220000000800 */
[----:B-1----:R-:W-:Y:S01]  /*3cf00*/  FADD R3, R11, R3 ;  /* 0x000000030b037221 */ /* 0x002fe20000000000 */
[----:B------:R-:W-:-:S06]  /*3cf10*/  FMUL R18, R18, 1.4426950216293334961 ;  /* 0x3fb8aa3b12127820 */ /* 0x000fcc0000400000 */
[----:B------:R-:W1:Y:S01]  /*3cf20*/  MUFU.EX2 R13, R9 ;  /* 0x00000009000d7308 */ /* 0x000e620000000800 */
[----:B--2---:R-:W-:Y:S01]  /*3cf30*/  FADD R3, R121, R3 ;  /* 0x0000000379037221 */ /* 0x004fe20000000000 */
[----:B------:R-:W-:-:S06]  /*3cf40*/  FADD R77, R77, -R244 ;  /* 0x800000f44d4d7221 */ /* 0x000fcc0000000000 */
[----:B------:R-:W2:Y:S01]  /*3cf50*/  MUFU.EX2 R119, R76 ;  /* 0x0000004c00777308 */ /* 0x000ea20000000800 */
[----:B0-----:R-:W-:Y:S01]  /*3cf60*/  FADD R3, R12, R3 ;  /* 0x000000030c037221 */ /* 0x001fe20000000000 */
[----:B----4-:R-:W-:Y:S01]  /*3cf70*/  FMUL R15, R77, 1.4426950216293334961 ;  /* 0x3fb8aa3b4d0f7820 */ /* 0x010fe20000400000 */
[----:B------:R-:W-:-:S05]  /*3cf80*/  FADD R19, R19, -R244 ;  /* 0x800000f413137221 */ /* 0x000fca0000000000 */
[----:B------:R-:W0:Y:S01]  /*3cf90*/  MUFU.EX2 R14, R18 ;  /* 0x00000012000e7308 */ /* 0x000e220000000800 */
[----:B------:R-:W-:Y:S01]  /*3cfa0*/  FADD R3, R120, R3 ;  /* 0x0000000378037221 */ /* 0x000fe20000000000 */
[--C-:B------:R-:W-:Y:S01]  /*3cfb0*/  FADD R16, R16, -R244.reuse ;  /* 0x800000f410107221 */ /* 0x100fe20000000000 */
[----:B------:R-:W-:Y:S02]  /*3cfc0*/  FMUL R19, R19, 1.4426950216293334961 ;  /* 0x3fb8aa3b13137820 */ /* 0x000fe40000400000 */
[----:B-1----:R-:W-:Y:S01]  /*3cfd0*/  FADD R3, R13, R3 ;  /* 0x000000030d037221 */ /* 0x002fe20000000000 */
[----:B------:R-:W-:Y:S02]  /*3cfe0*/  FMUL R16, R16, 1.4426950216293334961 ;  /* 0x3fb8aa3b10107820 */ /* 0x000fe40000400000 */
[----:B------:R-:W1:Y:S01]  /*3cff0*/  MUFU.EX2 R15, R15 ;  /* 0x0000000f000f7308 */ /* 0x000e620000000800 */
[--C-:B------:R-:W-:Y:S01]  /*3d000*/  FADD R20, R20, -R244.reuse ;  /* 0x800000f414147221 */ /* 0x100fe20000000000 */
[----:B--2---:R-:W-:Y:S01]  /*3d010*/  FADD R3, R119, R3 ;  /* 0x0000000377037221 */ /* 0x004fe20000000000 */
[----:B------:R-:W-:-:S05]  /*3d020*/  FADD R17, R17, -R244 ;  /* 0x800000f411117221 */ /* 0x000fca0000000000 */
[----:B------:R-:W2:Y:S01]  /*3d030*/  MUFU.EX2 R117, R19 ;  /* 0x0000001300757308 */ /* 0x000ea20000000800 */
[----:B------:R-:W-:Y:S01]  /*3d040*/  FMUL R20, R20, 1.4426950216293334961 ;  /* 0x3fb8aa3b14147820 */ /* 0x000fe20000400000 */
[----:B0-----:R-:W-:Y:S01]  /*3d050*/  FADD R3, R14, R3 ;  /* 0x000000030e037221 */ /* 0x001fe20000000000 */
[----:B------:R-:W-:Y:S01]  /*3d060*/  FMUL R17, R17, 1.4426950216293334961 ;  /* 0x3fb8aa3b11117820 */ /* 0x000fe20000400000 */
[----:B------:R-:W-:-:S04]  /*3d070*/  FADD R29, R29, -R244 ;  /* 0x800000f41d1d7221 */ /* 0x000fc80000000000 */
[----:B------:R-:W0:Y:S01]  /*3d080*/  MUFU.EX2 R16, R16 ;  /* 0x0000001000107308 */ /* 0x000e220000000800 */
[----:B------:R-:W-:Y:S01]  /*3d090*/  FADD R3, R118, R3 ;  /* 0x0000000376037221 */ /* 0x000fe20000000000 */
[----:B------:R-:W-:Y:S01]  /*3d0a0*/  FADD R30, R30, -R244 ;  /* 0x800000f41e1e7221 */ /* 0x000fe20000000000 */
[----:B------:R-:W-:-:S05]  /*3d0b0*/  FMUL R29, R29, 1.4426950216293334961 ;  /* 0x3fb8aa3b1d1d7820 */ /* 0x000fca0000400000 */
        /* <DEDUP_REMOVED lines=8> */
[----:B------:R-:W2:Y:S01]  /*3d140*/  MUFU.EX2 R115, R29 ;  /* 0x0000001d00737308 */ /* 0x000ea20000000800 */
[----:B0-----:R-:W-:Y:S01]  /*3d150*/  FADD R3, R16, R3 ;  /* 0x0000000310037221 */ /* 0x001fe20000000000 */
[----:B------:R-:W-:Y:S01]  /*3d160*/  FMUL R19, R31, 1.4426950216293334961 ;  /* 0x3fb8aa3b1f137820 */ /* 0x000fe20000400000 */
[----:B------:R-:W-:-:S05]  /*3d170*/  FADD R22, R22, -R244 ;  /* 0x800000f416167221 */ /* 0x000fca0000000000 */
[----:B------:R-:W0:Y:S01]  /*3d180*/  MUFU.EX2 R18, R18 ;  /* 0x0000001200127308 */ /* 0x000e220000000800 */
[----:B----4-:R-:W-:Y:S01]  /*3d190*/  FADD R3, R116, R3 ;  /* 0x0000000374037221 */ /* 0x010fe20000000000 */
[----:B------:R-:W-:Y:S01]  /*3d1a0*/  FADD R23, R23, -R244 ;  /* 0x800000f417177221 */ /* 0x000fe20000000000 */
[----:B------:R-:W-:-:S05]  /*3d1b0*/  FMUL R22, R22, 1.4426950216293334961 ;  /* 0x3fb8aa3b16167820 */ /* 0x000fca0000400000 */
[----:B------:R4:W0:Y:S01]  /*3d1c0*/  MUFU.EX2 R114, R21 ;  /* 0x0000001500727308 */ /* 0x0008220000000800 */
        /* <DEDUP_REMOVED lines=9> */
[----:B----4-:R-:W-:Y:S01]  /*3d260*/  FMUL R21, R32, 1.4426950216293334961 ;  /* 0x3fb8aa3b20157820 */ /* 0x010fe20000400000 */
[----:B------:R-:W-:-:S05]  /*3d270*/  FADD R111, R28, -R244 ;  /* 0x800000f41c6f7221 */ /* 0x000fca0000000000 */
[----:B------:R-:W0:Y:S01]  /*3d280*/  MUFU.EX2 R20, R20 ;  /* 0x0000001400147308 */ /* 0x000e220000000800 */
[----:B------:R-:W-:Y:S01]  /*3d290*/  FADD R3, R114, R3 ;  /* 0x0000000372037221 */ /* 0x000fe20000000000 */
[----:B------:R-:W-:Y:S01]  /*3d2a0*/  FMUL R111, R111, 1.4426950216293334961 ;  /* 0x3fb8aa3b6f6f7820 */ /* 0x000fe20000400000 */
[----:B------:R-:W-:-:S05]  /*3d2b0*/  FADD R79, R79, -R244 ;  /* 0x800000f44f4f7221 */ /* 0x000fca0000000000 */
[----:B------:R-:W4:Y:S01]  /*3d2c0*/  MUFU.EX2 R112, R78 ;  /* 0x0000004e00707308 */ /* 0x000f220000000800 */
[----:B-1----:R-:W-:Y:S01]  /*3d2d0*/  FADD R3, R19, R3 ;  /* 0x0000000313037221 */ /* 0x002fe20000000000 */
[----:B--2---:R-:W-:Y:S01]  /*3d2e0*/  FMUL R22, R79, 1.4426950216293334961 ;  /* 0x3fb8aa3b4f167820 */ /* 0x004fe20000400000 */
[----:B------:R-:W-:-:S05]  /*3d2f0*/  FADD R33, R33, -R244 ;  /* 0x800000f421217221 */ /* 0x000fca0000000000 */
[----:B------:R-:W1:Y:S01]  /*3d300*/  MUFU.EX2 R21, R21 ;  /* 0x0000001500157308 */ /* 0x000e620000000800 */
[----:B------:R-:W-:Y:S01]  /*3d310*/  FADD R3, R113, R3 ;  /* 0x0000000371037221 */ /* 0x000fe20000000000 */
        /* <DEDUP_REMOVED lines=11> */
[----:B------:R-:W-:Y:S01]  /*3d3d0*/  FADD R25, R25, -R244 ;  /* 0x800000f419197221 */ /* 0x000fe20000000000 */
[----:B-1----:R-:W-:Y:S01]  /*3d3e0*/  FADD R3, R21, R3 ;  /* 0x0000000315037221 */ /* 0x002fe20000000000 */
[----:B------:R-:W-:-:S05]  /*3d3f0*/  FMUL R24, R34, 1.4426950216293334961 ;  /* 0x3fb8aa3b22187820 */ /* 0x000fca0000400000 */
[----:B------:R-:W1:Y:S01]  /*3d400*/  MUFU.EX2 R23, R23 ;  /* 0x0000001700177308 */ /* 0x000e620000000800 */
[----:B------:R-:W-:Y:S01]  /*3d410*/  FMUL R25, R25, 1.4426950216293334961 ;  /* 0x3fb8aa3b19197820 */ /* 0x000fe20000400000 */
[----:B--2---:R-:W-:Y:S01]  /*3d420*/  FADD R3, R111, R3 ;  /* 0x000000036f037221 */ /* 0x004fe20000000000 */
[----:B------:R-:W-:-:S05]  /*3d430*/  FADD R26, R26, -R244 ;  /* 0x800000f41a1a7221 */ /* 0x000fca0000000000 */
[----:B------:R-:W2:Y:S01]  /*3d440*/  MUFU.EX2 R109, R80 ;  /* 0x00000050006d7308 */ /* 0x000ea20000000800 */
[----:B0-----:R-:W-:Y:S01]  /*3d450*/  FADD R3, R22, R3 ;  /* 0x0000000316037221 */ /* 0x001fe20000000000 */
[----:B------:R-:W-:-:S06]  /*3d460*/  FADD R27, R27, -R244 ;  /* 0x800000f41b1b7221 */ /* 0x000fcc0000000000 */
[----:B------:R-:W0:Y:S01]  /*3d470*/  MUFU.EX2 R24, R24 ;  /* 0x0000001800187308 */ /* 0x000e220000000800 */
[----:B----4-:R-:W-:Y:S01]  /*3d480*/  FADD R3, R110, R3 ;  /* 0x000000036e037221 */ /* 0x010fe20000000000 */
[----:B------:R-:W-:-:S06]  /*3d490*/  FADD R35, R35, -R244 ;  /* 0x800000f423237221 */ /* 0x000fcc0000000000 */
[----:B------:R4:W0:Y:S01]  /*3d4a0*/  MUFU.EX2 R108, R25 ;  /* 0x00000019006c7308 */ /* 0x0008220000000800 */
[----:B------:R-:W-:Y:S01]  /*3d4b0*/  FMUL R27, R27, 1.4426950216293334961 ;  /* 0x3fb8aa3b1b1b7820 */ /* 0x000fe20000400000 */
[----:B-1----:R-:W-:Y:S01]  /*3d4c0*/  FADD R3, R23, R3 ;  /* 0x0000000317037221 */ /* 0x002fe20000000000 */
[----:B----4-:R-:W-:Y:S01]  /*3d4d0*/  FMUL R25, R26, 1.4426950216293334961 ;  /* 0x3fb8aa3b1a197820 */ /* 0x010fe20000400000 */
[----:B------:R-:W-:-:S04]  /*3d4e0*/  FMUL R26, R35, 1.4426950216293334961 ;  /* 0x3fb8aa3b231a7820 */ /* 0x000fc80000400000 */
[----:B------:R1:W-:Y:S01]  /*3d4f0*/  MUFU.EX2 R107, R27 ;  /* 0x0000001b006b7308 */ /* 0x0003e20000000800 */
[----:B------:R-:W-:Y:S01]  /*3d500*/  FADD R36, R36, -R244 ;  /* 0x800000f424247221 */ /* 0x000fe20000000000 */
[----:B--2---:R-:W-:-:S06]  /*3d510*/  FADD R3, R109, R3 ;  /* 0x000000036d037221 */ /* 0x004fcc0000000000 */
[----:B------:R-:W2:Y:S01]  /*3d520*/  MUFU.EX2 R25, R25 ;  /* 0x0000001900197308 */ /* 0x000ea20000000800 */
[----:B------:R-:W-:Y:S01]  /*3d530*/  FADD R37, R37, -R244 ;  /* 0x800000f425257221 */ /* 0x000fe20000000000 */
[----:B------:R-:W-:Y:S01]  /*3d540*/  FMUL R36, R36, 1.4426950216293334961 ;  /* 0x3fb8aa3b24247820 */ /* 0x000fe20000400000 */
[----:B0-----:R-:W-:Y:S02]  /*3d550*/  FADD R3, R24, R3 ;  /* 0x0000000318037221 */ /* 0x001fe40000000000 */
[----:B-1----:R-:W-:-:S03]  /*3d560*/  FMUL R27, R37, 1.4426950216293334961 ;  /* 0x3fb8aa3b251b7820 */ /* 0x002fc60000400000 */
[----:B------:R-:W0:Y:S01]  /*3d570*/  MUFU.EX2 R26, R26 ;  /* 0x0000001a001a7308 */ /* 0x000e220000000800 */
[--C-:B------:R-:W-:Y:S01]  /*3d580*/  FADD R38, R38, -R244.reuse ;  /* 0x800000f426267221 */ /* 0x100fe20000000000 */
[----:B------:R-:W-:Y:S01]  /*3d590*/  FADD R3, R108, R3 ;  /* 0x000000036c037221 */ /* 0x000fe20000000000 */
[----:B------:R-:W-:-:S05]  /*3d5a0*/  FADD R39, R39, -R244 ;  /* 0x800000f427277221 */ /* 0x000fca0000000000 */
[----:B------:R-:W1:Y:S01]  /*3d5b0*/  MUFU.EX2 R106, R36 ;  /* 0x00000024006a7308 */ /* 0x000e620000000800 */
[----:B------:R-:W-:Y:S01]  /*3d5c0*/  FMUL R38, R38, 1.4426950216293334961 ;  /* 0x3fb8aa3b26267820 */ /* 0x000fe20000400000 */
[----:B--2---:R-:W-:Y:S01]  /*3d5d0*/  FADD R3, R25, R3 ;  /* 0x0000000319037221 */ /* 0x004fe20000000000 */
[----:B------:R-:W-:Y:S01]  /*3d5e0*/  FMUL R28, R39, 1.4426950216293334961 ;  /* 0x3fb8aa3b271c7820 */ /* 0x000fe20000400000 */
[----:B------:R-:W-:-:S04]  /*3d5f0*/  FADD R40, R40, -R244 ;  /* 0x800000f428287221 */ /* 0x000fc80000000000 */
[----:B------:R-:W2:Y:S01]  /*3d600*/  MUFU.EX2 R27, R27 ;  /* 0x0000001b001b7308 */ /* 0x000ea20000000800 */
[----:B------:R-:W-:Y:S01]  /*3d610*/  FADD R3, R107, R3 ;  /* 0x000000036b037221 */ /* 0x000fe20000000000 */
[----:B------:R-:W-:Y:S01]  /*3d620*/  FADD R41, R41, -R244 ;  /* 0x800000f429297221 */ /* 0x000fe20000000000 */
[----:B------:R-:W-:-:S05]  /*3d630*/  FMUL R40, R40, 1.4426950216293334961 ;  /* 0x3fb8aa3b28287820 */ /* 0x000fca0000400000 */
[----:B------:R-:W4:Y:S01]  /*3d640*/  MUFU.EX2 R105, R38 ;  /* 0x0000002600697308 */ /* 0x000f220000000800 */
[----:B0-----:R-:W-:Y:S01]  /*3d650*/  FADD R3, R26, R3 ;  /* 0x000000031a037221 */ /* 0x001fe20000000000 */
[----:B------:R-:W-:Y:S01]  /*3d660*/  FMUL R29, R41, 1.4426950216293334961 ;  /* 0x3fb8aa3b291d7820 */ /* 0x000fe20000400000 */
[----:B------:R-:W-:-:S05]  /*3d670*/  FADD R42, R42, -R244 ;  /* 0x800000f42a2a7221 */ /* 0x000fca0000000000 */
[----:B------:R-:W0:Y:S01]  /*3d680*/  MUFU.EX2 R28, R28 ;  /* 0x0000001c001c7308 */ /* 0x000e220000000800 */
[----:B-1----:R-:W-:Y:S01]  /*3d690*/  FADD R3, R106, R3 ;  /* 0x000000036a037221 */ /* 0x002fe20000000000 */
[----:B------:R-:W-:Y:S01]  /*3d6a0*/  FADD R43, R43, -R244 ;  /* 0x800000f42b2b7221 */ /* 0x000fe20000000000 */
[----:B------:R-:W-:-:S05]  /*3d6b0*/  FMUL R42, R42, 1.4426950216293334961 ;  /* 0x3fb8aa3b2a2a7820 */ /* 0x000fca0000400000 */
[----:B------:R-:W1:Y:S01]  /*3d6c0*/  MUFU.EX2 R104, R40 ;  /* 0x0000002800687308 */ /* 0x000e620000000800 */
[----:B--2---:R-:W-:Y:S01]  /*3d6d0*/  FADD R3, R27, R3 ;  /* 0x000000031b037221 */ /* 0x004fe20000000000 */
[----:B------:R-:W-:Y:S01]  /*3d6e0*/  FMUL R30, R43, 1.4426950216293334961 ;  /* 0x3fb8aa3b2b1e7820 */ /* 0x000fe20000400000 */
[----:B------:R-:W-:-:S05]  /*3d6f0*/  FADD R44, R44, -R244 ;  /* 0x800000f42c2c7221 */ /* 0x000fca0000000000 */
[----:B------:R-:W2:Y:S01]  /*3d700*/  MUFU.EX2 R29, R29 ;  /* 0x0000001d001d7308 */ /* 0x000ea20000000800 */
[----:B----4-:R-:W-:Y:S01]  /*3d710*/  FADD R3, R105, R3 ;  /* 0x0000000369037221 */ /* 0x010fe20000000000 */
        /* <DEDUP_REMOVED lines=40> */
[----:B------:R-:W-:-:S06]  /*3d9a0*/  FMUL R51, R51, 1.4426950216293334961 ;  /* 0x3fb8aa3b33337820 */ /* 0x000fcc0000400000 */
[----:B------:R-:W1:Y:S01]  /*3d9b0*/  MUFU.EX2 R98, R54 ;  /* 0x0000003600627308 */ /* 0x000e620000000800 */
[----:B--2---:R-:W-:-:S07]  /*3d9c0*/  FADD R4, R33, R4 ;  /* 0x0000000421047221 */ /* 0x004fce0000000000 */
[----:B------:R-:W2:Y:S01]  /*3d9d0*/  MUFU.EX2 R35, R35 ;  /* 0x0000002300237308 */ /* 0x000ea20000000800 */
[----:B----4-:R-:W-:-:S07]  /*3d9e0*/  FADD R4, R99, R4 ;  /* 0x0000000463047221 */ /* 0x010fce0000000000 */
[----:B------:R-:W4:Y:S01]  /*3d9f0*/  MUFU.EX2 R97, R51 ;  /* 0x0000003300617308 */ /* 0x000f220000000800 */
[----:B0-----:R-:W-:-:S04]  /*3da00*/  FADD R4, R34, R4 ;  /* 0x0000000422047221 */ /* 0x001fc80000000000 */
[----:B-1----:R-:W-:-:S04]  /*3da10*/  FADD R4, R98, R4 ;  /* 0x0000000462047221 */ /* 0x002fc80000000000 */
[----:B--2---:R-:W-:Y:S01]  /*3da20*/  FADD R4, R35, R4 ;  /* 0x0000000423047221 */ /* 0x004fe20000000000 */
[----:B---3--:R-:W-:-:S04]  /*3da30*/  IMAD.U32 R3, R56, -0x80000000, RZ ;  /* 0x8000000038037824 */ /* 0x008fc800078e00ff */
[----:B------:R-:W0:Y:S01]  /*3da40*/  SYNCS.PHASECHK.TRANS64.TRYWAIT P1, [UR6], R3 ;  /* 0x00000003ff0075a7 */ /* 0x000e220008021106 */
[----:B----4-:R-:W-:-:S05]  /*3da50*/  FADD R5, R97, R4 ;  /* 0x0000000461057221 */ /* 0x010fca0000000000 */
[----:B------:R-:W1:Y:S04]  /*3da60*/  SHFL.BFLY PT, R4, R5, 0x10, 0x1f ;  /* 0x0e001f0005047f89 */ /* 0x000e6800000e0000 */
[----:B------:R2:W-:Y:S04]  /*3da70*/  STL [R1+0x134], R5 ;  /* 0x0001340501007387 */ /* 0x0005e80000100800 */
[----:B-1----:R2:W-:Y:S01]  /*3da80*/  STL [R1+0x140], R4 ;  /* 0x0001400401007387 */ /* 0x0025e20000100800 */
[----:B0-----:R-:W-:Y:S05]  /*3da90*/  @!P1 BRA `(.L_x_16) ;  /* 0x00000144006c9947 */ /* 0x001fea0003800000 */
.L_x_25:
[----:B------:R-:W3:Y:S04]  /*3daa0*/  LDL.64 R8, [R1+0x598] ;  /* 0x0005980001087983 */ /* 0x000ee80000100a00 */
[----:B------:R-:W4:Y:S04]  /*3dab0*/  LDL.64 R6, [R1+0x590] ;  /* 0x0005900001067983 */ /* 0x000f280000100a00 */
[----:B--2---:R-:W2:Y:S04]  /*3dac0*/  LDL.64 R4, [R1+0xe48] ;  /* 0x000e480001047983 */ /* 0x004ea80000100a00 */
[----:B------:R-:W2:Y:S04]  /*3dad0*/  LDL.64 R38, [R1+0x588] ;  /* 0x0005880001267983 */ /* 0x000ea80000100a00 */
[----:B------:R-:W2:Y:S04]  /*3dae0*/  LDL.64 R42, [R1+0xdd0] ;  /* 0x000dd000012a7983 */ /* 0x000ea80000100a00 */
[----:B------:R-:W2:Y:S04]  /*3daf0*/  LDL.64 R40, [R1+0xd90] ;  /* 0x000d900001287983 */ /* 0x000ea80000100a00 */
[----:B------:R-:W2:Y:S04]  /*3db00*/  LDL.64 R60, [R1+0xd50] ;  /* 0x000d5000013c7983 */ /* 0x000ea80000100a00 */
[----:B------:R-:W2:Y:S04]  /*3db10*/  LDL.64 R58, [R1+0x580] ;  /* 0x00058000013a7983 */ /* 0x000ea80000100a00 */
[----:B------:R-:W2:Y:S04]  /*3db20*/  LDL.64 R48, [R1+0xcd8] ;  /* 0x000cd80001307983 */ /* 0x000ea80000100a00 */
[----:B------:R-:W2:Y:S04]  /*3db30*/  LDL.64 R56, [R1+0xc98] ;  /* 0x000c980001387983 */ /* 0x000ea80000100a00 */
[----:B------:R-:W2:Y:S04]  /*3db40*/  LDL.64 R54, [R1+0xc58] ;  /* 0x000c580001367983 */ /* 0x000ea80000100a00 */
[----:B------:R-:W2:Y:S01]  /*3db50*/  LDL.64 R52, [R1+0xc18] ;  /* 0x000c180001347983 */ /* 0x000ea20000100a00 */
[----:B------:R-:W-:Y:S01]  /*3db60*/  MOV R36, R196 ;  /* 0x000000c400247202 */ /* 0x000fe20000000f00 */
[----:B------:R-:W-:-:S02]  /*3db70*/  IMAD.MOV.U32 R37, RZ, RZ, R197 ;  /* 0x000000ffff257224 */ /* 0x000fc400078e00c5 */
[----:B------:R-:W-:Y:S02]  /*3db80*/  STL [R1+0x2278], R244 ;  /* 0x002278f401007387 */ /* 0x000fe40000100800 */
[C---:B------:R-:W-:Y:S02]  /*3db90*/  IMAD.WIDE R36, R0.reuse, 0x2, R36 ;  /* 0x0000000200247825 */ /* 0x040fe400078e0224 */
        /* <DEDUP_REMOVED lines=10> */
[----:B------:R0:W-:Y:S04]  /*3dc40*/  STL [R1+0x213c], R2 ;  /* 0x00213c0201007387 */ /* 0x0001e80000100800 */
[----:B------:R-:W-:Y:S04]  /*3dc50*/  STL [R1+0x216c], R196 ;  /* 0x00216cc401007387 */ /* 0x000fe80000100800 */
[----:B------:R-:W-:Y:S04]  /*3dc60*/  STL [R1+0x2168], R197 ;  /* 0x002168c501007387 */ /* 0x000fe80000100800 */
[----:B------:R-:W2:Y:S04]  /*3dc70*/  LDL.64 R50, [R1+0xbd8] ;  /* 0x000bd80001327983 */ /* 0x000ea80000100a00 */
[----:B------:R1:W2:Y:S04]  /*3dc80*/  LDG.E.U16 R67, desc[UR10][R36.64] ;  /* 0x0000000a24437981 */ /* 0x0002a8000c1e1500 */
[----:B------:R-:W2:Y:S04]  /*3dc90*/  LDL.64 R46, [R1+0xbb0] ;  /* 0x000bb000012e7983 */ /* 0x000ea80000100a00 */
[----:B------:R-:W2:Y:S04]  /*3dca0*/  LDL.64 R44, [R1+0xb70] ;  /* 0x000b7000012c7983 */ /* 0x000ea80000100a00 */
[----:B0-----:R-:W2:Y:S01]  /*3dcb0*/  LDL.64 R2, [R1+0xab8] ;  /* 0x000ab80001027983 */ /* 0x001ea20000100a00 */
[----:B---3--:R-:W-:-:S04]  /*3dcc0*/  IMAD.WIDE R8, R0, 0x2, R8 ;  /* 0x0000000200087825 */ /* 0x008fc800078e0208 */
[C---:B----4-:R-:W-:Y:S01]  /*3dcd0*/  IMAD.WIDE R6, R0.reuse, 0x2, R6 ;  /* 0x0000000200067825 */ /* 0x050fe200078e0206 */
[----:B------:R0:W3:Y:S03]  /*3dce0*/  LDG.E.U16 R66, desc[UR10][R8.64] ;  /* 0x0000000a08427981 */ /* 0x0000e6000c1e1500 */
[C---:B--2---:R-:W-:Y:S01]  /*3dcf0*/  IMAD.WIDE R4, R0.reuse, 0x2, R4 ;  /* 0x0000000200047825 */ /* 0x044fe200078e0204 */
[----:B------:R2:W4:Y:S03]  /*3dd00*/  LDG.E.U16 R65, desc[UR10][R6.64] ;  /* 0x0000000a06417981 */ /* 0x000526000c1e1500 */
[C---:B------:R-:W-:Y:S01]  /*3dd10*/  IMAD.WIDE R38, R0.reuse, 0x2, R38 ;  /* 0x0000000200267825 */ /* 0x040fe200078e0226 */
[----:B------:R2:W4:Y:S03]  /*3dd20*/  LDG.E.U16 R64, desc[UR10][R4.64] ;  /* 0x0000000a04407981 */ /* 0x000526000c1e1500 */
[C---:B-1----:R-:W-:Y:S01]  /*3dd30*/  IMAD.WIDE R36, R0.reuse, 0x2, R42 ;  /* 0x0000000200247825 */ /* 0x042fe200078e022a */
[----:B------:R1:W4:Y:S03]  /*3dd40*/  LDG.E.U16 R63, desc[UR10][R38.64] ;  /* 0x0000000a263f7981 */ /* 0x000326000c1e1500 */
[C---:B0-----:R-:W-:Y:S01]  /*3dd50*/  IMAD.WIDE R8, R0.reuse, 0x2, R40 ;  /* 0x0000000200087825 */ /* 0x041fe200078e0228 */
[----:B------:R-:W4:Y:S03]  /*3dd60*/  LDL.64 R42, [R1+0x560] ;  /* 0x00056000012a7983 */ /* 0x000f260000100a00 */
[C---:B--2---:R-:W-:Y:S01]  /*3dd70*/  IMAD.WIDE R6, R0.reuse, 0x2, R60 ;  /* 0x0000000200067825 */ /* 0x044fe200078e023c */
[----:B------:R-:W2:Y:S04]  /*3dd80*/  LDL.64 R40, [R1+0xaf8] ;  /* 0x000af80001287983 */ /* 0x000ea80000100a00 */
[----:B------:R0:W2:Y:S04]  /*3dd90*/  LDG.E.U16 R62, desc[UR10][R36.64] ;  /* 0x0000000a243e7981 */ /* 0x0000a8000c1e1500 */
[----:B------:R0:W2:Y:S04]  /*3dda0*/  LDG.E.U16 R72, desc[UR10][R8.64] ;  /* 0x0000000a08487981 */ /* 0x0000a8000c1e1500 */
[----:B------:R0:W2:Y:S01]  /*3ddb0*/  LDG.E.U16 R71, desc[UR10][R6.64] ;  /* 0x0000000a06477981 */ /* 0x0000a2000c1e1500 */
[----:B------:R-:W-:-:S03]  /*3ddc0*/  IMAD.WIDE R4, R0, 0x2, R58 ;  /* 0x0000000200047825 */ /* 0x000fc600078e023a */
[----:B------:R-:W2:Y:S01]  /*3ddd0*/  LDL.64 R58, [R1+0xa78] ;  /* 0x000a7800013a7983 */ /* 0x000ea20000100a00 */
[----:B-1----:R-:W-:-:S03]  /*3dde0*/  IMAD.WIDE R38, R0, 0x2, R48 ;  /* 0x0000000200267825 */ /* 0x002fc600078e0230 */
[----:B------:R1:W2:Y:S01]  /*3ddf0*/  LDG.E.U16 R70, desc[UR10][R4.64] ;  /* 0x0000000a04467981 */ /* 0x0002a2000c1e1500 */
[----:B0-----:R-:W-:-:S03]  /*3de00*/  IMAD.WIDE R36, R0, 0x2, R56 ;  /* 0x0000000200247825 */ /* 0x001fc600078e0238 */
[----:B------:R-:W2:Y:S01]  /*3de10*/  LDL.64 R48, [R1+0xa38] ;  /* 0x000a380001307983 */ /* 0x000ea20000100a00 */
[----:B------:R-:W-:-:S03]  /*3de20*/  IMAD.WIDE R8, R0, 0x2, R54 ;  /* 0x0000000200087825 */ /* 0x000fc600078e0236 */
[----:B------:R-:W2:Y:S01]  /*3de30*/  LDL.64 R56, [R1+0x9f8] ;  /* 0x0009f80001387983 */ /* 0x000ea20000100a00 */
[----:B------:R-:W-:-:S03]  /*3de40*/  IMAD.WIDE R6, R0, 0x2, R52 ;  /* 0x0000000200067825 */ /* 0x000fc600078e0234 */
[----:B------:R-:W2:Y:S04]  /*3de50*/  LDL.64 R54, [R1+0x9b8] ;  /* 0x0009b80001367983 */ /* 0x000ea80000100a00 */
[----:B------:R-:W2:Y:S04]  /*3de60*/  LDL.64 R52, [R1+0x978] ;  /* 0x0009780001347983 */ /* 0x000ea80000100a00 */
[----:B------:R0:W2:Y:S04]  /*3de70*/  LDG.E.U16 R69, desc[UR10][R38.64] ;  /* 0x0000000a26457981 */ /* 0x0000a8000c1e1500 */
[----:B------:R0:W2:Y:S01]  /*3de80*/  LDG.E.U16 R68, desc[UR10][R36.64] ;  /* 0x0000000a24447981 */ /* 0x0000a2000c1e1500 */
[----:B-1----:R-:W-:-:S03]  /*3de90*/  IMAD.WIDE R4, R0, 0x2, R50 ;  /* 0x0000000200047825 */ /* 0x002fc600078e0232 */
[----:B------:R1:W-:Y:S01]  /*3dea0*/  STL [R1+0x84], R67 ;  /* 0x0000844301007387 */ /* 0x0003e20000100800 */
[----:B0-----:R-:W-:-:S04]  /*3deb0*/  IMAD.WIDE R38, R0, 0x2, R46 ;  /* 0x0000000200267825 */ /* 0x001fc800078e022e */
[C---:B------:R-:W-:Y:S01]  /*3dec0*/  IMAD.WIDE R36, R0.reuse, 0x2, R44 ;  /* 0x0000000200247825 */ /* 0x040fe200078e022c */
[----:B-1----:R0:W2:Y:S04]  /*3ded0*/  LDG.E.U16 R67, desc[UR10][R8.64] ;  /* 0x0000000a08437981 */ /* 0x0020a8000c1e1500 */
[----:B---3--:R1:W-:Y:S04]  /*3dee0*/  STL [R1+0x80], R66 ;  /* 0x0000804201007387 */ /* 0x0083e80000100800 */
[----:B----4-:R3:W-:Y:S04]  /*3def0*/  STL [R1+0x7c], R65 ;  /* 0x00007c4101007387 */ /* 0x0107e80000100800 */
[----:B------:R4:W-:Y:S04]  /*3df00*/  STL [R1+0x78], R64 ;  /* 0x0000784001007387 */ /* 0x0009e80000100800 */
[----:B-1----:R2:W2:Y:S01]  /*3df10*/  LDG.E.U16 R66, desc[UR10][R6.64] ;  /* 0x0000000a06427981 */ /* 0x0024a2000c1e1500 */
[----:B0-----:R-:W-:-:S03]  /*3df20*/  IMAD.WIDE R8, R0, 0x2, R42 ;  /* 0x0000000200087825 */ /* 0x001fc600078e022a */
[----:B---3--:R0:W3:Y:S04]  /*3df30*/  LDG.E.U16 R65, desc[UR10][R4.64] ;  /* 0x0000000a04417981 */ /* 0x0080e8000c1e1500 */
[----:B------:R-:W3:Y:S01]  /*3df40*/  LDL.64 R50, [R1+0x938] ;  /* 0x0009380001327983 */ /* 0x000ee20000100a00 */
[----:B--2---:R-:W-:-:S03]  /*3df50*/  IMAD.WIDE R6, R0, 0x2, R40 ;  /* 0x0000000200067825 */ /* 0x004fc600078e0228 */
[----:B------:R-:W2:Y:S04]  /*3df60*/  LDL.64 R46, [R1+0x8f8] ;  /* 0x0008f800012e7983 */ /* 0x000ea80000100a00 */
[----:B------:R-:W2:Y:S04]  /*3df70*/  LDL.64 R44, [R1+0x538] ;  /* 0x00053800012c7983 */ /* 0x000ea80000100a00 */
[----:B------:R-:W2:Y:S04]  /*3df80*/  LDL.64 R42, [R1+0x868] ;  /* 0x00086800012a7983 */ /* 0x000ea80000100a00 */
[----:B------:R-:W2:Y:S01]  /*3df90*/  LDL.64 R60, [R1+0x8b8] ;  /* 0x0008b800013c7983 */ /* 0x000ea20000100a00 */
[----:B0-----:R-:W-:-:S03]  /*3dfa0*/  IMAD.WIDE R4, R0, 0x2, R2 ;  /* 0x0000000200047825 */ /* 0x001fc600078e0202 */
[----:B------:R0:W-:Y:S04]  /*3dfb0*/  STL [R1+0x74], R63 ;  /* 0x0000743f01007387 */ /* 0x0001e80000100800 */
[----:B----4-:R-:W4:Y:S04]  /*3dfc0*/  LDG.E.U16 R64, desc[UR10][R38.64] ;  /* 0x0000000a26407981 */ /* 0x010f28000c1e1500 */
[----:B------:R1:W-:Y:S04]  /*3dfd0*/  STL [R1+0x70], R62 ;  /* 0x0000703e01007387 */ /* 0x0003e80000100800 */
[----:B0-----:R-:W4:Y:S04]  /*3dfe0*/  LDG.E.U16 R63, desc[UR10][R36.64] ;  /* 0x0000000a243f7981 */ /* 0x001f28000c1e1500 */
[----:B------:R-:W-:Y:S04]  /*3dff0*/  STL [R1+0x6c], R72 ;  /* 0x00006c4801007387 */ /* 0x000fe80000100800 */
[----:B-1----:R0:W4:Y:S04]  /*3e000*/  LDG.E.U16 R62, desc[UR10][R8.64] ;  /* 0x0000000a083e7981 */ /* 0x002128000c1e1500 */
[----:B------:R-:W-:Y:S04]  /*3e010*/  STL [R1+0x68], R71 ;  /* 0x0000684701007387 */ /* 0x000fe80000100800 */
[----:B------:R1:W4:Y:S04]  /*3e020*/  LDG.E.U16 R3, desc[UR10][R6.64] ;  /* 0x0000000a06037981 */ /* 0x000328000c1e1500 */
[----:B------:R-:W4:Y:S01]  /*3e030*/  LDL.64 R40, [R1+0x828] ;  /* 0x0008280001287983 */ /* 0x000f220000100a00 */
[----:B------:R-:W-:-:S03]  /*3e040*/  IMAD.WIDE R248, R0, 0x2, R58 ;  /* 0x0000000200f87825 */ /* 0x000fc600078e023a */
[----:B------:R1:W4:Y:S01]  /*3e050*/  LDG.E.U16 R2, desc[UR10][R4.64] ;  /* 0x0000000a04027981 */ /* 0x000322000c1e1500 */
[----:B------:R-:W-:-:S03]  /*3e060*/  IMAD.WIDE R246, R0, 0x2, R48 ;  /* 0x0000000200f67825 */ /* 0x000fc600078e0230 */
[----:B------:R-:W-:Y:S01]  /*3e070*/  STL [R1+0x64], R70 ;  /* 0x0000644601007387 */ /* 0x000fe20000100800 */
[----:B0-----:R-:W-:-:S03]  /*3e080*/  IMAD.WIDE R8, R0, 0x2, R56 ;  /* 0x0000000200087825 */ /* 0x001fc600078e0238 */
[----:B------:R-:W4:Y:S01]  /*3e090*/  LDL.64 R58, [R1+0x7e8] ;  /* 0x0007e800013a7983 */ /* 0x000f220000100a00 */
[----:B-1----:R-:W-:-:S03]  /*3e0a0*/  IMAD.WIDE R6, R0, 0x2, R54 ;  /* 0x0000000200067825 */ /* 0x002fc600078e0236 */
[----:B------:R-:W4:Y:S01]  /*3e0b0*/  LDL.64 R48, [R1+0x7a8] ;  /* 0x0007a80001307983 */ /* 0x000f220000100a00 */
[----:B------:R-:W-:-:S03]  /*3e0c0*/  IMAD.WIDE R4, R0, 0x2, R52 ;  /* 0x0000000200047825 */ /* 0x000fc600078e0234 */
[----:B------:R-:W4:Y:S04]  /*3e0d0*/  LDL.64 R56, [R1+0x768] ;  /* 0x0007680001387983 */ /* 0x000f280000100a00 */
[----:B------:R-:W4:Y:S04]  /*3e0e0*/  LDL.64 R54, [R1+0x728] ;  /* 0x0007280001367983 */ /* 0x000f280000100a00 */
[----:B------:R-:W4:Y:S04]  /*3e0f0*/  LDL.64 R52, [R1+0x6e8] ;  /* 0x0006e80001347983 */ /* 0x000f280000100a00 */
[----:B------:R-:W-:Y:S04]  /*3e100*/  STL [R1+0x60], R69 ;  /* 0x0000604501007387 */ /* 0x000fe80000100800 */
[----:B------:R-:W-:Y:S04]  /*3e110*/  STL [R1+0x5c], R68 ;  /* 0x00005c4401007387 */ /* 0x000fe80000100800 */
[----:B------:R-:W-:Y:S04]  /*3e120*/  STL [R1+0x58], R67 ;  /* 0x0000584301007387 */ /* 0x000fe80000100800 */
[----:B------:R0:W4:Y:S04]  /*3e130*/  LDG.E.U16 R241, desc[UR10][R6.64] ;  /* 0x0000000a06f17981 */ /* 0x000128000c1e1500 */
[----:B------:R1:W4:Y:S04]  /*3e140*/  LDG.E.U16 R239, desc[UR10][R4.64] ;  /* 0x0000000a04ef7981 */ /* 0x000328000c1e1500 */
[----:B------:R0:W4:Y:S04]  /*3e150*/  LDG.E.U16 R243, desc[UR10][R8.64] ;  /* 0x0000000a08f37981 */ /* 0x000128000c1e1500 */
[----:B------:R-:W4:Y:S04]  /*3e160*/  LDG.E.U16 R248, desc[UR10][R248.64] ;  /* 0x0000000af8f87981 */ /* 0x000f28000c1e1500 */
[----:B------:R-:W4:Y:S04]  /*3e170*/  LDG.E.U16 R246, desc[UR10][R246.64] ;  /* 0x0000000af6f67981 */ /* 0x000f28000c1e1500 */
[----:B------:R-:W-:Y:S04]  /*3e180*/  STL [R1+0x54], R66 ;  /* 0x0000544201007387 */ /* 0x000fe80000100800 */
[----:B---3--:R-:W-:Y:S01]  /*3e190*/  STL [R1+0x50], R65 ;  /* 0x0000504101007387 */ /* 0x008fe20000100800 */
[----:B------:R-:W-:-:S03]  /*3e1a0*/  IMAD.WIDE R38, R0, 0x2, R50 ;  /* 0x0000000200267825 */ /* 0x000fc600078e0232 */
[----:B------:R-:W3:Y:S01]  /*3e1b0*/  LDL.64 R50, [R1+0x6a8] ;  /* 0x0006a80001327983 */ /* 0x000ee20000100a00 */
[----:B--2---:R-:W-:-:S03]  /*3e1c0*/  IMAD.WIDE R36, R0, 0x2, R46 ;  /* 0x0000000200247825 */ /* 0x004fc600078e022e */
[----:B------:R-:W2:Y:S01]  /*3e1d0*/  LDL.64 R46, [R1+0x668] ;  /* 0x00066800012e7983 */ /* 0x000ea20000100a00 */
[----:B0-----:R-:W-:-:S03]  /*3e1e0*/  IMAD.WIDE R6, R0, 0x2, R44 ;  /* 0x0000000200067825 */ /* 0x001fc600078e022c */
[----:B------:R-:W2:Y:S01]  /*3e1f0*/  LDL.64 R44, [R1+0x5e8] ;  /* 0x0005e800012c7983 */ /* 0x000ea20000100a00 */
[----:B-1----:R-:W-:-:S03]  /*3e200*/  IMAD.WIDE R4, R0, 0x2, R42 ;  /* 0x0000000200047825 */ /* 0x002fc600078e022a */
[----:B------:R-:W2:Y:S01]  /*3e210*/  LDL.64 R42, [R1+0x5a8] ;  /* 0x0005a800012a7983 */ /* 0x000ea20000100a00 */
[----:B------:R-:W-:-:S03]  /*3e220*/  IMAD.WIDE R8, R0, 0x2, R60 ;  /* 0x0000000200087825 */ /* 0x000fc600078e023c */
[----:B------:R-:W2:Y:S04]  /*3e230*/  LDL.64 R60, [R1+0x628] ;  /* 0x00062800013c7983 */ /* 0x000ea80000100a00 */
[----:B------:R0:W2:Y:S04]  /*3e240*/  LDG.E.U16 R229, desc[UR10][R4.64] ;  /* 0x0000000a04e57981 */ /* 0x0000a8000c1e1500 */
[----:B----4-:R-:W-:Y:S04]  /*3e250*/  STL [R1+0x4c], R64 ;  /* 0x00004c4001007387 */ /* 0x010fe80000100800 */
[----:B------:R1:W4:Y:S04]  /*3e260*/  LDG.E.U16 R237, desc[UR10][R38.64] ;  /* 0x0000000a26ed7981 */ /* 0x000328000c1e1500 */
[----:B------:R-:W-:Y:S04]  /*3e270*/  STL [R1+0x48], R63 ;  /* 0x0000483f01007387 */ /* 0x000fe80000100800 */
[----:B------:R3:W4:Y:S04]  /*3e280*/  LDG.E.U16 R235, desc[UR10][R36.64] ;  /* 0x0000000a24eb7981 */ /* 0x000728000c1e1500 */
[----:B------:R1:W-:Y:S04]  /*3e290*/  STL [R1+0x44], R62 ;  /* 0x0000443e01007387 */ /* 0x0003e80000100800 */
[----:B------:R2:W4:Y:S04]  /*3e2a0*/  LDG.E.U16 R233, desc[UR10][R8.64] ;  /* 0x0000000a08e97981 */ /* 0x000528000c1e1500 */
[----:B------:R1:W-:Y:S01]  /*3e2b0*/  STL [R1+0x40], R3 ;  /* 0x0000400301007387 */ /* 0x0003e20000100800 */
[----:B0-----:R-:W-:-:S03]  /*3e2c0*/  IMAD.WIDE R4, R0, 0x2, R40 ;  /* 0x0000000200047825 */ /* 0x001fc600078e0228 */
[----:B------:R-:W4:Y:S04]  /*3e2d0*/  LDL.64 R40, [R1+0x4f0] ;  /* 0x0004f00001287983 */ /* 0x000f280000100a00 */
[----:B------:R0:W4:Y:S04]  /*3e2e0*/  LDG.E.U16 R227, desc[UR10][R4.64] ;  /* 0x0000000a04e37981 */ /* 0x000128000c1e1500 */
[----:B------:R-:W4:Y:S01]  /*3e2f0*/  LDG.E.U16 R231, desc[UR10][R6.64] ;  /* 0x0000000a06e77981 */ /* 0x000f22000c1e1500 */
[----:B------:R-:W-:-:S03]  /*3e300*/  IMAD.WIDE R224, R0, 0x2, R58 ;  /* 0x0000000200e07825 */ /* 0x000fc600078e023a */
[----:B------:R-:W4:Y:S01]  /*3e310*/  LDL.64 R58, [R1+0x4b0] ;  /* 0x0004b000013a7983 */ /* 0x000f220000100a00 */
[----:B------:R-:W-:-:S03]  /*3e320*/  IMAD.WIDE R220, R0, 0x2, R48 ;  /* 0x0000000200dc7825 */ /* 0x000fc600078e0230 */
[----:B------:R-:W4:Y:S01]  /*3e330*/  LDL.64 R48, [R1+0x470] ;  /* 0x0004700001307983 */ /* 0x000f220000100a00 */
[----:B------:R-:W-:-:S03]  /*3e340*/  IMAD.WIDE R216, R0, 0x2, R56 ;  /* 0x0000000200d87825 */ /* 0x000fc600078e0238 */
[----:B------:R-:W4:Y:S01]  /*3e350*/  LDL.64 R56, [R1+0x430] ;  /* 0x0004300001387983 */ /* 0x000f220000100a00 */
[----:B------:R-:W-:-:S03]  /*3e360*/  IMAD.WIDE R212, R0, 0x2, R54 ;  /* 0x0000000200d47825 */ /* 0x000fc600078e0236 */
[----:B------:R-:W4:Y:S01]  /*3e370*/  LDL.64 R54, [R1+0x3f0] ;  /* 0x0003f00001367983 */ /* 0x000f220000100a00 */
[----:B-1----:R-:W-:-:S03]  /*3e380*/  IMAD.WIDE R38, R0, 0x2, R52 ;  /* 0x0000000200267825 */ /* 0x002fc600078e0234 */
[----:B------:R-:W4:Y:S04]  /*3e390*/  LDL.64 R52, [R1+0x3b0] ;  /* 0x0003b00001347983 */ /* 0x000f280000100a00 */
[----:B------:R1:W4:Y:S04]  /*3e3a0*/  LDG.E.U16 R195, desc[UR10][R38.64] ;  /* 0x0000000a26c37981 */ /* 0x000328000c1e1500 */
[----:B------:R-:W4:Y:S04]  /*3e3b0*/  LDL.64 R62, [R1+0x1028] ;  /* 0x00102800013e7983 */ /* 0x000f280000100a00 */
[----:B------:R-:W4:Y:S04]  /*3e3c0*/  LDL.64 R64, [R1+0xb68] ;  /* 0x000b680001407983 */ /* 0x000f280000100a00 */
[----:B------:R-:W4:Y:S04]  /*3e3d0*/  LDG.E.U16 R212, desc[UR10][R212.64] ;  /* 0x0000000ad4d47981 */ /* 0x000f28000c1e1500 */
[----:B------:R-:W4:Y:S04]  /*3e3e0*/  LDG.E.U16 R216, desc[UR10][R216.64] ;  /* 0x0000000ad8d87981 */ /* 0x000f28000c1e1500 */
[----:B------:R-:W4:Y:S04]  /*3e3f0*/  LDG.E.U16 R220, desc[UR10][R220.64] ;  /* 0x0000000adcdc7981 */ /* 0x000f28000c1e1500 */
[----:B------:R-:W4:Y:S01]  /*3e400*/  LDG.E.U16 R224, desc[UR10][R224.64] ;  /* 0x0000000ae0e07981 */ /* 0x000f22000c1e1500 */
[----:B---3--:R-:W-:-:S03]  /*3e410*/  IMAD.WIDE R36, R0, 0x2, R50 ;  /* 0x0000000200247825 */ /* 0x008fc600078e0232 */
[----:B------:R-:W3:Y:S01]  /*3e420*/  LDL.64 R50, [R1+0x370] ;  /* 0x0003700001327983 */ /* 0x000ee20000100a00 */
[----:B--2---:R-:W-:-:S03]  /*3e430*/  IMAD.WIDE R8, R0, 0x2, R46 ;  /* 0x0000000200087825 */ /* 0x004fc600078e022e */
[----:B------:R-:W2:Y:S01]  /*3e440*/  LDL.64 R46, [R1+0x330] ;  /* 0x00033000012e7983 */ /* 0x000ea20000100a00 */
[----:B0-----:R-:W-:-:S03]  /*3e450*/  IMAD.WIDE R4, R0, 0x2, R44 ;  /* 0x0000000200047825 */ /* 0x001fc600078e022c */
[----:B------:R-:W2:Y:S01]  /*3e460*/  LDL.64 R44, [R1+0x2b0] ;  /* 0x0002b000012c7983 */ /* 0x000ea20000100a00 */
[----:B-1----:R-:W-:-:S03]  /*3e470*/  IMAD.WIDE R38, R0, 0x2, R42 ;  /* 0x0000000200267825 */ /* 0x002fc600078e022a */
[----:B------:R4:W2:Y:S04]  /*3e480*/  LDG.E.U16 R191, desc[UR10][R36.64] ;  /* 0x0000000a24bf7981 */ /* 0x0008a8000c1e1500 */
[----:B------:R-:W2:Y:S01]  /*3e490*/  LDL.64 R42, [R1+0x270] ;  /* 0x00027000012a7983 */ /* 0x000ea20000100a00 */
[----:B------:R-:W-:-:S03]  /*3e4a0*/  IMAD.WIDE R6, R0, 0x2, R60 ;  /* 0x0000000200067825 */ /* 0x000fc600078e023c */
[----:B------:R-:W2:Y:S04]  /*3e4b0*/  LDL.64 R60, [R1+0x2f0] ;  /* 0x0002f000013c7983 */ /* 0x000ea80000100a00 */
[----:B------:R0:W2:Y:S04]  /*3e4c0*/  LDG.E.U16 R187, desc[UR10][R8.64] ;  /* 0x0000000a08bb7981 */ /* 0x0000a8000c1e1500 */
[----:B------:R1:W2:Y:S04]  /*3e4d0*/  LDG.E.U16 R183, desc[UR10][R6.64] ;  /* 0x0000000a06b77981 */ /* 0x0002a8000c1e1500 */
[----:B------:R0:W2:Y:S04]  /*3e4e0*/  LDG.E.U16 R179, desc[UR10][R4.64] ;  /* 0x0000000a04b37981 */ /* 0x0000a8000c1e1500 */
[----:B------:R0:W2:Y:S01]  /*3e4f0*/  LDG.E.U16 R175, desc[UR10][R38.64] ;  /* 0x0000000a26af7981 */ /* 0x0000a2000c1e1500 */
[----:B----4-:R-:W-:-:S03]  /*3e500*/  IMAD.WIDE R36, R0, 0x2, R40 ;  /* 0x0000000200247825 */ /* 0x010fc600078e0228 */
[----:B------:R-:W4:Y:S04]  /*3e510*/  LDL.64 R40, [R1+0x230] ;  /* 0x0002300001287983 */ /* 0x000f280000100a00 */
[----:B------:R1:W4:Y:S01]  /*3e520*/  LDG.E.U16 R169, desc[UR10][R36.64] ;  /* 0x0000000a24a97981 */ /* 0x000322000c1e1500 */
[----:B0-----:R-:W-:-:S03]  /*3e530*/  IMAD.WIDE R8, R0, 0x2, R58 ;  /* 0x0000000200087825 */ /* 0x001fc600078e023a */
[----:B------:R-:W4:Y:S01]  /*3e540*/  LDL.64 R58, [R1+0x1f0] ;  /* 0x0001f000013a7983 */ /* 0x000f220000100a00 */
[----:B-1----:R-:W-:-:S03]  /*3e550*/  IMAD.WIDE R6, R0, 0x2, R48 ;  /* 0x0000000200067825 */ /* 0x002fc600078e0230 */
[----:B------:R-:W4:Y:S01]  /*3e560*/  LDL.64 R48, [R1+0x1b0] ;  /* 0x0001b00001307983 */ /* 0x000f220000100a00 */
[----:B------:R-:W-:-:S03]  /*3e570*/  IMAD.WIDE R4, R0, 0x2, R56 ;  /* 0x0000000200047825 */ /* 0x000fc600078e0238 */
[----:B------:R-:W4:Y:S01]  /*3e580*/  LDL.64 R56, [R1+0x170] ;  /* 0x0001700001387983 */ /* 0x000f220000100a00 */
[----:B------:R-:W-:-:S03]  /*3e590*/  IMAD.WIDE R38, R0, 0x2, R54 ;  /* 0x0000000200267825 */ /* 0x000fc600078e0236 */
[----:B------:R-:W4:Y:S01]  /*3e5a0*/  LDL.64 R54, [R1+0x1128] ;  /* 0x0011280001367983 */ /* 0x000f220000100a00 */
[----:B------:R-:W-:-:S03]  /*3e5b0*/  IMAD.WIDE R36, R0, 0x2, R52 ;  /* 0x0000000200247825 */ /* 0x000fc600078e0234 */
[----:B------:R3:W4:Y:S04]  /*3e5c0*/  LDG.E.U16 R165, desc[UR10][R8.64] ;  /* 0x0000000a08a57981 */ /* 0x000728000c1e1500 */
[----:B------:R2:W4:Y:S04]  /*3e5d0*/  LDG.E.U16 R89, desc[UR10][R6.64] ;  /* 0x0000000a06597981 */ /* 0x000528000c1e1500 */
[----:B------:R0:W4:Y:S04]  /*3e5e0*/  LDG.E.U16 R87, desc[UR10][R38.64] ;  /* 0x0000000a26577981 */ /* 0x000128000c1e1500 */
[----:B------:R-:W4:Y:S04]  /*3e5f0*/  LDL.64 R52, [R1+0x10e8] ;  /* 0x0010e80001347983 */ /* 0x000f280000100a00 */
[----:B------:R1:W4:Y:S04]  /*3e600*/  LDG.E.U16 R86, desc[UR10][R36.64] ;  /* 0x0000000a24567981 */ /* 0x000328000c1e1500 */
[----:B------:R0:W4:Y:S01]  /*3e610*/  LDG.E.U16 R88, desc[UR10][R4.64] ;  /* 0x0000000a04587981 */ /* 0x000122000c1e1500 */
[----:B---3--:R-:W-:-:S03]  /*3e620*/  IMAD.WIDE R8, R0, 0x2, R50 ;  /* 0x0000000200087825 */ /* 0x008fc600078e0232 */
[----:B------:R-:W3:Y:S01]  /*3e630*/  LDL.64 R50, [R1+0x10a8] ;  /* 0x0010a80001327983 */ /* 0x000ee20000100a00 */
[----:B--2---:R-:W-:-:S03]  /*3e640*/  IMAD.WIDE R6, R0, 0x2, R46 ;  /* 0x0000000200067825 */ /* 0x004fc600078e022e */
[----:B------:R-:W2:Y:S01]  /*3e650*/  LDL.64 R46, [R1+0x1068] ;  /* 0x00106800012e7983 */ /* 0x000ea20000100a00 */
[----:B0-----:R-:W-:-:S03]  /*3e660*/  IMAD.WIDE R38, R0, 0x2, R44 ;  /* 0x0000000200267825 */ /* 0x001fc600078e022c */
[----:B------:R-:W2:Y:S04]  /*3e670*/  LDL.64 R44, [R1+0xfe8] ;  /* 0x000fe800012c7983 */ /* 0x000ea80000100a00 */
[----:B------:R4:W2:Y:S01]  /*3e680*/  LDG.E.U16 R85, desc[UR10][R8.64] ;  /* 0x0000000a08557981 */ /* 0x0008a2000c1e1500 */
[----:B-1----:R-:W-:-:S03]  /*3e690*/  IMAD.WIDE R36, R0, 0x2, R42 ;  /* 0x0000000200247825 */ /* 0x002fc600078e022a */
[----:B------:R-:W2:Y:S01]  /*3e6a0*/  LDL.64 R42, [R1+0xfa8] ;  /* 0x000fa800012a7983 */ /* 0x000ea20000100a00 */
[----:B------:R-:W-:-:S03]  /*3e6b0*/  IMAD.WIDE R4, R0, 0x2, R60 ;  /* 0x0000000200047825 */ /* 0x000fc600078e023c */
[----:B------:R0:W2:Y:S04]  /*3e6c0*/  LDG.E.U16 R84, desc[UR10][R6.64] ;  /* 0x0000000a06547981 */ /* 0x0000a8000c1e1500 */
[----:B------:R1:W2:Y:S04]  /*3e6d0*/  LDG.E.U16 R83, desc[UR10][R4.64] ;  /* 0x0000000a04537981 */ /* 0x0002a8000c1e1500 */
[----:B------:R0:W2:Y:S04]  /*3e6e0*/  LDG.E.U16 R82, desc[UR10][R38.64] ;  /* 0x0000000a26527981 */ /* 0x0000a8000c1e1500 */
[----:B------:R0:W2:Y:S04]  /*3e6f0*/  LDG.E.U16 R81, desc[UR10][R36.64] ;  /* 0x0000000a24517981 */ /* 0x0000a8000c1e1500 */
[----:B------:R-:W2:Y:S01]  /*3e700*/  LDL.64 R60, [R1+0xf28] ;  /* 0x000f2800013c7983 */ /* 0x000ea20000100a00 */
        /* <DEDUP_REMOVED lines=10> */
[----:B------:R3:W4:Y:S04]  /*3e7b0*/  LDG.E.U16 R79, desc[UR10][R6.64] ;  /* 0x0000000a064f7981 */ /* 0x000728000c1e1500 */
[----:B------:R2:W4:Y:S04]  /*3e7c0*/  LDG.E.U16 R78, desc[UR10][R4.64] ;  /* 0x0000000a044e7981 */ /* 0x000528000c1e1500 */
[----:B------:R0:W4:Y:S04]  /*3e7d0*/  LDG.E.U16 R76, desc[UR10][R36.64] ;  /* 0x0000000a244c7981 */ /* 0x000128000c1e1500 */
[----:B------:R-:W4:Y:S01]  /*3e7e0*/  LDL.64 R54, [R1+0xe40] ;  /* 0x000e400001367983 */ /* 0x000f220000100a00 */
[----:B------:R-:W-:-:S03]  /*3e7f0*/  IMAD.WIDE R8, R0, 0x2, R52 ;  /* 0x0000000200087825 */ /* 0x000fc600078e0234 */
        /* <DEDUP_REMOVED lines=8> */
[----:B------:R-:W3:Y:S04]  /*3e880*/  LDL.64 R44, [R1+0xd48] ;  /* 0x000d4800012c7983 */ /* 0x000ee80000100a00 */
[----:B------:R4:W3:Y:S01]  /*3e890*/  LDG.E.U16 R74, desc[UR10][R6.64] ;  /* 0x0000000a064a7981 */ /* 0x0008e2000c1e1500 */
[----:B-1----:R-:W-:-:S03]  /*3e8a0*/  IMAD.WIDE R8, R0, 0x2, R42 ;  /* 0x0000000200087825 */ /* 0x002fc600078e022a */
[----:B------:R-:W3:Y:S01]  /*3e8b0*/  LDL.64 R42, [R1+0xd10] ;  /* 0x000d1000012a7983 */ /* 0x000ee20000100a00 */
[----:B------:R-:W-:-:S03]  /*3e8c0*/  IMAD.WIDE R38, R0, 0x2, R62 ;  /* 0x0000000200267825 */ /* 0x000fc600078e023e */
[----:B------:R0:W3:Y:S04]  /*3e8d0*/  LDG.E.U16 R73, desc[UR10][R4.64] ;  /* 0x0000000a04497981 */ /* 0x0000e8000c1e1500 */
[----:B------:R1:W3:Y:S04]  /*3e8e0*/  LDG.E.U16 R72, desc[UR10][R38.64] ;  /* 0x0000000a26487981 */ /* 0x0002e8000c1e1500 */
[----:B------:R0:W3:Y:S04]  /*3e8f0*/  LDG.E.U16 R71, desc[UR10][R36.64] ;  /* 0x0000000a24477981 */ /* 0x0000e8000c1e1500 */
[----:B------:R0:W3:Y:S01]  /*3e900*/  LDG.E.U16 R70, desc[UR10][R8.64] ;  /* 0x0000000a08467981 */ /* 0x0000e2000c1e1500 */
[----:B----4-:R-:W-:-:S03]  /*3e910*/  IMAD.WIDE R6, R0, 0x2, R40 ;  /* 0x0000000200067825 */ /* 0x010fc600078e0228 */
[----:B------:R-:W4:Y:S04]  /*3e920*/  LDL.64 R62, [R1+0xb30] ;  /* 0x000b3000013e7983 */ /* 0x000f280000100a00 */
[----:B------:R-:W4:Y:S01]  /*3e930*/  LDL.64 R40, [R1+0xcd0] ;  /* 0x000cd00001287983 */ /* 0x000f220000100a00 */
[----:B0-----:R-:W-:-:S03]  /*3e940*/  IMAD.WIDE R4, R0, 0x2, R60 ;  /* 0x0000000200047825 */ /* 0x001fc600078e023c */
[----:B------:R-:W4:Y:S01]  /*3e950*/  LDL.64 R60, [R1+0xc90] ;  /* 0x000c9000013c7983 */ /* 0x000f220000100a00 */
[----:B-1----:R-:W-:-:S03]  /*3e960*/  IMAD.WIDE R38, R0, 0x2, R58 ;  /* 0x0000000200267825 */ /* 0x002fc600078e023a */
[----:B------:R0:W4:Y:S01]  /*3e970*/  LDG.E.U16 R69, desc[UR10][R6.64] ;  /* 0x0000000a06457981 */ /* 0x000122000c1e1500 */
[----:B------:R-:W-:-:S03]  /*3e980*/  IMAD.WIDE R36, R0, 0x2, R48 ;  /* 0x0000000200247825 */ /* 0x000fc600078e0230 */
[----:B------:R-:W4:Y:S01]  /*3e990*/  LDL.64 R58, [R1+0xc50] ;  /* 0x000c5000013a7983 */ /* 0x000f220000100a00 */
[----:B------:R-:W-:-:S03]  /*3e9a0*/  IMAD.WIDE R8, R0, 0x2, R56 ;  /* 0x0000000200087825 */ /* 0x000fc600078e0238 */
[----:B------:R-:W4:Y:S04]  /*3e9b0*/  LDL.64 R48, [R1+0xc10] ;  /* 0x000c100001307983 */ /* 0x000f280000100a00 */
[----:B------:R-:W4:Y:S04]  /*3e9c0*/  LDL.64 R56, [R1+0xbd0] ;  /* 0x000bd00001387983 */ /* 0x000f280000100a00 */
[----:B------:R1:W4:Y:S04]  /*3e9d0*/  LDG.E.U16 R68, desc[UR10][R4.64] ;  /* 0x0000000a04447981 */ /* 0x000328000c1e1500 */
[----:B------:R-:W4:Y:S01]  /*3e9e0*/  LDG.E.U16 R66, desc[UR10][R38.64] ;  /* 0x0000000a26427981 */ /* 0x000f22000c1e1500 */
[----:B0-----:R-:W-:-:S03]  /*3e9f0*/  IMAD.WIDE R6, R0, 0x2, R54 ;  /* 0x0000000200067825 */ /* 0x001fc600078e0236 */
[----:B------:R2:W4:Y:S01]  /*3ea00*/  LDG.E.U16 R3, desc[UR10][R36.64] ;  /* 0x0000000a24037981 */ /* 0x000522000c1e1500 */
[----:B-1----:R-:W-:-:S03]  /*3ea10*/  IMAD.WIDE R4, R0, 0x2, R52 ;  /* 0x0000000200047825 */ /* 0x002fc600078e0234 */
[----:B------:R3:W4:Y:S04]  /*3ea20*/  LDG.E.U16 R244, desc[UR10][R8.64] ;  /* 0x0000000a08f47981 */ /* 0x000728000c1e1500 */
[----:B------:R-:W4:Y:S04]  /*3ea30*/  LDL.64 R54, [R1+0xba8] ;  /* 0x000ba80001367983 */ /* 0x000f280000100a00 */
[----:B------:R0:W4:Y:S04]  /*3ea40*/  LDG.E.U16 R208, desc[UR10][R6.64] ;  /* 0x0000000a06d07981 */ /* 0x000128000c1e1500 */
[----:B------:R4:W4:Y:S04]  /*3ea50*/  LDG.E.U16 R207, desc[UR10][R4.64] ;  /* 0x0000000a04cf7981 */ /* 0x000928000c1e1500 */
[----:B------:R-:W4:Y:S01]  /*3ea60*/  LDL.64 R52, [R1+0xa30] ;  /* 0x000a300001347983 */ /* 0x000f220000100a00 */
[----:B--2---:R-:W-:-:S03]  /*3ea70*/  IMAD.WIDE R36, R0, 0x2, R46 ;  /* 0x0000000200247825 */ /* 0x004fc600078e022e */
[----:B------:R-:W2:Y:S01]  /*3ea80*/  LDL.64 R46, [R1+0xaf0] ;  /* 0x000af000012e7983 */ /* 0x000ea20000100a00 */
[----:B---3--:R-:W-:-:S03]  /*3ea90*/  IMAD.WIDE R8, R0, 0x2, R44 ;  /* 0x0000000200087825 */ /* 0x008fc600078e022c */
[----:B------:R-:W3:Y:S01]  /*3eaa0*/  LDL.64 R44, [R1+0xab0] ;  /* 0x000ab000012c7983 */ /* 0x000ee20000100a00 */
[----:B------:R-:W-:-:S03]  /*3eab0*/  IMAD.WIDE R38, R0, 0x2, R50 ;  /* 0x0000000200267825 */ /* 0x000fc600078e0232 */
[----:B------:R-:W3:Y:S01]  /*3eac0*/  LDG.E.U16 R204, desc[UR10][R8.64] ;  /* 0x0000000a08cc7981 */ /* 0x000ee2000c1e1500 */
[----:B0-----:R-:W-:-:S03]  /*3ead0*/  IMAD.WIDE R6, R0, 0x2, R42 ;  /* 0x0000000200067825 */ /* 0x001fc600078e022a */
[----:B------:R-:W3:Y:S04]  /*3eae0*/  LDL.64 R42, [R1+0xa70] ;  /* 0x000a7000012a7983 */ /* 0x000ee80000100a00 */
[----:B------:R0:W3:Y:S04]  /*3eaf0*/  LDG.E.U16 R206, desc[UR10][R38.64] ;  /* 0x0000000a26ce7981 */ /* 0x0000e8000c1e1500 */
[----:B------:R-:W3:Y:S04]  /*3eb00*/  LDG.E.U16 R203, desc[UR10][R6.64] ;  /* 0x0000000a06cb7981 */ /* 0x000ee8000c1e1500 */
[----:B------:R1:W3:Y:S04]  /*3eb10*/  LDG.E.U16 R205, desc[UR10][R36.64] ;  /* 0x0000000a24cd7981 */ /* 0x0002e8000c1e1500 */
[----:B------:R-:W3:Y:S01]  /*3eb20*/  LDL.64 R50, [R1+0x9f0] ;  /* 0x0009f00001327983 */ /* 0x000ee20000100a00 */
[----:B----4-:R-:W-:-:S03]  /*3eb30*/  IMAD.WIDE R4, R0, 0x2, R40 ;  /* 0x0000000200047825 */ /* 0x010fc600078e0228 */
[----:B------:R-:W4:Y:S01]  /*3eb40*/  LDL.64 R40, [R1+0x9b0] ;  /* 0x0009b00001287983 */ /* 0x000f220000100a00 */
[----:B0-----:R-:W-:-:S03]  /*3eb50*/  IMAD.WIDE R38, R0, 0x2, R60 ;  /* 0x0000000200267825 */ /* 0x001fc600078e023c */
[----:B------:R-:W4:Y:S04]  /*3eb60*/  LDL.64 R60, [R1+0x930] ;  /* 0x00093000013c7983 */ /* 0x000f280000100a00 */
[----:B------:R0:W4:Y:S01]  /*3eb70*/  LDG.E.U16 R202, desc[UR10][R4.64] ;  /* 0x0000000a04ca7981 */ /* 0x000122000c1e1500 */
[----:B-1----:R-:W-:-:S03]  /*3eb80*/  IMAD.WIDE R36, R0, 0x2, R58 ;  /* 0x0000000200247825 */ /* 0x002fc600078e023a */
[----:B------:R-:W4:Y:S01]  /*3eb90*/  LDL.64 R58, [R1+0x8f0] ;  /* 0x0008f000013a7983 */ /* 0x000f220000100a00 */
[----:B------:R-:W-:-:S03]  /*3eba0*/  IMAD.WIDE R8, R0, 0x2, R48 ;  /* 0x0000000200087825 */ /* 0x000fc600078e0230 */
[----:B------:R-:W4:Y:S01]  /*3ebb0*/  LDL.64 R48, [R1+0x970] ;  /* 0x0009700001307983 */ /* 0x000f220000100a00 */
[----:B------:R-:W-:-:S03]  /*3ebc0*/  IMAD.WIDE R6, R0, 0x2, R56 ;  /* 0x0000000200067825 */ /* 0x000fc600078e0238 */
[----:B------:R2:W4:Y:S04]  /*3ebd0*/  LDG.E.U16 R199, desc[UR10][R8.64] ;  /* 0x0000000a08c77981 */ /* 0x000528000c1e1500 */
[----:B------:R3:W4:Y:S04]  /*3ebe0*/  LDG.E.U16 R197, desc[UR10][R6.64] ;  /* 0x0000000a06c57981 */ /* 0x000728000c1e1500 */
[----:B------:R1:W-:Y:S04]  /*3ebf0*/  STL [R1+0x38], R66 ;  /* 0x0000384201007387 */ /* 0x0003e80000100800 */
[----:B------:R-:W4:Y:S04]  /*3ec00*/  LDL.64 R56, [R1+0x8b0] ;  /* 0x0008b00001387983 */ /* 0x000f280000100a00 */
[----:B------:R1:W-:Y:S01]  /*3ec10*/  STL [R1+0x34], R3 ;  /* 0x0000340301007387 */ /* 0x0003e20000100800 */
[----:B0-----:R-:W-:-:S03]  /*3ec20*/  IMAD.WIDE R4, R0, 0x2, R54 ;  /* 0x0000000200047825 */ /* 0x001fc600078e0236 */
[----:B------:R-:W4:Y:S04]  /*3ec30*/  LDG.E.U16 R201, desc[UR10][R38.64] ;  /* 0x0000000a26c97981 */ /* 0x000f28000c1e1500 */
[----:B------:R0:W4:Y:S04]  /*3ec40*/  LDG.E.U16 R196, desc[UR10][R4.64] ;  /* 0x0000000a04c47981 */ /* 0x000128000c1e1500 */
[----:B------:R-:W4:Y:S04]  /*3ec50*/  LDL.64 R54, [R1+0x530] ;  /* 0x0005300001367983 */ /* 0x000f280000100a00 */
[----:B------:R0:W4:Y:S04]  /*3ec60*/  LDG.E.U16 R200, desc[UR10][R36.64] ;  /* 0x0000000a24c87981 */ /* 0x000128000c1e1500 */
[----:B-1----:R-:W4:Y:S04]  /*3ec70*/  LDL.64 R66, [R1+0x6a0] ;  /* 0x0006a00001427983 */ /* 0x002f280000100a00 */
[----:B------:R-:W4:Y:S04]  /*3ec80*/  LDL.64 R122, [R1+0x10e0] ;  /* 0x0010e000017a7983 */ /* 0x000f280000100a00 */
[----:B------:R-:W4:Y:S04]  /*3ec90*/  LDL.64 R94, [R1+0xfe0] ;  /* 0x000fe000015e7983 */ /* 0x000f280000100a00 */
[----:B------:R-:W4:Y:S04]  /*3eca0*/  LDL.64 R90, [R1+0xfa0] ;  /* 0x000fa000015a7983 */ /* 0x000f280000100a00 */
[----:B------:R-:W4:Y:S04]  /*3ecb0*/  LDL.64 R142, [R1+0xe78] ;  /* 0x000e7800018e7983 */ /* 0x000f280000100a00 */
[----:B------:R-:W4:Y:S04]  /*3ecc0*/  LDL.64 R92, [R1+0xf60] ;  /* 0x000f6000015c7983 */ /* 0x000f280000100a00 */
[----:B------:R-:W4:Y:S04]  /*3ecd0*/  LDL.64 R140, [R1+0xe38] ;  /* 0x000e3800018c7983 */ /* 0x000f280000100a00 */
[----:B------:R-:W4:Y:S01]  /*3ece0*/  LDL.64 R124, [R1+0xe00] ;  /* 0x000e0000017c7983 */ /* 0x000f220000100a00 */
[----:B--2---:R-:W-:-:S03]  /*3ecf0*/  IMAD.WIDE R8, R0, 0x2, R46 ;  /* 0x0000000200087825 */ /* 0x004fc600078e022e */
[----:B------:R-:W2:Y:S01]  /*3ed00*/  LDL.64 R46, [R1+0x860] ;  /* 0x00086000012e7983 */ /* 0x000ea20000100a00 */
[----:B---3--:R-:W-:-:S03]  /*3ed10*/  IMAD.WIDE R6, R0, 0x2, R44 ;  /* 0x0000000200067825 */ /* 0x008fc600078e022c */
[----:B------:R-:W3:Y:S04]  /*3ed20*/  LDL.64 R44, [R1+0x820] ;  /* 0x00082000012c7983 */ /* 0x000ee80000100a00 */
[----:B------:R4:W3:Y:S01]  /*3ed30*/  LDG.E.U16 R250, desc[UR10][R8.64] ;  /* 0x0000000a08fa7981 */ /* 0x0008e2000c1e1500 */
[----:B0-----:R-:W-:-:S03]  /*3ed40*/  IMAD.WIDE R4, R0, 0x2, R42 ;  /* 0x0000000200047825 */ /* 0x001fc600078e022a */
[----:B------:R-:W3:Y:S01]  /*3ed50*/  LDL.64 R42, [R1+0x7e0] ;  /* 0x0007e000012a7983 */ /* 0x000ee20000100a00 */
[----:B------:R-:W-:-:S03]  /*3ed60*/  IMAD.WIDE R38, R0, 0x2, R64 ;  /* 0x0000000200267825 */ /* 0x000fc600078e0240 */
[----:B------:R-:W3:Y:S04]  /*3ed70*/  LDG.E.U16 R249, desc[UR10][R6.64] ;  /* 0x0000000a06f97981 */ /* 0x000ee8000c1e1500 */
[----:B------:R0:W3:Y:S01]  /*3ed80*/  LDG.E.U16 R252, desc[UR10][R38.64] ;  /* 0x0000000a26fc7981 */ /* 0x0000e2000c1e1500 */
[----:B------:R-:W-:-:S03]  /*3ed90*/  IMAD.WIDE R36, R0, 0x2, R62 ;  /* 0x0000000200247825 */ /* 0x000fc600078e023e */
[----:B------:R1:W3:Y:S04]  /*3eda0*/  LDG.E.U16 R247, desc[UR10][R4.64] ;  /* 0x0000000a04f77981 */ /* 0x0002e8000c1e1500 */
[----:B------:R-:W3:Y:S01]  /*3edb0*/  LDG.E.U16 R251, desc[UR10][R36.64] ;  /* 0x0000000a24fb7981 */ /* 0x000ee2000c1e1500 */
        /* <DEDUP_REMOVED lines=8> */
[----:B------:R-:W4:Y:S04]  /*3ee40*/  LDG.E.U16 R236, desc[UR10][R4.64] ;  /* 0x0000000a04ec7981 */ /* 0x000f28000c1e1500 */
[----:B------:R-:W4:Y:S01]  /*3ee50*/  LDL.64 R48, [R1+0x6e0] ;  /* 0x0006e00001307983 */ /* 0x000f220000100a00 */
[----:B0-----:R-:W-:-:S03]  /*3ee60*/  IMAD.WIDE R38, R0, 0x2, R58 ;  /* 0x0000000200267825 */ /* 0x001fc600078e023a */
[----:B------:R-:W4:Y:S01]  /*3ee70*/  LDG.E.U16 R238, desc[UR10][R6.64] ;  /* 0x0000000a06ee7981 */ /* 0x000f22000c1e1500 */
[----:B------:R-:W-:-:S03]  /*3ee80*/  IMAD.WIDE R36, R0, 0x2, R50 ;  /* 0x0000000200247825 */ /* 0x000fc600078e0232 */
[----:B------:R-:W4:Y:S04]  /*3ee90*/  LDL.64 R58, [R1+0x5e0] ;  /* 0x0005e000013a7983 */ /* 0x000f280000100a00 */
[----:B------:R-:W4:Y:S04]  /*3eea0*/  LDL.64 R50, [R1+0x760] ;  /* 0x0007600001327983 */ /* 0x000f280000100a00 */
[----:B------:R0:W4:Y:S04]  /*3eeb0*/  LDG.E.U16 R242, desc[UR10][R36.64] ;  /* 0x0000000a24f27981 */ /* 0x000128000c1e1500 */
[----:B------:R-:W4:Y:S04]  /*3eec0*/  LDL.64 R62, [R1+0x620] ;  /* 0x00062000013e7983 */ /* 0x000f280000100a00 */
[----:B------:R1:W4:Y:S01]  /*3eed0*/  LDG.E.U16 R240, desc[UR10][R8.64] ;  /* 0x0000000a08f07981 */ /* 0x000322000c1e1500 */
[----:B0-----:R-:W-:-:S03]  /*3eee0*/  IMAD.WIDE R36, R0, 0x2, R56 ;  /* 0x0000000200247825 */ /* 0x001fc600078e0238 */
[----:B------:R-:W4:Y:S04]  /*3eef0*/  LDL.64 R56, [R1+0x4a8] ;  /* 0x0004a80001387983 */ /* 0x000f280000100a00 */
[----:B------:R0:W4:Y:S04]  /*3ef00*/  LDG.E.U16 R234, desc[UR10][R38.64] ;  /* 0x0000000a26ea7981 */ /* 0x000128000c1e1500 */
[----:B------:R-:W4:Y:S01]  /*3ef10*/  LDL.64 R60, [R1+0x3a8] ;  /* 0x0003a800013c7983 */ /* 0x000f220000100a00 */
[----:B--2---:R-:W-:-:S03]  /*3ef20*/  IMAD.WIDE R6, R0, 0x2, R46 ;  /* 0x0000000200067825 */ /* 0x004fc600078e022e */
[----:B------:R-:W2:Y:S01]  /*3ef30*/  LDG.E.U16 R232, desc[UR10][R36.64] ;  /* 0x0000000a24e87981 */ /* 0x000ea2000c1e1500 */
[----:B---3--:R-:W-:-:S03]  /*3ef40*/  IMAD.WIDE R4, R0, 0x2, R44 ;  /* 0x0000000200047825 */ /* 0x008fc600078e022c */
[----:B------:R-:W3:Y:S04]  /*3ef50*/  LDL.64 R46, [R1+0x528] ;  /* 0x00052800012e7983 */ /* 0x000ee80000100a00 */
[----:B------:R-:W2:Y:S01]  /*3ef60*/  LDL.64 R44, [R1+0x4e8] ;  /* 0x0004e800012c7983 */ /* 0x000ea20000100a00 */
[----:B------:R-:W-:-:S03]  /*3ef70*/  IMAD.WIDE R222, R0, 0x2, R42 ;  /* 0x0000000200de7825 */ /* 0x000fc600078e022a */
[----:B------:R0:W2:Y:S04]  /*3ef80*/  LDG.E.U16 R226, desc[UR10][R4.64] ;  /* 0x0000000a04e27981 */ /* 0x0000a8000c1e1500 */
[----:B------:R-:W2:Y:S01]  /*3ef90*/  LDL.64 R42, [R1+0x428] ;  /* 0x00042800012a7983 */ /* 0x000ea20000100a00 */
[----:B----4-:R-:W-:-:S03]  /*3efa0*/  IMAD.WIDE R210, R0, 0x2, R40 ;  /* 0x0000000200d27825 */ /* 0x010fc600078e0228 */
[----:B------:R4:W2:Y:S04]  /*3efb0*/  LDG.E.U16 R228, desc[UR10][R6.64] ;  /* 0x0000000a06e47981 */ /* 0x0008a8000c1e1500 */
[----:B------:R-:W2:Y:S01]  /*3efc0*/  LDL.64 R40, [R1+0x3e8] ;  /* 0x0003e80001287983 */ /* 0x000ea20000100a00 */
[----:B-1----:R-:W-:-:S03]  /*3efd0*/  IMAD.WIDE R8, R0, 0x2, R54 ;  /* 0x0000000200087825 */ /* 0x002fc600078e0236 */
[----:B------:R-:W2:Y:S01]  /*3efe0*/  LDL.64 R54, [R1+0x468] ;  /* 0x0004680001367983 */ /* 0x000ea20000100a00 */
[----:B------:R-:W-:-:S03]  /*3eff0*/  IMAD.WIDE R218, R0, 0x2, R52 ;  /* 0x0000000200da7825 */ /* 0x000fc600078e0234 */
[----:B------:R-:W2:Y:S01]  /*3f000*/  LDL.64 R52, [R1+0x368] ;  /* 0x0003680001347983 */ /* 0x000ea20000100a00 */
[----:B0-----:R-:W-:-:S03]  /*3f010*/  IMAD.WIDE R38, R0, 0x2, R66 ;  /* 0x0000000200267825 */ /* 0x001fc600078e0242 */
[----:B------:R0:W2:Y:S01]  /*3f020*/  LDG.E.U16 R230, desc[UR10][R8.64] ;  /* 0x0000000a08e67981 */ /* 0x0000a2000c1e1500 */
[----:B------:R-:W-:-:S03]  /*3f030*/  IMAD.WIDE R4, R0, 0x2, R48 ;  /* 0x0000000200047825 */ /* 0x000fc600078e0230 */
[----:B------:R-:W2:Y:S01]  /*3f040*/  LDL.64 R48, [R1+0x2e8] ;  /* 0x0002e80001307983 */ /* 0x000ea20000100a00 */
[----:B----4-:R-:W-:-:S03]  /*3f050*/  IMAD.WIDE R6, R0, 0x2, R58 ;  /* 0x0000000200067825 */ /* 0x010fc600078e023a */
[----:B------:R-:W4:Y:S04]  /*3f060*/  LDG.E.U16 R193, desc[UR10][R4.64] ;  /* 0x0000000a04c17981 */ /* 0x000f28000c1e1500 */
[----:B------:R-:W4:Y:S01]  /*3f070*/  LDG.E.U16 R189, desc[UR10][R38.64] ;  /* 0x0000000a26bd7981 */ /* 0x000f22000c1e1500 */
[----:B------:R-:W-:-:S03]  /*3f080*/  IMAD.WIDE R214, R0, 0x2, R50 ;  /* 0x0000000200d67825 */ /* 0x000fc600078e0232 */
[----:B------:R-:W4:Y:S01]  /*3f090*/  LDL.64 R58, [R1+0x2a8] ;  /* 0x0002a800013a7983 */ /* 0x000f220000100a00 */
[----:B------:R-:W-:-:S03]  /*3f0a0*/  IMAD.WIDE R36, R0, 0x2, R64 ;  /* 0x0000000200247825 */ /* 0x000fc600078e0240 */
[----:B------:R-:W4:Y:S04]  /*3f0b0*/  LDL.64 R50, [R1+0x328] ;  /* 0x0003280001327983 */ /* 0x000f280000100a00 */
[----:B------:R-:W4:Y:S04]  /*3f0c0*/  LDG.E.U16 R177, desc[UR10][R6.64] ;  /* 0x0000000a06b17981 */ /* 0x000f28000c1e1500 */
[----:B------:R1:W4:Y:S01]  /*3f0d0*/  LDG.E.U16 R185, desc[UR10][R36.64] ;  /* 0x0000000a24b97981 */ /* 0x000322000c1e1500 */
[----:B0-----:R-:W-:-:S03]  /*3f0e0*/  IMAD.WIDE R8, R0, 0x2, R62 ;  /* 0x0000000200087825 */ /* 0x001fc600078e023e */
[----:B------:R-:W4:Y:S04]  /*3f0f0*/  LDG.E.U16 R210, desc[UR10][R210.64] ;  /* 0x0000000ad2d27981 */ /* 0x000f28000c1e1500 */
[----:B------:R-:W4:Y:S01]  /*3f100*/  LDG.E.U16 R181, desc[UR10][R8.64] ;  /* 0x0000000a08b57981 */ /* 0x000f22000c1e1500 */
[----:B-1----:R-:W-:-:S03]  /*3f110*/  IMAD.WIDE R36, R0, 0x2, R56 ;  /* 0x0000000200247825 */ /* 0x002fc600078e0238 */
        /* <DEDUP_REMOVED lines=8> */
[----:B------:R-:W2:Y:S04]  /*3f1a0*/  LDL.64 R44, [R1+0x228] ;  /* 0x00022800012c7983 */ /* 0x000ea80000100a00 */
[----:B------:R0:W2:Y:S01]  /*3f1b0*/  LDG.E.U16 R171, desc[UR10][R4.64] ;  /* 0x0000000a04ab7981 */ /* 0x0000a2000c1e1500 */
[----:B------:R-:W-:-:S03]  /*3f1c0*/  IMAD.WIDE R6, R0, 0x2, R42 ;  /* 0x0000000200067825 */ /* 0x000fc600078e022a */
[----:B------:R-:W2:Y:S04]  /*3f1d0*/  LDL.64 R42, [R1+0x168] ;  /* 0x00016800012a7983 */ /* 0x000ea80000100a00 */
[----:B------:R1:W2:Y:S04]  /*3f1e0*/  LDG.E.U16 R167, desc[UR10][R38.64] ;  /* 0x0000000a26a77981 */ /* 0x0002a8000c1e1500 */
[----:B------:R0:W2:Y:S02]  /*3f1f0*/  LDG.E.U16 R65, desc[UR10][R6.64] ;  /* 0x0000000a06417981 */ /* 0x0000a4000c1e1500 */
[----:B0-----:R-:W-:-:S02]  /*3f200*/  IMAD.WIDE R4, R0, 0x2, R40 ;  /* 0x0000000200047825 */ /* 0x001fc400078e0228 */
[----:B------:R-:W2:Y:S02]  /*3f210*/  LDL.64 R40, [R1+0x1120] ;  /* 0x0011200001287983 */ /* 0x000ea40000100a00 */
[C---:B------:R-:W-:Y:S02]  /*3f220*/  IMAD.WIDE R8, R0.reuse, 0x2, R54 ;  /* 0x0000000200087825 */ /* 0x040fe400078e0236 */
[----:B------:R-:W2:Y:S02]  /*3f230*/  LDL.64 R54, [R1+0x1a8] ;  /* 0x0001a80001367983 */ /* 0x000ea40000100a00 */
[C---:B-1----:R-:W-:Y:S02]  /*3f240*/  IMAD.WIDE R38, R0.reuse, 0x2, R60 ;  /* 0x0000000200267825 */ /* 0x042fe400078e023c */
[----:B------:R4:W2:Y:S02]  /*3f250*/  LDG.E.U16 R64, desc[UR10][R4.64] ;  /* 0x0000000a04407981 */ /* 0x0008a4000c1e1500 */
[----:B------:R-:W-:-:S02]  /*3f260*/  IMAD.WIDE R36, R0, 0x2, R52 ;  /* 0x0000000200247825 */ /* 0x000fc400078e0234 */
[----:B------:R-:W2:Y:S02]  /*3f270*/  LDL.64 R52, [R1+0x10a0] ;  /* 0x0010a00001347983 */ /* 0x000ea40000100a00 */
[C---:B------:R-:W-:Y:S02]  /*3f280*/  IMAD.WIDE R6, R0.reuse, 0x2, R48 ;  /* 0x0000000200067825 */ /* 0x040fe400078e0230 */
[----:B------:R-:W2:Y:S04]  /*3f290*/  LDL.64 R48, [R1+0x1020] ;  /* 0x0010200001307983 */ /* 0x000ea80000100a00 */
[----:B------:R-:W2:Y:S04]  /*3f2a0*/  LDG.E.U16 R63, desc[UR10][R38.64] ;  /* 0x0000000a263f7981 */ /* 0x000ea8000c1e1500 */
[----:B------:R-:W2:Y:S01]  /*3f2b0*/  LDG.E.U16 R62, desc[UR10][R36.64] ;  /* 0x0000000a243e7981 */ /* 0x000ea2000c1e1500 */
[----:B----4-:R-:W-:-:S03]  /*3f2c0*/  IMAD.WIDE R4, R0, 0x2, R58 ;  /* 0x0000000200047825 */ /* 0x010fc600078e023a */
[----:B------:R0:W4:Y:S04]  /*3f2d0*/  LDG.E.U16 R66, desc[UR10][R8.64] ;  /* 0x0000000a08427981 */ /* 0x000128000c1e1500 */
[----:B------:R-:W4:Y:S04]  /*3f2e0*/  LDG.E.U16 R59, desc[UR10][R4.64] ;  /* 0x0000000a043b7981 */ /* 0x000f28000c1e1500 */
[----:B------:R-:W4:Y:S01]  /*3f2f0*/  LDG.E.U16 R60, desc[UR10][R6.64] ;  /* 0x0000000a063c7981 */ /* 0x000f22000c1e1500 */
[----:B0-----:R-:W-:-:S03]  /*3f300*/  IMAD.WIDE R8, R0, 0x2, R50 ;  /* 0x0000000200087825 */ /* 0x001fc600078e0232 */
[----:B------:R-:W4:Y:S04]  /*3f310*/  LDL.64 R50, [R1+0x1060] ;  /* 0x0010600001327983 */ /* 0x000f280000100a00 */
[----:B------:R0:W4:Y:S02]  /*3f320*/  LDG.E.U16 R61, desc[UR10][R8.64] ;  /* 0x0000000a083d7981 */ /* 0x000124000c1e1500 */
[----:B0-----:R-:W-:-:S05]  /*3f330*/  IMAD.WIDE R8, R0, 0x2, R56 ;  /* 0x0000000200087825 */ /* 0x001fca00078e0238 */
[----:B------:R-:W4:Y:S01]  /*3f340*/  LDG.E.U16 R56, desc[UR10][R8.64] ;  /* 0x0000000a08387981 */ /* 0x000f22000c1e1500 */
[----:B---3--:R-:W-:-:S03]  /*3f350*/  IMAD.WIDE R38, R0, 0x2, R46 ;  /* 0x0000000200267825 */ /* 0x008fc600078e022e */
[----:B------:R-:W3:Y:S01]  /*3f360*/  LDL.64 R46, [R1+0xf20] ;  /* 0x000f2000012e7983 */ /* 0x000ee20000100a00 */
[----:B--2---:R-:W-:-:S03]  /*3f370*/  IMAD.WIDE R36, R0, 0x2, R44 ;  /* 0x0000000200247825 */ /* 0x004fc600078e022c */
[----:B------:R-:W2:Y:S04]  /*3f380*/  LDL.64 R44, [R1+0xee0] ;  /* 0x000ee000012c7983 */ /* 0x000ea80000100a00 */
        /* <DEDUP_REMOVED lines=9> */
[----:B------:R0:W3:Y:S04]  /*3f420*/  LDG.E.U16 R54, desc[UR10][R4.64] ;  /* 0x0000000a04367981 */ /* 0x0000e8000c1e1500 */
[----:B------:R-:W3:Y:S01]  /*3f430*/  LDG.E.U16 R55, desc[UR10][R6.64] ;  /* 0x0000000a06377981 */ /* 0x000ee2000c1e1500 */
[----:B------:R-:W-:-:S03]  /*3f440*/  IMAD.WIDE R8, R0, 0x2, R52 ;  /* 0x0000000200087825 */ /* 0x000fc600078e0234 */
[----:B------:R1:W3:Y:S01]  /*3f450*/  LDG.E.U16 R53, desc[UR10][R38.64] ;  /* 0x0000000a26357981 */ /* 0x0002e2000c1e1500 */
[----:B0-----:R-:W-:-:S03]  /*3f460*/  IMAD.WIDE R4, R0, 0x2, R48 ;  /* 0x0000000200047825 */ /* 0x001fc600078e0230 */
[----:B------:R0:W3:Y:S04]  /*3f470*/  LDG.E.U16 R52, desc[UR10][R36.64] ;  /* 0x0000000a24347981 */ /* 0x0000e8000c1e1500 */
[----:B------:R-:W3:Y:S01]  /*3f480*/  LDG.E.U16 R49, desc[UR10][R4.64] ;  /* 0x0000000a04317981 */ /* 0x000ee2000c1e1500 */
[----:B-1----:R-:W-:-:S03]  /*3f490*/  IMAD.WIDE R38, R0, 0x2, R94 ;  /* 0x0000000200267825 */ /* 0x002fc600078e025e */
[----:B------:R-:W3:Y:S01]  /*3f4a0*/  LDL.64 R94, [R1+0xd40] ;  /* 0x000d4000015e7983 */ /* 0x000ee20000100a00 */
[----:B0-----:R-:W-:-:S03]  /*3f4b0*/  IMAD.WIDE R36, R0, 0x2, R90 ;  /* 0x0000000200247825 */ /* 0x001fc600078e025a */
[----:B------:R-:W3:Y:S04]  /*3f4c0*/  LDL.64 R90, [R1+0xd08] ;  /* 0x000d0800015a7983 */ /* 0x000ee80000100a00 */
[----:B------:R-:W3:Y:S01]  /*3f4d0*/  LDG.E.U16 R48, desc[UR10][R38.64] ;  /* 0x0000000a26307981 */ /* 0x000ee2000c1e1500 */
[----:B----4-:R-:W-:-:S03]  /*3f4e0*/  IMAD.WIDE R6, R0, 0x2, R50 ;  /* 0x0000000200067825 */ /* 0x010fc600078e0232 */
[----:B------:R0:W4:Y:S04]  /*3f4f0*/  LDG.E.U16 R51, desc[UR10][R8.64] ;  /* 0x0000000a08337981 */ /* 0x000128000c1e1500 */
[----:B------:R3:W4:Y:S01]  /*3f500*/  LDG.E.U16 R50, desc[UR10][R6.64] ;  /* 0x0000000a06327981 */ /* 0x000722000c1e1500 */
[----:B0-----:R-:W-:-:S03]  /*3f510*/  IMAD.WIDE R8, R0, 0x2, R92 ;  /* 0x0000000200087825 */ /* 0x001fc600078e025c */
[----:B------:R-:W4:Y:S01]  /*3f520*/  LDL.64 R92, [R1+0xcc8] ;  /* 0x000cc800015c7983 */ /* 0x000f220000100a00 */
[----:B--2---:R-:W-:-:S05]  /*3f530*/  IMAD.WIDE R4, R0, 0x2, R44 ;  /* 0x0000000200047825 */ /* 0x004fca00078e022c */
[----:B------:R-:W2:Y:S01]  /*3f540*/  LDG.E.U16 R173, desc[UR10][R4.64] ;  /* 0x0000000a04ad7981 */ /* 0x000ea2000c1e1500 */
[----:B---3--:R-:W-:-:S03]  /*3f550*/  IMAD.WIDE R6, R0, 0x2, R46 ;  /* 0x0000000200067825 */ /* 0x008fc600078e022e */
[----:B------:R0:W3:Y:S01]  /*3f560*/  LDG.E.U16 R47, desc[UR10][R36.64] ;  /* 0x0000000a242f7981 */ /* 0x0000e2000c1e1500 */
[----:B------:R-:W-:-:S03]  /*3f570*/  IMAD.WIDE R38, R0, 0x2, R42 ;  /* 0x0000000200267825 */ /* 0x000fc600078e022a */
[----:B------:R-:W2:Y:S04]  /*3f580*/  LDL.64 R42, [R1+0xc88] ;  /* 0x000c8800012a7983 */ /* 0x000ea80000100a00 */
[----:B------:R1:W2:Y:S01]  /*3f590*/  LDG.E.U16 R163, desc[UR10][R38.64] ;  /* 0x0000000a26a37981 */ /* 0x0002a2000c1e1500 */
[----:B0-----:R-:W-:-:S03]  /*3f5a0*/  IMAD.WIDE R36, R0, 0x2, R142 ;  /* 0x0000000200247825 */ /* 0x001fc600078e028e */
[----:B------:R-:W2:Y:S04]  /*3f5b0*/  LDL.64 R142, [R1+0xc08] ;  /* 0x000c0800018e7983 */ /* 0x000ea80000100a00 */
[----:B------:R0:W3:Y:S01]  /*3f5c0*/  LDG.E.U16 R46, desc[UR10][R8.64] ;  /* 0x0000000a082e7981 */ /* 0x0000e2000c1e1500 */
[----:B-1----:R-:W-:-:S03]  /*3f5d0*/  IMAD.WIDE R38, R0, 0x2, R122 ;  /* 0x0000000200267825 */ /* 0x002fc600078e027a */
[----:B------:R-:W3:Y:S04]  /*3f5e0*/  LDL.64 R122, [R1+0xb28] ;  /* 0x000b2800017a7983 */ /* 0x000ee80000100a00 */
[----:B------:R-:W3:Y:S01]  /*3f5f0*/  LDG.E.U16 R161, desc[UR10][R36.64] ;  /* 0x0000000a24a17981 */ /* 0x000ee2000c1e1500 */
[----:B------:R-:W-:-:S03]  /*3f600*/  IMAD.WIDE R4, R0, 0x2, R40 ;  /* 0x0000000200047825 */ /* 0x000fc600078e0228 */
[----:B------:R-:W3:Y:S04]  /*3f610*/  LDG.E.U16 R153, desc[UR10][R38.64] ;  /* 0x0000000a26997981 */ /* 0x000ee8000c1e1500 */
[----:B------:R-:W3:Y:S01]  /*3f620*/  LDL.64 R40, [R1+0xc48] ;  /* 0x000c480001287983 */ /* 0x000ee20000100a00 */
[----:B0-----:R-:W-:-:S03]  /*3f630*/  IMAD.WIDE R8, R0, 0x2, R140 ;  /* 0x0000000200087825 */ /* 0x001fc600078e028c */
[----:B------:R0:W3:Y:S04]  /*3f640*/  LDG.E.U16 R45, desc[UR10][R6.64] ;  /* 0x0000000a062d7981 */ /* 0x0000e8000c1e1500 */
[----:B------:R1:W3:Y:S04]  /*3f650*/  LDG.E.U16 R159, desc[UR10][R8.64] ;  /* 0x0000000a089f7981 */ /* 0x0002e8000c1e1500 */
[----:B------:R-:W3:Y:S01]  /*3f660*/  LDL.64 R140, [R1+0x578] ;  /* 0x00057800018c7983 */ /* 0x000ee20000100a00 */
[----:B0-----:R-:W-:-:S03]  /*3f670*/  IMAD.WIDE R6, R0, 0x2, R124 ;  /* 0x0000000200067825 */ /* 0x001fc600078e027c */
[----:B------:R-:W3:Y:S01]  /*3f680*/  LDL.64 R124, [R1+0xba0] ;  /* 0x000ba000017c7983 */ /* 0x000ee20000100a00 */
[----:B------:R-:W-:-:S03]  /*3f690*/  IMAD.WIDE R36, R0, 0x2, R94 ;  /* 0x0000000200247825 */ /* 0x000fc600078e025e */
[----:B------:R4:W3:Y:S01]  /*3f6a0*/  LDG.E.U16 R157, desc[UR10][R6.64] ;  /* 0x0000000a069d7981 */ /* 0x0008e2000c1e1500 */
[----:B-1----:R-:W-:-:S03]  /*3f6b0*/  IMAD.WIDE R8, R0, 0x2, R90 ;  /* 0x0000000200087825 */ /* 0x002fc600078e025a */
[----:B------:R2:W3:Y:S04]  /*3f6c0*/  LDG.E.U16 R151, desc[UR10][R36.64] ;  /* 0x0000000a24977981 */ /* 0x0004e8000c1e1500 */
[----:B------:R-:W3:Y:S04]  /*3f6d0*/  LDL.64 R90, [R1+0xb60] ;  /* 0x000b6000015a7983 */ /* 0x000ee80000100a00 */
[----:B------:R-:W3:Y:S04]  /*3f6e0*/  LDL.64 R94, [R1+0xae8] ;  /* 0x000ae800015e7983 */ /* 0x000ee80000100a00 */
[----:B------:R0:W3:Y:S04]  /*3f6f0*/  LDG.E.U16 R155, desc[UR10][R4.64] ;  /* 0x0000000a049b7981 */ /* 0x0000e8000c1e1500 */
[----:B------:R-:W3:Y:S01]  /*3f700*/  LDG.E.U16 R149, desc[UR10][R8.64] ;  /* 0x0000000a08957981 */ /* 0x000ee2000c1e1500 */
[----:B----4-:R-:W-:-:S03]  /*3f710*/  IMAD.WIDE R6, R0, 0x2, R92 ;  /* 0x0000000200067825 */ /* 0x010fc600078e025c */
[----:B------:R-:W4:Y:S04]  /*3f720*/  LDL.64 R92, [R1+0xaa8] ;  /* 0x000aa800015c7983 */ /* 0x000f280000100a00 */
[----:B------:R-:W4:Y:S01]  /*3f730*/  LDG.E.U16 R147, desc[UR10][R6.64] ;  /* 0x0000000a06937981 */ /* 0x000f22000c1e1500 */
[----:B--2---:R-:W-:-:S04]  /*3f740*/  IMAD.WIDE R36, R0, 0x2, R142 ;  /* 0x0000000200247825 */ /* 0x004fc800078e028e */
[C---:B0-----:R-:W-:Y:S01]  /*3f750*/  IMAD.WIDE R4, R0.reuse, 0x2, R42 ;  /* 0x0000000200047825 */ /* 0x041fe200078e022a */
[----:B------:R-:W2:Y:S04]  /*3f760*/  LDG.E.U16 R142, desc[UR10][R36.64] ;  /* 0x0000000a248e7981 */ /* 0x000ea8000c1e1500 */
[----:B------:R-:W2:Y:S04]  /*3f770*/  LDL.64 R42, [R1+0xa68] ;  /* 0x000a6800012a7983 */ /* 0x000ea80000100a00 */
[----:B------:R-:W2:Y:S01]  /*3f780*/  LDG.E.U16 R145, desc[UR10][R4.64] ;  /* 0x0000000a04917981 */ /* 0x000ea2000c1e1500 */
[----:B---3--:R-:W-:-:S03]  /*3f790*/  IMAD.WIDE R38, R0, 0x2, R40 ;  /* 0x0000000200267825 */ /* 0x008fc600078e0228 */
[----:B------:R-:W3:Y:S04]  /*3f7a0*/  LDL.64 R40, [R1+0xa28] ;  /* 0x000a280001287983 */ /* 0x000ee80000100a00 */
[----:B------:R0:W3:Y:S02]  /*3f7b0*/  LDG.E.U16 R143, desc[UR10][R38.64] ;  /* 0x0000000a268f7981 */ /* 0x0000e4000c1e1500 */
[C---:B0-----:R-:W-:Y:S02]  /*3f7c0*/  IMAD.WIDE R38, R0.reuse, 0x2, R122 ;  /* 0x0000000200267825 */ /* 0x041fe400078e027a */
[----:B------:R-:W3:Y:S02]  /*3f7d0*/  LDL.64 R122, [R1+0x8e8] ;  /* 0x0008e800017a7983 */ /* 0x000ee40000100a00 */
[----:B------:R-:W-:-:S02]  /*3f7e0*/  IMAD.WIDE R8, R0, 0x2, R140 ;  /* 0x0000000200087825 */ /* 0x000fc400078e028c */
[----:B------:R-:W3:Y:S02]  /*3f7f0*/  LDG.E.U16 R44, desc[UR10][R38.64] ;  /* 0x0000000a262c7981 */ /* 0x000ee4000c1e1500 */
[C---:B------:R-:W-:Y:S02]  /*3f800*/  IMAD.WIDE R6, R0.reuse, 0x2, R124 ;  /* 0x0000000200067825 */ /* 0x040fe400078e027c */
[----:B------:R4:W3:Y:S02]  /*3f810*/  LDG.E.U16 R141, desc[UR10][R8.64] ;  /* 0x0000000a088d7981 */ /* 0x0008e4000c1e1500 */
[C---:B------:R-:W-:Y:S02]  /*3f820*/  IMAD.WIDE R4, R0.reuse, 0x2, R90 ;  /* 0x0000000200047825 */ /* 0x040fe400078e025a */
[----:B------:R2:W3:Y:S04]  /*3f830*/  LDG.E.U16 R140, desc[UR10][R6.64] ;  /* 0x0000000a068c7981 */ /* 0x0004e8000c1e1500 */
[----:B------:R3:W3:Y:S01]  /*3f840*/  LDG.E.U16 R139, desc[UR10][R4.64] ;  /* 0x0000000a048b7981 */ /* 0x0006e2000c1e1500 */
[----:B------:R-:W-:-:S03]  /*3f850*/  IMAD.WIDE R36, R0, 0x2, R94 ;  /* 0x0000000200247825 */ /* 0x000fc600078e025e */
[----:B------:R-:W3:Y:S04]  /*3f860*/  LDL.64 R90, [R1+0x9e8] ;  /* 0x0009e800015a7983 */ /* 0x000ee80000100a00 */
[----:B------:R-:W3:Y:S04]  /*3f870*/  LDL.64 R124, [R1+0x928] ;  /* 0x00092800017c7983 */ /* 0x000ee80000100a00 */
[----:B------:R-:W3:Y:S01]  /*3f880*/  LDL.64 R94, [R1+0x7d8] ;  /* 0x0007d800015e7983 */ /* 0x000ee20000100a00 */
[----:B----4-:R-:W-:-:S03]  /*3f890*/  IMAD.WIDE R8, R0, 0x2, R92 ;  /* 0x0000000200087825 */ /* 0x010fc600078e025c */
[----:B------:R-:W4:Y:S01]  /*3f8a0*/  LDL.64 R92, [R1+0x858] ;  /* 0x00085800015c7983 */ /* 0x000f220000100a00 */
[----:B--2---:R-:W-:-:S03]  /*3f8b0*/  IMAD.WIDE R6, R0, 0x2, R42 ;  /* 0x0000000200067825 */ /* 0x004fc600078e022a */
[----:B------:R-:W2:Y:S04]  /*3f8c0*/  LDG.E.U16 R43, desc[UR10][R36.64] ;  /* 0x0000000a242b7981 */ /* 0x000ea8000c1e1500 */
[----:B------:R-:W2:Y:S04]  /*3f8d0*/  LDG.E.U16 R42, desc[UR10][R8.64] ;  /* 0x0000000a082a7981 */ /* 0x000ea8000c1e1500 */
[----:B------:R-:W2:Y:S04]  /*3f8e0*/  LDL.64 R36, [R1+0x9a8] ;  /* 0x0009a80001247983 */ /* 0x000ea80000100a00 */
[----:B------:R-:W2:Y:S01]  /*3f8f0*/  LDL.64 R8, [R1+0x968] ;  /* 0x0009680001087983 */ /* 0x000ea20000100a00 */
[----:B---3--:R-:W-:-:S03]  /*3f900*/  IMAD.WIDE R4, R0, 0x2, R40 ;  /* 0x0000000200047825 */ /* 0x008fc600078e0228 */
[----:B------:R-:W3:Y:S04]  /*3f910*/  LDG.E.U16 R41, desc[UR10][R6.64] ;  /* 0x0000000a06297981 */ /* 0x000ee8000c1e1500 */
[----:B------:R0:W3:Y:S02]  /*3f920*/  LDG.E.U16 R40, desc[UR10][R4.64] ;  /* 0x0000000a04287981 */ /* 0x0000e4000c1e1500 */
[C---:B0-----:R-:W-:Y:S02]  /*3f930*/  IMAD.WIDE R4, R0.reuse, 0x2, R122 ;  /* 0x0000000200047825 */ /* 0x041fe400078e027a */
[----:B------:R-:W3:Y:S04]  /*3f940*/  LDL.64 R122, [R1+0x758] ;  /* 0x00075800017a7983 */ /* 0x000ee80000100a00 */
[----:B------:R0:W3:Y:S04]  /*3f950*/  LDG.E.U16 R3, desc[UR10][R4.64] ;  /* 0x0000000a04037981 */ /* 0x0000e8000c1e1500 */
[----:B------:R-:W0:Y:S01]  /*3f960*/  LDL.64 R4, [R1+0x818] ;  /* 0x0008180001047983 */ /* 0x000e220000100a00 */
[----:B------:R-:W-:-:S03]  /*3f970*/  IMAD.WIDE R38, R0, 0x2, R90 ;  /* 0x0000000200267825 */ /* 0x000fc600078e025a */
[----:B------:R-:W3:Y:S01]  /*3f980*/  LDL.64 R90, [R1+0x8a8] ;  /* 0x0008a800015a7983 */ /* 0x000ee20000100a00 */
[----:B------:R-:W-:-:S03]  /*3f990*/  IMAD.WIDE R6, R0, 0x2, R124 ;  /* 0x0000000200067825 */ /* 0x000fc600078e027c */
[----:B------:R-:W3:Y:S04]  /*3f9a0*/  LDG.E.U16 R39, desc[UR10][R38.64] ;  /* 0x0000000a26277981 */ /* 0x000ee8000c1e1500 */
[----:B------:R-:W3:Y:S01]  /*3f9b0*/  LDL.64 R124, [R1+0x798] ;  /* 0x00079800017c7983 */ /* 0x000ee20000100a00 */
[----:B----4-:R-:W-:-:S06]  /*3f9c0*/  IMAD.WIDE R92, R0, 0x2, R92 ;  /* 0x00000002005c7825 */ /* 0x010fcc00078e025c */
[----:B------:R-:W4:Y:S01]  /*3f9d0*/  LDG.E.U16 R92, desc[UR10][R92.64] ;  /* 0x0000000a5c5c7981 */ /* 0x000f22000c1e1500 */
[----:B--2---:R-:W-:-:S05]  /*3f9e0*/  IMAD.WIDE R36, R0, 0x2, R36 ;  /* 0x0000000200247825 */ /* 0x004fca00078e0224 */
[----:B------:R-:W2:Y:S04]  /*3f9f0*/  LDG.E.U16 R38, desc[UR10][R36.64] ;  /* 0x0000000a24267981 */ /* 0x000ea8000c1e1500 */
[----:B------:R1:W2:Y:S04]  /*3fa00*/  LDG.E.U16 R36, desc[UR10][R6.64] ;  /* 0x0000000a06247981 */ /* 0x0002a8000c1e1500 */
[----:B------:R-:W1:Y:S01]  /*3fa10*/  LDL.64 R6, [R1+0x898] ;  /* 0x0008980001067983 */ /* 0x000e620000100a00 */
[----:B0-----:R-:W-:-:S05]  /*3fa20*/  IMAD.WIDE R4, R0, 0x2, R4 ;  /* 0x0000000200047825 */ /* 0x001fca00078e0204 */
[----:B------:R0:W2:Y:S04]  /*3fa30*/  LDG.E.U16 R93, desc[UR10][R4.64] ;  /* 0x0000000a045d7981 */ /* 0x0000a8000c1e1500 */
[----:B------:R-:W0:Y:S01]  /*3fa40*/  LDL.64 R4, [R1+0x718] ;  /* 0x0007180001047983 */ /* 0x000e220000100a00 */
[----:B---3--:R-:W-:-:S04]  /*3fa50*/  IMAD.WIDE R122, R0, 0x2, R122 ;  /* 0x00000002007a7825 */ /* 0x008fc800078e027a */
[C---:B------:R-:W-:Y:S01]  /*3fa60*/  IMAD.WIDE R90, R0.reuse, 0x2, R90 ;  /* 0x00000002005a7825 */ /* 0x040fe200078e025a */
[----:B------:R-:W3:Y:S05]  /*3fa70*/  LDG.E.U16 R96, desc[UR10][R122.64] ;  /* 0x0000000a7a607981 */ /* 0x000eea000c1e1500 */
[----:B------:R-:W2:Y:S01]  /*3fa80*/  LDG.E.U16 R90, desc[UR10][R90.64] ;  /* 0x0000000a5a5a7981 */ /* 0x000ea2000c1e1500 */
[----:B-1----:R-:W-:-:S05]  /*3fa90*/  IMAD.WIDE R6, R0, 0x2, R6 ;  /* 0x0000000200067825 */ /* 0x002fca00078e0206 */
[----:B------:R1:W2:Y:S04]  /*3faa0*/  LDG.E.U16 R91, desc[UR10][R6.64] ;  /* 0x0000000a065b7981 */ /* 0x0002a8000c1e1500 */
[----:B------:R-:W1:Y:S01]  /*3fab0*/  LDL.64 R6, [R1+0x6d8] ;  /* 0x0006d80001067983 */ /* 0x000e620000100a00 */
[----:B0-----:R-:W-:-:S05]  /*3fac0*/  IMAD.WIDE R4, R0, 0x2, R4 ;  /* 0x0000000200047825 */ /* 0x001fca00078e0204 */
[----:B------:R0:W2:Y:S04]  /*3fad0*/  LDG.E.U16 R122, desc[UR10][R4.64] ;  /* 0x0000000a047a7981 */ /* 0x0000a8000c1e1500 */
[----:B------:R-:W0:Y:S01]  /*3fae0*/  LDL.64 R4, [R1+0x658] ;  /* 0x0006580001047983 */ /* 0x000e220000100a00 */
[----:B------:R-:W-:-:S04]  /*3faf0*/  IMAD.WIDE R94, R0, 0x2, R94 ;  /* 0x00000002005e7825 */ /* 0x000fc800078e025e */
[C---:B------:R-:W-:Y:S02]  /*3fb00*/  IMAD.WIDE R124, R0.reuse, 0x2, R124 ;  /* 0x00000002007c7825 */ /* 0x040fe400078e027c */
[----:B------:R-:W2:Y:S02]  /*3fb10*/  LDG.E.U16 R94, desc[UR10][R94.64] ;  /* 0x0000000a5e5e7981 */ /* 0x000ea4000c1e1500 */
[----:B------:R-:W-:-:S05]  /*3fb20*/  IMAD.WIDE R8, R0, 0x2, R8 ;  /* 0x0000000200087825 */ /* 0x000fca00078e0208 */
[----:B------:R0:W2:Y:S04]  /*3fb30*/  LDG.E.U16 R37, desc[UR10][R8.64] ;  /* 0x0000000a08257981 */ /* 0x0000a8000c1e1500 */
[----:B------:R-:W2:Y:S04]  /*3fb40*/  LDG.E.U16 R95, desc[UR10][R124.64] ;  /* 0x0000000a7c5f7981 */ /* 0x000ea8000c1e1500 */
[----:B------:R-:W2:Y:S01]  /*3fb50*/  LDL.64 R8, [R1+0x698] ;  /* 0x0006980001087983 */ /* 0x000ea20000100a00 */
[----:B-1----:R-:W-:-:S05]  /*3fb60*/  IMAD.WIDE R6, R0, 0x2, R6 ;  /* 0x0000000200067825 */ /* 0x002fca00078e0206 */
[----:B------:R1:W3:Y:S04]  /*3fb70*/  LDG.E.U16 R123, desc[UR10][R6.64] ;  /* 0x0000000a067b7981 */ /* 0x0002e8000c1e1500 */
[----:B------:R-:W1:Y:S01]  /*3fb80*/  LDL.64 R6, [R1+0x618] ;  /* 0x0006180001067983 */ /* 0x000e620000100a00 */
[----:B0-----:R-:W-:-:S05]  /*3fb90*/  IMAD.WIDE R4, R0, 0x2, R4 ;  /* 0x0000000200047825 */ /* 0x001fca00078e0204 */
[----:B------:R0:W3:Y:S04]  /*3fba0*/  LDG.E.U16 R125, desc[UR10][R4.64] ;  /* 0x0000000a047d7981 */ /* 0x0000e8000c1e1500 */
[----:B------:R-:W0:Y:S01]  /*3fbb0*/  LDL.64 R4, [R1+0x520] ;  /* 0x0005200001047983 */ /* 0x000e220000100a00 */
[----:B--2---:R-:W-:-:S05]  /*3fbc0*/  IMAD.WIDE R8, R0, 0x2, R8 ;  /* 0x0000000200087825 */ /* 0x004fca00078e0208 */
[----:B------:R2:W2:Y:S04]  /*3fbd0*/  LDG.E.U16 R124, desc[UR10][R8.64] ;  /* 0x0000000a087c7981 */ /* 0x0004a8000c1e1500 */
        /* <DEDUP_REMOVED lines=8> */
[----:B------:R-:W2:Y:S04]  /*3fc60*/  LDG.E.U16 R146, desc[UR10][R8.64] ;  /* 0x0000000a08927981 */ /* 0x000ea8000c1e1500 */
[----:B------:R-:W2:Y:S01]  /*3fc70*/  LDL.64 R8, [R1+0x3e0] ;  /* 0x0003e00001087983 */ /* 0x000ea20000100a00 */
[----:B-1----:R-:W-:-:S05]  /*3fc80*/  IMAD.WIDE R6, R0, 0x2, R6 ;  /* 0x0000000200067825 */ /* 0x002fca00078e0206 */
[----:B------:R-:W2:Y:S04]  /*3fc90*/  LDG.E.U16 R150, desc[UR10][R6.64] ;  /* 0x0000000a06967981 */ /* 0x000ea8000c1e1500 */
[----:B------:R-:W2:Y:S01]  /*3fca0*/  LDL.64 R6, [R1+0x420] ;  /* 0x0004200001067983 */ /* 0x000ea20000100a00 */
[----:B0-----:R-:W-:-:S05]  /*3fcb0*/  IMAD.WIDE R4, R0, 0x2, R4 ;  /* 0x0000000200047825 */ /* 0x001fca00078e0204 */
[----:B------:R0:W2:Y:S04]  /*3fcc0*/  LDG.E.U16 R152, desc[UR10][R4.64] ;  /* 0x0000000a04987981 */ /* 0x0000a8000c1e1500 */
[----:B------:R-:W0:Y:S02]  /*3fcd0*/  LDL.64 R4, [R1+0x460] ;  /* 0x0004600001047983 */ /* 0x000e240000100a00 */
[----:B0-----:R-:W-:-:S05]  /*3fce0*/  IMAD.WIDE R4, R0, 0x2, R4 ;  /* 0x0000000200047825 */ /* 0x001fca00078e0204 */
[----:B------:R2:W3:Y:S02]  /*3fcf0*/  LDG.E.U16 R154, desc[UR10][R4.64] ;  /* 0x0000000a049a7981 */ /* 0x0004e4000c1e1500 */
[C---:B--2---:R-:W-:Y:S02]  /*3fd00*/  IMAD.WIDE R4, R0.reuse, 0x2, R6 ;  /* 0x0000000200047825 */ /* 0x044fe400078e0206 */
[----:B------:R-:W2:Y:S04]  /*3fd10*/  LDL.64 R6, [R1+0x1a0] ;  /* 0x0001a00001067983 */ /* 0x000ea80000100a00 */
[----:B------:R0:W2:Y:S02]  /*3fd20*/  LDG.E.U16 R156, desc[UR10][R4.64] ;  /* 0x0000000a049c7981 */ /* 0x0000a4000c1e1500 */
[----:B0-----:R-:W-:-:S02]  /*3fd30*/  IMAD.WIDE R4, R0, 0x2, R8 ;  /* 0x0000000200047825 */ /* 0x001fc400078e0208 */
[----:B------:R-:W2:Y:S04]  /*3fd40*/  LDL.64 R8, [R1+0x1e0] ;  /* 0x0001e00001087983 */ /* 0x000ea80000100a00 */
        /* <DEDUP_REMOVED lines=76> */
[----:B--2---:R-:W-:-:S05]  /*40210*/  IMAD.WIDE R4, R0, 0x2, R8 ;  /* 0x0000000200047825 */ /* 0x004fca00078e0208 */
[----:B------:R0:W2:Y:S02]  /*40220*/  LDG.E.U16 R223, desc[UR10][R4.64] ;  /* 0x0000000a04df7981 */ /* 0x0000a4000c1e1500 */
[----:B0-----:R-:W-:-:S05]  /*40230*/  IMAD.WIDE R4, R0, 0x2, R6 ;  /* 0x0000000200047825 */ /* 0x001fca00078e0206 */
[----:B------:R0:W2:Y:S02]  /*40240*/  LDG.E.U16 R225, desc[UR10][R4.64] ;  /* 0x0000000a04e17981 */ /* 0x0000a4000c1e1500 */
[----:B0-----:R-:W-:Y:S02]  /*40250*/  F2FP.BF16.F32.PACK_AB R4, R137, R138 ;  /* 0x0000008a8904723e */ /* 0x001fe400000010ff */
[----:B------:R-:W2:Y:S04]  /*40260*/  LDL.LU R138, [R1+0x44] ;  /* 0x00004400018a7983 */ /* 0x000ea80000300800 */
[----:B------:R-:W3:Y:S01]  /*40270*/  LDL.LU R137, [R1+0x40] ;  /* 0x0000400001897983 */ /* 0x000ee20000300800 */
[----:B------:R-:W-:Y:S02]  /*40280*/  F2FP.BF16.F32.PACK_AB R5, R136, R135 ;  /* 0x000000878805723e */ /* 0x000fe400000010ff */
[----:B------:R-:W-:Y:S01]  /*40290*/  F2FP.BF16.F32.PACK_AB R6, R134, R133 ;  /* 0x000000858606723e */ /* 0x000fe200000010ff */
[----:B------:R-:W4:Y:S01]  /*402a0*/  LDL.LU R135, [R1+0x4c] ;  /* 0x00004c0001877983 */ /* 0x000f220000300800 */
[----:B------:R-:W-:-:S03]  /*402b0*/  F2FP.BF16.F32.PACK_AB R7, R132, R131 ;  /* 0x000000838407723e */ /* 0x000fc600000010ff */
[----:B------:R-:W4:Y:S01]  /*402c0*/  LDL.LU R136, [R1+0x48] ;  /* 0x0000480001887983 */ /* 0x000f220000300800 */
[----:B------:R-:W-:-:S03]  /*402d0*/  F2FP.BF16.F32.PACK_AB R8, R130, R129 ;  /* 0x000000818208723e */ /* 0x000fc600000010ff */
[----:B------:R-:W4:Y:S04]  /*402e0*/  LDL.LU R133, [R1+0x54] ;  /* 0x0000540001857983 */ /* 0x000f280000300800 */
[----:B------:R-:W4:Y:S01]  /*402f0*/  LDL.LU R134, [R1+0x50] ;  /* 0x0000500001867983 */ /* 0x000f220000300800 */
[----:B------:R-:W-:-:S03]  /*40300*/  F2FP.BF16.F32.PACK_AB R9, R128, R127 ;  /* 0x0000007f8009723e */ /* 0x000fc600000010ff */
[----:B------:R-:W4:Y:S04]  /*40310*/  LDL.LU R131, [R1+0x5c] ;  /* 0x00005c0001837983 */ /* 0x000f280000300800 */
[----:B------:R-:W4:Y:S01]  /*40320*/  LDL.LU R132, [R1+0x58] ;  /* 0x0000580001847983 */ /* 0x000f220000300800 */
[----:B------:R-:W-:-:S03]  /*40330*/  F2FP.BF16.F32.PACK_AB R10, R126, R10 ;  /* 0x0000000a7e0a723e */ /* 0x000fc600000010ff */
        /* <DEDUP_REMOVED lines=10> */
[----:B------:R-:W4:Y:S04]  /*403e0*/  LDL.LU R121, [R1+0x74] ;  /* 0x0000740001797983 */ /* 0x000f280000300800 */
[----:B------:R-:W4:Y:S04]  /*403f0*/  LDL.LU R120, [R1+0x78] ;  /* 0x0000780001787983 */ /* 0x000f280000300800 */
[----:B------:R-:W4:Y:S04]  /*40400*/  LDL.LU R119, [R1+0x7c] ;  /* 0x00007c0001777983 */ /* 0x000f280000300800 */
[----:B------:R-:W4:Y:S04]  /*40410*/  LDL.LU R118, [R1+0x80] ;  /* 0x0000800001767983 */ /* 0x000f280000300800 */
[----:B------:R-:W4:Y:S01]  /*40420*/  LDL.LU R117, [R1+0x84] ;  /* 0x0000840001757983 */ /* 0x000f220000300800 */
        /* <DEDUP_REMOVED lines=19> */
[----:B------:R-:W-:-:S04]  /*40560*/  F2FP.BF16.F32.PACK_AB R35, R97, R35 ;  /* 0x000000236123723e */ /* 0x000fc800000010ff */
[----:B------:R-:W-:Y:S01]  /*40570*/  STTM.16dp32bit_t0_t15.x32 tmem[UR7+0x180], R4 ;  /* 0x00018004000079ed */ /* 0x000fe20008a80007 */
[----:B------:R0:W-:Y:S01]  /*40580*/  STTM.16dp32bit_t16_t31.x32 tmem[UR7+0x1a0], R4 ;  /* 0x0001a004000079ed */ /* 0x0001e20008aa0007 */
[----:B--2---:R1:W-:Y:S04]  /*40590*/  STS.U16 [R198+UR9+0x44000], R138 ;  /* 0x0440008ac6007988 */ /* 0x0043e80008000409 */
[----:B---3--:R2:W-:Y:S04]  /*405a0*/  STS.U16 [R198+UR9+0x44400], R137 ;  /* 0x04440089c6007988 */ /* 0x0085e80008000409 */
[----:B-1----:R-:W3:Y:S04]  /*405b0*/  LDL.LU R138, [R1+0x38] ;  /* 0x00003800018a7983 */ /* 0x002ee80000300800 */
[----:B--2---:R-:W2:Y:S04]  /*405c0*/  LDL.LU R137, [R1+0x34] ;  /* 0x0000340001897983 */ /* 0x004ea80000300800 */
[----:B------:R-:W-:Y:S04]  /*405d0*/  STL [R1+0x2170], R198 ;  /* 0x002170c601007387 */ /* 0x000fe80000100800 */
[----:B0-----:R-:W2:Y:S04]  /*405e0*/  LDL.64 R6, [R1+0xed0] ;  /* 0x000ed00001067983 */ /* 0x001ea80000100a00 */
[----:B------:R-:W2:Y:S04]  /*405f0*/  LDL.64 R22, [R1+0xe90] ;  /* 0x000e900001167983 */ /* 0x000ea80000100a00 */
[----:B------:R-:W2:Y:S04]  /*40600*/  LDL.64 R8, [R1+0x5a0] ;  /* 0x0005a00001087983 */ /* 0x000ea80000100a00 */
[----:B------:R-:W2:Y:S04]  /*40610*/  LDL.64 R26, [R1+0xe50] ;  /* 0x000e5000011a7983 */ /* 0x000ea80000100a00 */
[----:B------:R-:W2:Y:S04]  /*40620*/  LDL.64 R4, [R1+0xec8] ;  /* 0x000ec80001047983 */ /* 0x000ea80000100a00 */
[----:B------:R0:W-:Y:S04]  /*40630*/  STS.U16 [R198+UR9+0x44800], R2 ;  /* 0x04480002c6007988 */ /* 0x0001e80008000409 */
[----:B----4-:R-:W-:Y:S04]  /*40640*/  STS.U16 [R198+UR9+0x41800], R127 ;  /* 0x0418007fc6007988 */ /* 0x010fe80008000409 */
        /* <DEDUP_REMOVED lines=61> */
[----:B------:R-:W4:Y:S04]  /*40a20*/  LDL.64 R30, [R1+0xe98] ;  /* 0x000e9800011e7983 */ /* 0x000f280000100a00 */
[----:B------:R-:W4:Y:S04]  /*40a30*/  LDL.64 R28, [R1+0xe58] ;  /* 0x000e5800011c7983 */ /* 0x000f280000100a00 */
[----:B------:R-:W4:Y:S04]  /*40a40*/  LDL.64 R12, [R1+0xec0] ;  /* 0x000ec000010c7983 */ /* 0x000f280000100a00 */
[----:B------:R-:W4:Y:S04]  /*40a50*/  LDL.64 R10, [R1+0xea0] ;  /* 0x000ea000010a7983 */ /* 0x000f280000100a00 */
[----:B------:R-:W4:Y:S04]  /*40a60*/  LDL.64 R20, [R1+0xe88] ;  /* 0x000e880001147983 */ /* 0x000f280000100a00 */
[----:B---3--:R-:W-:Y:S04]  /*40a70*/  STS.U16 [R2+UR9+0x40080], R138 ;  /* 0x0400808a02007988 */ /* 0x008fe80008000409 */
[----:B--2---:R-:W-:Y:S04]  /*40a80*/  STS.U16 [R2+UR9+0x40480], R137 ;  /* 0x0404808902007988 */ /* 0x004fe80008000409 */
        /* <DEDUP_REMOVED lines=12> */
[----:B0-----:R-:W0:Y:S03]  /*40b50*/  S2R R244, SR_TID.X ;  /* 0x0000000000f47919 */ /* 0x001e260000002100 */
        /* <DEDUP_REMOVED lines=28> */
[----:B0-----:R-:W-:-:S03]  /*40d20*/  LOP3.LUT R15, R244, 0x3f, RZ, 0xc0, !PT ;  /* 0x0000003ff40f7812 */ /* 0x001fc600078ec0ff */
[----:B------:R-:W-:Y:S04]  /*40d30*/  STS.U16 [R2+UR9+0x52880], R66 ;  /* 0x0528804202007988 */ /* 0x000fe80008000409 */
[----:B------:R-:W-:Y:S04]  /*40d40*/  STS.U16 [R2+UR9+0x52c80], R65 ;  /* 0x052c804102007988 */ /* 0x000fe80008000409 */
[----:B------:R-:W-:Y:S04]  /*40d50*/  STS.U16 [R2+UR9+0x53080], R64 ;  /* 0x0530804002007988 */ /* 0x000fe80008000409 */
[----:B------:R-:W-:Y:S01]  /*40d60*/  STS.U16 [R2+UR9+0x53480], R63 ;  /* 0x0534803f02007988 */ /* 0x000fe20008000409 */
[----:B------:R-:W-:-:S03]  /*40d70*/  SHF.L.U32 R15, R15, 0x1, RZ ;  /* 0x000000010f0f7819 */ /* 0x000fc600000006ff */
[----:B------:R-:W-:Y:S01]  /*40d80*/  STS.U16 [R2+UR9+0x53880], R62 ;  /* 0x0538803e02007988 */ /* 0x000fe20008000409 */
[----:B------:R-:W-:-:S03]  /*40d90*/  LOP3.LUT R14, R244, 0x40, RZ, 0xc0, !PT ;  /* 0x00000040f40e7812 */ /* 0x000fc600078ec0ff */
[----:B------:R-:W-:Y:S04]  /*40da0*/  STS.U16 [R2+UR9+0x53c80], R61 ;  /* 0x053c803d02007988 */ /* 0x000fe80008000409 */
[----:B------:R-:W-:Y:S04]  /*40db0*/  STS.U16 [R2+UR9+0x54080], R60 ;  /* 0x0540803c02007988 */ /* 0x000fe80008000409 */
[----:B------:R-:W-:Y:S04]  /*40dc0*/  STS.U16 [R2+UR9+0x54480], R59 ;  /* 0x0544803b02007988 */ /* 0x000fe80008000409 */
[----:B------:R-:W-:Y:S01]  /*40dd0*/  STS.U16 [R2+UR9+0x54880], R58 ;  /* 0x0548803a02007988 */ /* 0x000fe20008000409 */
[----:B------:R-:W-:-:S03]  /*40de0*/  IMAD R14, R14, 0x200, R15 ;  /* 0x000002000e0e7824 */ /* 0x000fc600078e020f */
        /* <DEDUP_REMOVED lines=76> */
[----:B0-----:R0:W2:Y:S04]  /*412b0*/  LDG.E.U16 R47, desc[UR10][R6.64] ;  /* 0x0000000a062f7981 */ /* 0x0010a8000c1e1500 */
[----:B------:R-:W-:Y:S01]  /*412c0*/  STS.U16 [R14+UR9+0x57500], R192 ;  /* 0x057500c00e007988 */ /* 0x000fe20008000409 */
[----:B------:R-:W-:-:S03]  /*412d0*/  IMAD.WIDE R8, R0, 0x2, R8 ;  /* 0x0000000200087825 */ /* 0x000fc600078e0208 */
[----:B------:R-:W-:Y:S01]  /*412e0*/  STS.U16 [R14+UR9+0x57900], R194 ;  /* 0x057900c20e007988 */ /* 0x000fe20008000409 */
[----:B0-----:R-:W-:-:S03]  /*412f0*/  IMAD.WIDE R6, R0, 0x2, R22 ;  /* 0x0000000200067825 */ /* 0x001fc600078e0216 */
[----:B-1----:R-:W3:Y:S04]  /*41300*/  LDL.64 R36, [R1+0xe10] ;  /* 0x000e100001247983 */ /* 0x002ee80000100a00 */
[----:B------:R0:W-:Y:S01]  /*41310*/  STS.U16 [R14+UR9+0x57d00], R209 ;  /* 0x057d00d10e007988 */ /* 0x0001e20008000409 */
[----:B------:R-:W-:-:S03]  /*41320*/  IMAD.WIDE R4, R0, 0x2, R4 ;  /* 0x0000000200047825 */ /* 0x000fc600078e0204 */
[----:B------:R1:W2:Y:S04]  /*41330*/  LDG.E.U16 R45, desc[UR10][R6.64] ;  /* 0x0000000a062d7981 */ /* 0x0002a8000c1e1500 */
[----:B------:R-:W2:Y:S04]  /*41340*/  LDL.64 R18, [R1+0xe60] ;  /* 0x000e600001127983 */ /* 0x000ea80000100a00 */
[----:B0-----:R-:W2:Y:S01]  /*41350*/  LDL.64 R14, [R1+0xe68] ;  /* 0x000e6800010e7983 */ /* 0x001ea20000100a00 */
[----:B-1----:R-:W-:Y:S01]  /*41360*/  IMAD.WIDE R6, R0, 0x2, R26 ;  /* 0x0000000200067825 */ /* 0x002fe200078e021a */
[----:B------:R-:W-:-:S02]  /*41370*/  LOP3.LUT R16, R244, 0x3f, RZ, 0xc0, !PT ;  /* 0x0000003ff4107812 */ /* 0x000fc400078ec0ff */
[----:B------:R0:W2:Y:S01]  /*41380*/  LDG.E.U16 R48, desc[UR10][R8.64] ;  /* 0x0000000a08307981 */ /* 0x0000a2000c1e1500 */
[----:B------:R-:W-:-:S03]  /*41390*/  LOP3.LUT R2, R244, 0x40, RZ, 0xc0, !PT ;  /* 0x00000040f4027812 */ /* 0x000fc600078ec0ff */
[----:B------:R-:W2:Y:S04]  /*413a0*/  LDG.E.U16 R244, desc[UR10][R6.64] ;  /* 0x0000000a06f47981 */ /* 0x000ea8000c1e1500 */
[----:B------:R-:W2:Y:S01]  /*413b0*/  LDG.E.U16 R39, desc[UR10][R4.64] ;  /* 0x0000000a04277981 */ /* 0x000ea2000c1e1500 */
[----:B------:R-:W-:Y:S01]  /*413c0*/  SHF.L.U32 R16, R16, 0x1, RZ ;  /* 0x0000000110107819 */ /* 0x000fe200000006ff */
[----:B----4-:R-:W-:Y:S02]  /*413d0*/  IMAD.WIDE R12, R0, 0x2, R12 ;  /* 0x00000002000c7825 */ /* 0x010fe400078e020c */
[----:B------:R-:W4:Y:S02]  /*413e0*/  LDL.64 R24, [R1+0xe28] ;  /* 0x000e280001187983 */ /* 0x000f240000100a00 */
[----:B------:R-:W-:-:S02]  /*413f0*/  IMAD R2, R2, 0x200, R16 ;  /* 0x0000020002027824 */ /* 0x000fc400078e0210 */
[----:B0-----:R-:W-:Y:S01]  /*41400*/  IMAD.WIDE R8, R0, 0x2, R30 ;  /* 0x0000000200087825 */ /* 0x001fe200078e021e */
[----:B------:R-:W4:Y:S02]  /*41410*/  LDL.64 R16, [R1+0xe18] ;  /* 0x000e180001107983 */ /* 0x000f240000100a00 */
[----:B------:R-:W-:Y:S02]  /*41420*/  LOP3.LUT R2, R2, 0x30, RZ, 0x3c, !PT ;  /* 0x0000003002027812 */ /* 0x000fe400078e3cff */
[----:B------:R0:W4:Y:S04]  /*41430*/  LDG.E.U16 R46, desc[UR10][R8.64] ;  /* 0x0000000a082e7981 */ /* 0x000128000c1e1500 */
[----:B------:R-:W-:Y:S04]  /*41440*/  STS.U16 [R2+UR9+0x40180], R211 ;  /* 0x040180d302007988 */ /* 0x000fe80008000409 */
[----:B------:R-:W-:Y:S01]  /*41450*/  STS.U16 [R2+UR9+0x40580], R213 ;  /* 0x040580d502007988 */ /* 0x000fe20008000409 */
[----:B0-----:R-:W-:-:S03]  /*41460*/  IMAD.WIDE R8, R0, 0x2, R28 ;  /* 0x0000000200087825 */ /* 0x001fc600078e021c */
[----:B------:R-:W-:Y:S04]  /*41470*/  STS.U16 [R2+UR9+0x40980], R215 ;  /* 0x040980d702007988 */ /* 0x000fe80008000409 */
[----:B------:R-:W-:Y:S01]  /*41480*/  STS.U16 [R2+UR9+0x40d80], R217 ;  /* 0x040d80d902007988 */ /* 0x000fe20008000409 */
[----:B------:R-:W-:-:S03]  /*41490*/  IMAD.WIDE R10, R0, 0x2, R10 ;  /* 0x00000002000a7825 */ /* 0x000fc600078e020a */
[----:B------:R-:W-:Y:S04]  /*414a0*/  STS.U16 [R2+UR9+0x41180], R219 ;  /* 0x041180db02007988 */ /* 0x000fe80008000409 */
[----:B------:R-:W-:Y:S04]  /*414b0*/  STS.U16 [R2+UR9+0x41580], R221 ;  /* 0x041580dd02007988 */ /* 0x000fe80008000409 */
[----:B------:R-:W-:Y:S04]  /*414c0*/  STS.U16 [R2+UR9+0x41980], R223 ;  /* 0x041980df02007988 */ /* 0x000fe80008000409 */
[----:B------:R0:W-:Y:S01]  /*414d0*/  STS.U16 [R2+UR9+0x41d80], R225 ;  /* 0x041d80e102007988 */ /* 0x0001e20008000409 */
[----:B------:R-:W-:-:S03]  /*414e0*/  IMAD.WIDE R4, R0, 0x2, R20 ;  /* 0x0000000200047825 */ /* 0x000fc600078e0214 */
[----:B------:R3:W4:Y:S04]  /*414f0*/  LDG.E.U16 R40, desc[UR10][R8.64] ;  /* 0x0000000a08287981 */ /* 0x000728000c1e1500 */
[----:B------:R-:W4:Y:S04]  /*41500*/  LDG.E.U16 R43, desc[UR10][R12.64] ;  /* 0x0000000a0c2b7981 */ /* 0x000f28000c1e1500 */
[----:B0-----:R-:W4:Y:S04]  /*41510*/  LDL.64 R2, [R1+0xe20] ;  /* 0x000e200001027983 */ /* 0x001f280000100a00 */
[----:B------:R2:W4:Y:S04]  /*41520*/  LDG.E.U16 R42, desc[UR10][R10.64] ;  /* 0x0000000a0a2a7981 */ /* 0x000528000c1e1500 */
[----:B------:R-:W4:Y:S04]  /*41530*/  LDL.64 R34, [R1+0xdf0] ;  /* 0x000df00001227983 */ /* 0x000f280000100a00 */
[----:B------:R-:W4:Y:S04]  /*41540*/  LDL.64 R30, [R1+0xde8] ;  /* 0x000de800011e7983 */ /* 0x000f280000100a00 */
[----:B------:R-:W4:Y:S04]  /*41550*/  LDG.E.U16 R38, desc[UR10][R4.64] ;  /* 0x0000000a04267981 */ /* 0x000f28000c1e1500 */
[----:B------:R-:W4:Y:S04]  /*41560*/  LDL.64 R22, [R1+0xde0] ;  /* 0x000de00001167983 */ /* 0x000f280000100a00 */
[----:B------:R-:W4:Y:S04]  /*41570*/  LDL.64 R20, [R1+0xdb0] ;  /* 0x000db00001147983 */ /* 0x000f280000100a00 */
[----:B------:R-:W4:Y:S01]  /*41580*/  LDL.64 R32, [R1+0xda0] ;  /* 0x000da00001207983 */ /* 0x000f220000100a00 */
[----:B---3--:R-:W-:-:S05]  /*41590*/  IMAD.WIDE R8, R0, 0x2, R36 ;  /* 0x0000000200087825 */ /* 0x008fca00078e0224 */
[----:B------:R-:W3:Y:S01]  /*415a0*/  LDG.E.U16 R208, desc[UR10][R8.64] ;  /* 0x0000000a08d07981 */ /* 0x000ee2000c1e1500 */
[----:B--2---:R-:W-:-:S03]  /*415b0*/  IMAD.WIDE R10, R0, 0x2, R18 ;  /* 0x00000002000a7825 */ /* 0x004fc600078e0212 */
[----:B------:R-:W2:Y:S01]  /*415c0*/  LDL.64 R18, [R1+0xda8] ;  /* 0x000da80001127983 */ /* 0x000ea20000100a00 */
[----:B------:R-:W-:-:S03]  /*415d0*/  IMAD.WIDE R12, R0, 0x2, R14 ;  /* 0x00000002000c7825 */ /* 0x000fc600078e020e */
[----:B------:R-:W2:Y:S04]  /*415e0*/  LDL.64 R14, [R1+0xdd8] ;  /* 0x000dd800010e7983 */ /* 0x000ea80000100a00 */
[----:B------:R-:W2:Y:S04]  /*415f0*/  LDG.E.U16 R44, desc[UR10][R12.64] ;  /* 0x0000000a0c2c7981 */ /* 0x000ea8000c1e1500 */
[----:B------:R-:W-:Y:S04]  /*41600*/  STL [R1+0x130], R48 ;  /* 0x0001303001007387 */ /* 0x000fe80000100800 */
[----:B------:R-:W-:Y:S04]  /*41610*/  STL [R1+0x12c], R47 ;  /* 0x00012c2f01007387 */ /* 0x000fe80000100800 */
[----:B------:R4:W2:Y:S04]  /*41620*/  LDG.E.U16 R41, desc[UR10][R10.64] ;  /* 0x0000000a0a297981 */ /* 0x0008a8000c1e1500 */
[----:B------:R-:W-:Y:S04]  /*41630*/  STL [R1+0x227c], R244 ;  /* 0x00227cf401007387 */ /* 0x000fe80000100800 */
[----:B------:R0:W-:Y:S04]  /*41640*/  STL [R1+0x128], R39 ;  /* 0x0001282701007387 */ /* 0x0001e80000100800 */
[----:B------:R-:W2:Y:S01]  /*41650*/  LDL.64 R28, [R1+0xd98] ;  /* 0x000d9800011c7983 */ /* 0x000ea20000100a00 */
[----:B----4-:R-:W-:-:S03]  /*41660*/  IMAD.WIDE R10, R0, 0x2, R16 ;  /* 0x00000002000a7825 */ /* 0x010fc600078e0210 */
[----:B------:R-:W4:Y:S01]  /*41670*/  LDL.64 R26, [R1+0xd68] ;  /* 0x000d6800011a7983 */ /* 0x000f220000100a00 */
[----:B------:R-:W-:-:S03]  /*41680*/  IMAD.WIDE R4, R0, 0x2, R24 ;  /* 0x0000000200047825 */ /* 0x000fc600078e0218 */
[----:B------:R-:W4:Y:S04]  /*41690*/  LDL.64 R24, [R1+0xd60] ;  /* 0x000d600001187983 */ /* 0x000f280000100a00 */
[----:B------:R-:W4:Y:S04]  /*416a0*/  LDL.64 R16, [R1+0xd58] ;  /* 0x000d580001107983 */ /* 0x000f280000100a00 */
[----:B0-----:R0:W4:Y:S01]  /*416b0*/  LDG.E.U16 R39, desc[UR10][R4.64] ;  /* 0x0000000a04277981 */ /* 0x001122000c1e1500 */
[----:B------:R-:W-:-:S03]  /*416c0*/  IMAD.WIDE R12, R0, 0x2, R2 ;  /* 0x00000002000c7825 */ /* 0x000fc600078e0202 */
[----:B------:R-:W4:Y:S04]  /*416d0*/  LDL.64 R2, [R1+0xd70] ;  /* 0x000d700001027983 */ /* 0x000f280000100a00 */
[----:B------:R-:W-:Y:S01]  /*416e0*/  STL [R1+0x124], R43 ;  /* 0x0001242b01007387 */ /* 0x000fe20000100800 */
[----:B------:R-:W-:-:S03]  /*416f0*/  IMAD.WIDE R6, R0, 0x2, R34 ;  /* 0x0000000200067825 */ /* 0x000fc600078e0222 */
[----:B------:R1:W-:Y:S04]  /*41700*/  STL [R1+0x120], R42 ;  /* 0x0001202a01007387 */ /* 0x0003e80000100800 */
[----:B------:R-:W-:Y:S01]  /*41710*/  STL [R1+0x11c], R46 ;  /* 0x00011c2e01007387 */ /* 0x000fe20000100800 */
[----:B0-----:R-:W-:-:S03]  /*41720*/  IMAD.WIDE R4, R0, 0x2, R30 ;  /* 0x0000000200047825 */ /* 0x001fc600078e021e */
[----:B------:R-:W-:Y:S04]  /*41730*/  STL [R1+0x118], R45 ;  /* 0x0001182d01007387 */ /* 0x000fe80000100800 */
[----:B-1----:R-:W4:Y:S01]  /*41740*/  LDG.E.U16 R42, desc[UR10][R10.64] ;  /* 0x0000000a0a2a7981 */ /* 0x002f22000c1e1500 */
[----:B------:R-:W-:-:S03]  /*41750*/  IMAD.WIDE R8, R0, 0x2, R20 ;  /* 0x0000000200087825 */ /* 0x000fc600078e0214 */
[----:B------:R0:W4:Y:S04]  /*41760*/  LDG.E.U16 R43, desc[UR10][R12.64] ;  /* 0x0000000a0c2b7981 */ /* 0x000128000c1e1500 */
[----:B------:R-:W4:Y:S01]  /*41770*/  LDG.E.U16 R36, desc[UR10][R4.64] ;  /* 0x0000000a04247981 */ /* 0x000f22000c1e1500 */
[----:B0-----:R-:W-:-:S03]  /*41780*/  IMAD.WIDE R12, R0, 0x2, R22 ;  /* 0x00000002000c7825 */ /* 0x001fc600078e0216 */
[----:B---3--:R-:W-:Y:S04]  /*41790*/  STL [R1+0x2280], R208 ;  /* 0x002280d001007387 */ /* 0x008fe80000100800 */
[----:B------:R0:W-:Y:S04]  /*417a0*/  STL [R1+0x114], R38 ;  /* 0x0001142601007387 */ /* 0x0001e80000100800 */
[----:B------:R-:W3:Y:S04]  /*417b0*/  LDL.64 R30, [R1+0xd28] ;  /* 0x000d2800011e7983 */ /* 0x000ee80000100a00 */
[----:B------:R-:W3:Y:S01]  /*417c0*/  LDL.64 R22, [R1+0xd20] ;  /* 0x000d200001167983 */ /* 0x000ee20000100a00 */
[----:B--2---:R-:W-:-:S03]  /*417d0*/  IMAD.WIDE R10, R0, 0x2, R14 ;  /* 0x00000002000a7825 */ /* 0x004fc600078e020e */
[----:B0-----:R0:W2:Y:S04]  /*417e0*/  LDG.E.U16 R38, desc[UR10][R6.64] ;  /* 0x0000000a06267981 */ /* 0x0010a8000c1e1500 */
[----:B------:R-:W2:Y:S04]  /*417f0*/  LDL.64 R14, [R1+0xd30] ;  /* 0x000d3000010e7983 */ /* 0x000ea80000100a00 */
[----:B------:R-:W2:Y:S01]  /*41800*/  LDL.64 R20, [R1+0xd18] ;  /* 0x000d180001147983 */ /* 0x000ea20000100a00 */
[----:B0-----:R-:W-:-:S03]  /*41810*/  IMAD.WIDE R6, R0, 0x2, R18 ;  /* 0x0000000200067825 */ /* 0x001fc600078e0212 */
[----:B------:R-:W-:Y:S04]  /*41820*/  STL [R1+0x110], R44 ;  /* 0x0001102c01007387 */ /* 0x000fe80000100800 */
[----:B------:R-:W2:Y:S04]  /*41830*/  LDG.E.U16 R207, desc[UR10][R10.64] ;  /* 0x0000000a0acf7981 */ /* 0x000ea8000c1e1500 */
[----:B------:R-:W3:Y:S04]  /*41840*/  LDL.64 R18, [R1+0xd00] ;  /* 0x000d000001127983 */ /* 0x000ee80000100a00 */
[----:B------:R0:W-:Y:S01]  /*41850*/  STL [R1+0x10c], R41 ;  /* 0x00010c2901007387 */ /* 0x0001e20000100800 */
[----:B------:R-:W-:-:S03]  /*41860*/  IMAD.WIDE R4, R0, 0x2, R32 ;  /* 0x0000000200047825 */ /* 0x000fc600078e0220 */
[----:B------:R-:W3:Y:S04]  /*41870*/  LDG.E.U16 R37, desc[UR10][R6.64] ;  /* 0x0000000a06257981 */ /* 0x000ee8000c1e1500 */
[----:B0-----:R0:W3:Y:S02]  /*41880*/  LDG.E.U16 R41, desc[UR10][R12.64] ;  /* 0x0000000a0c297981 */ /* 0x0010e4000c1e1500 */
[----:B0-----:R-:W-:-:S05]  /*41890*/  IMAD.WIDE R12, R0, 0x2, R28 ;  /* 0x00000002000c7825 */ /* 0x001fca00078e021c */
[----:B------:R-:W3:Y:S04]  /*418a0*/  LDG.E.U16 R206, desc[UR10][R12.64] ;  /* 0x0000000a0cce7981 */ /* 0x000ee8000c1e1500 */
[----:B------:R0:W-:Y:S01]  /*418b0*/  STL [R1+0x108], R40 ;  /* 0x0001082801007387 */ /* 0x0001e20000100800 */
[----:B----4-:R-:W-:-:S03]  /*418c0*/  IMAD.WIDE R6, R0, 0x2, R24 ;  /* 0x0000000200067825 */ /* 0x010fc600078e0218 */
[----:B0-----:R0:W4:Y:S01]  /*418d0*/  LDG.E.U16 R40, desc[UR10][R8.64] ;  /* 0x0000000a08287981 */ /* 0x001122000c1e1500 */
[----:B------:R-:W-:-:S04]  /*418e0*/  IMAD.WIDE R10, R0, 0x2, R2 ;  /* 0x00000002000a7825 */ /* 0x000fc800078e0202 */
[C---:B0-----:R-:W-:Y:S01]  /*418f0*/  IMAD.WIDE R8, R0.reuse, 0x2, R26 ;  /* 0x0000000200087825 */ /* 0x041fe200078e021a */
[----:B--2---:R-:W-:Y:S04]  /*41900*/  STL [R1+0x2284], R207 ;  /* 0x002284cf01007387 */ /* 0x004fe80000100800 */
[----:B------:R0:W-:Y:S04]  /*41910*/  STL [R1+0x100], R39 ;  /* 0x0001002701007387 */ /* 0x0001e80000100800 */
[----:B------:R-:W2:Y:S04]  /*41920*/  LDL.64 R2, [R1+0xcf8] ;  /* 0x000cf80001027983 */ /* 0x000ea80000100a00 */
[----:B------:R-:W2:Y:S04]  /*41930*/  LDL.64 R34, [R1+0xcf0] ;  /* 0x000cf00001227983 */ /* 0x000ea80000100a00 */
[----:B0-----:R0:W2:Y:S04]  /*41940*/  LDG.E.U16 R39, desc[UR10][R4.64] ;  /* 0x0000000a04277981 */ /* 0x0010a8000c1e1500 */
[----:B------:R-:W2:Y:S04]  /*41950*/  LDL.64 R28, [R1+0xce8] ;  /* 0x000ce800011c7983 */ /* 0x000ea80000100a00 */
[----:B------:R-:W2:Y:S01]  /*41960*/  LDL.64 R26, [R1+0xce0] ;  /* 0x000ce000011a7983 */ /* 0x000ea20000100a00 */
[----:B0-----:R-:W-:-:S03]  /*41970*/  IMAD.WIDE R4, R0, 0x2, R16 ;  /* 0x0000000200047825 */ /* 0x001fc600078e0210 */
[----:B------:R-:W-:Y:S04]  /*41980*/  STL [R1+0xfc], R43 ;  /* 0x0000fc2b01007387 */ /* 0x000fe80000100800 */
[----:B------:R-:W4:Y:S04]  /*41990*/  LDL.64 R24, [R1+0xcc0] ;  /* 0x000cc00001187983 */ /* 0x000f280000100a00 */
[----:B------:R0:W-:Y:S04]  /*419a0*/  STL [R1+0xf8], R42 ;  /* 0x0000f82a01007387 */ /* 0x0001e80000100800 */
[----:B------:R-:W4:Y:S04]  /*419b0*/  LDG.E.U16 R205, desc[UR10][R4.64] ;  /* 0x0000000a04cd7981 */ /* 0x000f28000c1e1500 */
[----:B---3--:R-:W-:Y:S04]  /*419c0*/  STL [R1+0x2288], R206 ;  /* 0x002288ce01007387 */ /* 0x008fe80000100800 */
[----:B------:R1:W-:Y:S04]  /*419d0*/  STL [R1+0xf0], R38 ;  /* 0x0000f02601007387 */ /* 0x0003e80000100800 */
[----:B------:R3:W-:Y:S01]  /*419e0*/  STL [R1+0xec], R36 ;  /* 0x0000ec2401007387 */ /* 0x0007e20000100800 */
[----:B------:R-:W-:-:S03]  /*419f0*/  IMAD.WIDE R12, R0, 0x2, R14 ;  /* 0x00000002000c7825 */ /* 0x000fc600078e020e */
[----:B0-----:R-:W4:Y:S04]  /*41a00*/  LDG.E.U16 R42, desc[UR10][R10.64] ;  /* 0x0000000a0a2a7981 */ /* 0x001f28000c1e1500 */
[----:B-1----:R-:W4:Y:S04]  /*41a10*/  LDG.E.U16 R38, desc[UR10][R8.64] ;  /* 0x0000000a08267981 */ /* 0x002f28000c1e1500 */
[----:B---3--:R0:W3:Y:S02]  /*41a20*/  LDG.E.U16 R36, desc[UR10][R6.64] ;  /* 0x0000000a06247981 */ /* 0x0080e4000c1e1500 */
[----:B0-----:R-:W-:-:S05]  /*41a30*/  IMAD.WIDE R6, R0, 0x2, R20 ;  /* 0x0000000200067825 */ /* 0x001fca00078e0214 */
[----:B------:R2:W3:Y:S01]  /*41a40*/  LDG.E.U16 R204, desc[UR10][R6.64] ;  /* 0x0000000a06cc7981 */ /* 0x0004e2000c1e1500 */
[----:B------:R-:W-:-:S04]  /*41a50*/  IMAD.WIDE R10, R0, 0x2, R30 ;  /* 0x00000002000a7825 */ /* 0x000fc800078e021e */
[----:B------:R-:W-:-:S04]  /*41a60*/  IMAD.WIDE R8, R0, 0x2, R22 ;  /* 0x0000000200087825 */ /* 0x000fc800078e0216 */
[----:B--2---:R-:W-:-:S05]  /*41a70*/  IMAD.WIDE R6, R0, 0x2, R26 ;  /* 0x0000000200067825 */ /* 0x004fca00078e021a */
[----:B------:R-:W2:Y:S04]  /*41a80*/  LDG.E.U16 R203, desc[UR10][R6.64] ;  /* 0x0000000a06cb7981 */ /* 0x000ea8000c1e1500 */
[----:B----4-:R-:W-:Y:S04]  /*41a90*/  STL [R1+0x228c], R205 ;  /* 0x00228ccd01007387 */ /* 0x010fe80000100800 */
[----:B------:R-:W4:Y:S04]  /*41aa0*/  LDL.64 R16, [R1+0xcb8] ;  /* 0x000cb80001107983 */ /* 0x000f280000100a00 */
[----:B------:R-:W4:Y:S04]  /*41ab0*/  LDL.64 R14, [R1+0xcb0] ;  /* 0x000cb000010e7983 */ /* 0x000f280000100a00 */
[----:B------:R-:W4:Y:S04]  /*41ac0*/  LDL.64 R32, [R1+0xca8] ;  /* 0x000ca80001207983 */ /* 0x000f280000100a00 */
[----:B------:R0:W-:Y:S04]  /*41ad0*/  STL [R1+0xe8], R41 ;  /* 0x0000e82901007387 */ /* 0x0001e80000100800 */
[----:B------:R-:W4:Y:S04]  /*41ae0*/  LDL.64 R30, [R1+0xca0] ;  /* 0x000ca000011e7983 */ /* 0x000f280000100a00 */
[----:B------:R-:W4:Y:S04]  /*41af0*/  LDL.64 R22, [R1+0xc80] ;  /* 0x000c800001167983 */ /* 0x000f280000100a00 */
[----:B0-----:R0:W4:Y:S04]  /*41b00*/  LDG.E.U16 R41, desc[UR10][R12.64] ;  /* 0x0000000a0c297981 */ /* 0x001128000c1e1500 */
[----:B------:R1:W-:Y:S04]  /*41b10*/  STL [R1+0xe0], R40 ;  /* 0x0000e02801007387 */ /* 0x0003e80000100800 */
[----:B------:R3:W-:Y:S01]  /*41b20*/  STL [R1+0xdc], R37 ;  /* 0x0000dc2501007387 */ /* 0x0007e20000100800 */
[----:B0-----:R-:W-:-:S03]  /*41b30*/  IMAD.WIDE R12, R0, 0x2, R2 ;  /* 0x00000002000c7825 */ /* 0x001fc600078e0202 */
[----:B------:R0:W-:Y:S04]  /*41b40*/  STL [R1+0xd8], R39 ;  /* 0x0000d82701007387 */ /* 0x0001e80000100800 */
[----:B-1----:R1:W4:Y:S04]  /*41b50*/  LDG.E.U16 R40, desc[UR10][R10.64] ;  /* 0x0000000a0a287981 */ /* 0x002328000c1e1500 */
[----:B---3--:R3:W4:Y:S04]  /*41b60*/  LDG.E.U16 R37, desc[UR10][R8.64] ;  /* 0x0000000a08257981 */ /* 0x008728000c1e1500 */
[----:B------:R-:W-:Y:S01]  /*41b70*/  STL [R1+0x2290], R204 ;  /* 0x002290cc01007387 */ /* 0x000fe20000100800 */
[----:B-1----:R-:W-:-:S03]  /*41b80*/  IMAD.WIDE R10, R0, 0x2, R34 ;  /* 0x00000002000a7825 */ /* 0x002fc600078e0222 */
[----:B------:R-:W4:Y:S04]  /*41b90*/  LDL.64 R2, [R1+0xc68] ;  /* 0x000c680001027983 */ /* 0x000f280000100a00 */
[----:B------:R-:W4:Y:S01]  /*41ba0*/  LDL.64 R34, [R1+0xc60] ;  /* 0x000c600001227983 */ /* 0x000f220000100a00 */
[----:B------:R-:W-:-:S03]  /*41bb0*/  IMAD.WIDE R4, R0, 0x2, R18 ;  /* 0x0000000200047825 */ /* 0x000fc600078e0212 */
[----:B------:R-:W4:Y:S01]  /*41bc0*/  LDL.64 R20, [R1+0xc78] ;  /* 0x000c780001147983 */ /* 0x000f220000100a00 */
[----:B---3--:R-:W-:-:S03]  /*41bd0*/  IMAD.WIDE R8, R0, 0x2, R28 ;  /* 0x0000000200087825 */ /* 0x008fc600078e021c */
[----:B------:R-:W3:Y:S04]  /*41be0*/  LDL.64 R18, [R1+0xc70] ;  /* 0x000c700001127983 */ /* 0x000ee80000100a00 */
[----:B------:R-:W-:Y:S04]  /*41bf0*/  STL [R1+0xd0], R42 ;  /* 0x0000d02a01007387 */ /* 0x000fe80000100800 */
[----:B------:R-:W3:Y:S04]  /*41c00*/  LDL.64 R28, [R1+0xc40] ;  /* 0x000c4000011c7983 */ /* 0x000ee80000100a00 */
[----:B------:R1:W-:Y:S04]  /*41c10*/  STL [R1+0xcc], R38 ;  /* 0x0000cc2601007387 */ /* 0x0003e80000100800 */
[----:B------:R1:W-:Y:S04]  /*41c20*/  STL [R1+0xc8], R36 ;  /* 0x0000c82401007387 */ /* 0x0003e80000100800 */
[----:B0-----:R0:W3:Y:S04]  /*41c30*/  LDG.E.U16 R39, desc[UR10][R4.64] ;  /* 0x0000000a04277981 */ /* 0x0010e8000c1e1500 */
[----:B------:R4:W3:Y:S04]  /*41c40*/  LDG.E.U16 R43, desc[UR10][R12.64] ;  /* 0x0000000a0c2b7981 */ /* 0x0008e8000c1e1500 */
[----:B-1----:R1:W3:Y:S01]  /*41c50*/  LDG.E.U16 R38, desc[UR10][R10.64] ;  /* 0x0000000a0a267981 */ /* 0x0022e2000c1e1500 */
[----:B0-----:R-:W-:-:S03]  /*41c60*/  IMAD.WIDE R4, R0, 0x2, R24 ;  /* 0x0000000200047825 */ /* 0x001fc600078e0218 */
[----:B------:R0:W3:Y:S04]  /*41c70*/  LDG.E.U16 R36, desc[UR10][R8.64] ;  /* 0x0000000a08247981 */ /* 0x0000e8000c1e1500 */
[----:B------:R0:W3:Y:S04]  /*41c80*/  LDG.E.U16 R42, desc[UR10][R4.64] ;  /* 0x0000000a042a7981 */ /* 0x0000e8000c1e1500 */
[----:B--2---:R-:W-:Y:S04]  /*41c90*/  STL [R1+0x2294], R203 ;  /* 0x002294cb01007387 */ /* 0x004fe80000100800 */
[----:B------:R-:W2:Y:S04]  /*41ca0*/  LDL.64 R26, [R1+0xc38] ;  /* 0x000c3800011a7983 */ /* 0x000ea80000100a00 */
[----:B------:R-:W2:Y:S01]  /*41cb0*/  LDL.64 R24, [R1+0xc30] ;  /* 0x000c300001187983 */ /* 0x000ea20000100a00 */
[----:B----4-:R-:W-:-:S03]  /*41cc0*/  IMAD.WIDE R12, R0, 0x2, R16 ;  /* 0x00000002000c7825 */ /* 0x010fc600078e0210 */
[----:B------:R-:W4:Y:S01]  /*41cd0*/  LDL.64 R16, [R1+0xc28] ;  /* 0x000c280001107983 */ /* 0x000f220000100a00 */
[----:B-1----:R-:W-:-:S03]  /*41ce0*/  IMAD.WIDE R10, R0, 0x2, R14 ;  /* 0x00000002000a7825 */ /* 0x002fc600078e020e */
[----:B------:R-:W2:Y:S01]  /*41cf0*/  LDL.64 R14, [R1+0xc20] ;  /* 0x000c2000010e7983 */ /* 0x000ea20000100a00 */
[----:B0-----:R-:W-:-:S04]  /*41d00*/  IMAD.WIDE R8, R0, 0x2, R32 ;  /* 0x0000000200087825 */ /* 0x001fc800078e0220 */
[----:B------:R-:W-:-:S05]  /*41d10*/  IMAD.WIDE R6, R0, 0x2, R30 ;  /* 0x0000000200067825 */ /* 0x000fca00078e021e */
[----:B------:R0:W2:Y:S04]  /*41d20*/  LDG.E.U16 R202, desc[UR10][R6.64] ;  /* 0x0000000a06ca7981 */ /* 0x0000a8000c1e1500 */
[----:B------:R1:W-:Y:S04]  /*41d30*/  STL [R1+0xc0], R41 ;  /* 0x0000c02901007387 */ /* 0x0003e80000100800 */
[----:B-1----:R-:W2:Y:S04]  /*41d40*/  LDG.E.U16 R41, desc[UR10][R12.64] ;  /* 0x0000000a0c297981 */ /* 0x002ea8000c1e1500 */
[----:B------:R1:W-:Y:S04]  /*41d50*/  STL [R1+0xbc], R40 ;  /* 0x0000bc2801007387 */ /* 0x0003e80000100800 */
[----:B------:R0:W-:Y:S01]  /*41d60*/  STL [R1+0xb8], R37 ;  /* 0x0000b82501007387 */ /* 0x0001e20000100800 */
[----:B------:R-:W-:-:S03]  /*41d70*/  IMAD.WIDE R4, R0, 0x2, R22 ;  /* 0x0000000200047825 */ /* 0x000fc600078e0216 */
[----:B------:R-:W2:Y:S04]  /*41d80*/  LDL.64 R32, [R1+0xc00] ;  /* 0x000c000001207983 */ /* 0x000ea80000100a00 */
[----:B-1----:R-:W2:Y:S04]  /*41d90*/  LDG.E.U16 R40, desc[UR10][R10.64] ;  /* 0x0000000a0a287981 */ /* 0x002ea8000c1e1500 */
[----:B0-----:R0:W2:Y:S01]  /*41da0*/  LDG.E.U16 R37, desc[UR10][R8.64] ;  /* 0x0000000a08257981 */ /* 0x0010a2000c1e1500 */
[----:B------:R-:W-:-:S05]  /*41db0*/  IMAD.WIDE R6, R0, 0x2, R34 ;  /* 0x0000000200067825 */ /* 0x000fca00078e0222 */
[----:B------:R-:W2:Y:S01]  /*41dc0*/  LDG.E.U16 R201, desc[UR10][R6.64] ;  /* 0x0000000a06c97981 */ /* 0x000ea2000c1e1500 */
[----:B0-----:R-:W-:-:S05]  /*41dd0*/  IMAD.WIDE R8, R0, 0x2, R2 ;  /* 0x0000000200087825 */ /* 0x001fca00078e0202 */
[----:B------:R-:W2:Y:S01]  /*41de0*/  LDG.E.U16 R203, desc[UR10][R8.64] ;  /* 0x0000000a08cb7981 */ /* 0x000ea2000c1e1500 */
[----:B------:R-:W-:-:S04]  /*41df0*/  IMAD.WIDE R12, R0, 0x2, R20 ;  /* 0x00000002000c7825 */ /* 0x000fc800078e0214 */
[C---:B---3--:R-:W-:Y:S01]  /*41e00*/  IMAD.WIDE R10, R0.reuse, 0x2, R18 ;  /* 0x00000002000a7825 */ /* 0x048fe200078e0212 */
[----:B------:R0:W-:Y:S04]  /*41e10*/  STL [R1+0xb0], R39 ;  /* 0x0000b02701007387 */ /* 0x0001e80000100800 */
[----:B0-----:R0:W3:Y:S02]  /*41e20*/  LDG.E.U16 R39, desc[UR10][R4.64] ;  /* 0x0000000a04277981 */ /* 0x0010e4000c1e1500 */
[----:B0-----:R-:W-:-:S05]  /*41e30*/  IMAD.WIDE R4, R0, 0x2, R28 ;  /* 0x0000000200047825 */ /* 0x001fca00078e021c */
[----:B------:R-:W3:Y:S01]  /*41e40*/  LDG.E.U16 R35, desc[UR10][R4.64] ;  /* 0x0000000a04237981 */ /* 0x000ee2000c1e1500 */
[----:B----4-:R-:W-:-:S04]  /*41e50*/  IMAD.WIDE R8, R0, 0x2, R16 ;  /* 0x0000000200087825 */ /* 0x010fc800078e0210 */
[C---:B--2---:R-:W-:Y:S01]  /*41e60*/  IMAD.WIDE R6, R0.reuse, 0x2, R14 ;  /* 0x0000000200067825 */ /* 0x044fe200078e020e */
[----:B------:R-:W2:Y:S04]  /*41e70*/  LDG.E.U16 R204, desc[UR10][R8.64] ;  /* 0x0000000a08cc7981 */ /* 0x000ea8000c1e1500 */
[----:B------:R-:W4:Y:S04]  /*41e80*/  LDG.E.U16 R200, desc[UR10][R6.64] ;  /* 0x0000000a06c87981 */ /* 0x000f28000c1e1500 */
[----:B------:R-:W-:Y:S04]  /*41e90*/  STL [R1+0x2298], R202 ;  /* 0x002298ca01007387 */ /* 0x000fe80000100800 */
[----:B------:R-:W4:Y:S04]  /*41ea0*/  LDL.64 R22, [R1+0xbf0] ;  /* 0x000bf00001167983 */ /* 0x000f280000100a00 */
[----:B------:R-:W4:Y:S04]  /*41eb0*/  LDL.64 R30, [R1+0xbf8] ;  /* 0x000bf800011e7983 */ /* 0x000f280000100a00 */
[----:B------:R-:W4:Y:S04]  /*41ec0*/  LDL.64 R20, [R1+0xbe8] ;  /* 0x000be80001147983 */ /* 0x000f280000100a00 */
[----:B------:R-:W4:Y:S04]  /*41ed0*/  LDL.64 R18, [R1+0xbe0] ;  /* 0x000be00001127983 */ /* 0x000f280000100a00 */
[----:B------:R-:W-:Y:S04]  /*41ee0*/  STL [R1+0xac], R43 ;  /* 0x0000ac2b01007387 */ /* 0x000fe80000100800 */
[----:B------:R-:W4:Y:S04]  /*41ef0*/  LDL.64 R2, [R1+0x570] ;  /* 0x0005700001027983 */ /* 0x000f280000100a00 */
[----:B------:R0:W-:Y:S04]  /*41f00*/  STL [R1+0xa8], R38 ;  /* 0x0000a82601007387 */ /* 0x0001e80000100800 */
[----:B------:R1:W-:Y:S04]  /*41f10*/  STL [R1+0xa4], R36 ;  /* 0x0000a42401007387 */ /* 0x0003e80000100800 */
[----:B0-----:R0:W4:Y:S04]  /*41f20*/  LDG.E.U16 R38, desc[UR10][R12.64] ;  /* 0x0000000a0c267981 */ /* 0x001128000c1e1500 */
[----:B-1----:R1:W4:Y:S01]  /*41f30*/  LDG.E.U16 R36, desc[UR10][R10.64] ;  /* 0x0000000a0a247981 */ /* 0x002322000c1e1500 */
[----:B0-----:R-:W-:-:S03]  /*41f40*/  IMAD.WIDE R12, R0, 0x2, R26 ;  /* 0x00000002000c7825 */ /* 0x001fc600078e021a */
[----:B------:R-:W-:Y:S01]  /*41f50*/  STL [R1+0x229c], R203 ;  /* 0x00229ccb01007387 */ /* 0x000fe20000100800 */
[----:B-1----:R-:W-:-:S03]  /*41f60*/  IMAD.WIDE R10, R0, 0x2, R24 ;  /* 0x00000002000a7825 */ /* 0x002fc600078e0218 */
[----:B------:R-:W-:Y:S04]  /*41f70*/  STL [R1+0x9c], R42 ;  /* 0x00009c2a01007387 */ /* 0x000fe80000100800 */
[----:B------:R-:W-:Y:S04]  /*41f80*/  STL [R1+0x22a0], R201 ;  /* 0x0022a0c901007387 */ /* 0x000fe80000100800 */
[----:B------:R-:W4:Y:S04]  /*41f90*/  LDL.64 R28, [R1+0x568] ;  /* 0x00056800011c7983 */ /* 0x000f280000100a00 */
[----:B------:R-:W4:Y:S04]  /*41fa0*/  LDL.64 R26, [R1+0xbc8] ;  /* 0x000bc800011a7983 */ /* 0x000f280000100a00 */
[----:B------:R-:W4:Y:S04]  /*41fb0*/  LDL.64 R24, [R1+0xbc0] ;  /* 0x000bc00001187983 */ /* 0x000f280000100a00 */
[----:B------:R-:W-:Y:S04]  /*41fc0*/  STL [R1+0x98], R41 ;  /* 0x0000982901007387 */ /* 0x000fe80000100800 */
[----:B------:R-:W4:Y:S04]  /*41fd0*/  LDL.64 R16, [R1+0xbb8] ;  /* 0x000bb80001107983 */ /* 0x000f280000100a00 */
[----:B------:R-:W-:Y:S04]  /*41fe0*/  STL [R1+0x94], R40 ;  /* 0x0000942801007387 */ /* 0x000fe80000100800 */
[----:B------:R0:W4:Y:S04]  /*41ff0*/  LDG.E.U16 R34, desc[UR10][R10.64] ;  /* 0x0000000a0a227981 */ /* 0x000128000c1e1500 */
[----:B------:R-:W4:Y:S04]  /*42000*/  LDL.64 R14, [R1+0xb98] ;  /* 0x000b9800010e7983 */ /* 0x000f280000100a00 */
[----:B------:R1:W-:Y:S04]  /*42010*/  STL [R1+0x90], R37 ;  /* 0x0000902501007387 */ /* 0x0003e80000100800 */
[----:B---3--:R-:W-:Y:S01]  /*42020*/  STL [R1+0x88], R39 ;  /* 0x0000882701007387 */ /* 0x008fe20000100800 */
[----:B------:R-:W-:-:S03]  /*42030*/  IMAD.WIDE R4, R0, 0x2, R32 ;  /* 0x0000000200047825 */ /* 0x000fc600078e0220 */
[----:B-1----:R1:W3:Y:S04]  /*42040*/  LDG.E.U16 R37, desc[UR10][R12.64] ;  /* 0x0000000a0c257981 */ /* 0x0022e8000c1e1500 */
[----:B------:R0:W3:Y:S04]  /*42050*/  LDG.E.U16 R33, desc[UR10][R4.64] ;  /* 0x0000000a04217981 */ /* 0x0000e8000c1e1500 */
[----:B--2---:R-:W-:Y:S04]  /*42060*/  STL [R1+0x22a4], R204 ;  /* 0x0022a4cc01007387 */ /* 0x004fe80000100800 */
[----:B----4-:R2:W-:Y:S01]  /*42070*/  STL [R1+0x22a8], R200 ;  /* 0x0022a8c801007387 */ /* 0x0105e20000100800 */
[----:B0-----:R-:W-:-:S03]  /*42080*/  IMAD.WIDE R10, R0, 0x2, R22 ;  /* 0x00000002000a7825 */ /* 0x001fc600078e0216 */
[----:B------:R-:W4:Y:S01]  /*42090*/  LDL.64 R22, [R1+0xb88] ;  /* 0x000b880001167983 */ /* 0x000f220000100a00 */
[----:B------:R-:W-:-:S03]  /*420a0*/  IMAD.WIDE R8, R0, 0x2, R20 ;  /* 0x0000000200087825 */ /* 0x000fc600078e0214 */
[----:B--2---:R0:W2:Y:S01]  /*420b0*/  LDG.E.U16 R200, desc[UR10][R10.64] ;  /* 0x0000000a0ac87981 */ /* 0x0040a2000c1e1500 */
[----:B------:R-:W-:-:S03]  /*420c0*/  IMAD.WIDE R6, R0, 0x2, R18 ;  /* 0x0000000200067825 */ /* 0x000fc600078e0212 */
[----:B------:R0:W3:Y:S01]  /*420d0*/  LDG.E.U16 R205, desc[UR10][R8.64] ;  /* 0x0000000a08cd7981 */ /* 0x0000e2000c1e1500 */
[----:B-1----:R-:W-:-:S03]  /*420e0*/  IMAD.WIDE R12, R0, 0x2, R30 ;  /* 0x00000002000c7825 */ /* 0x002fc600078e021e */
[----:B------:R1:W3:Y:S04]  /*420f0*/  LDG.E.U16 R199, desc[UR10][R6.64] ;  /* 0x0000000a06c77981 */ /* 0x0002e8000c1e1500 */
[----:B------:R-:W3:Y:S01]  /*42100*/  LDL.64 R30, [R1+0xb90] ;  /* 0x000b9000011e7983 */ /* 0x000ee20000100a00 */
[----:B------:R-:W-:-:S03]  /*42110*/  IMAD.WIDE R4, R0, 0x2, R2 ;  /* 0x0000000200047825 */ /* 0x000fc600078e0202 */
[----:B------:R0:W3:Y:S04]  /*42120*/  LDG.E.U16 R32, desc[UR10][R12.64] ;  /* 0x0000000a0c207981 */ /* 0x0000e8000c1e1500 */
[----:B------:R-:W-:Y:S04]  /*42130*/  STL [R1+0x84], R38 ;  /* 0x0000842601007387 */ /* 0x000fe80000100800 */
[----:B------:R-:W3:Y:S04]  /*42140*/  LDL.64 R20, [R1+0xb80] ;  /* 0x000b800001147983 */ /* 0x000ee80000100a00 */
[----:B------:R0:W-:Y:S04]  /*42150*/  STL [R1+0x80], R36 ;  /* 0x0000802401007387 */ /* 0x0001e80000100800 */
[----:B------:R-:W3:Y:S04]  /*42160*/  LDL.64 R18, [R1+0xb78] ;  /* 0x000b780001127983 */ /* 0x000ee80000100a00 */
[----:B------:R-:W3:Y:S04]  /*42170*/  LDL.64 R2, [R1+0xb58] ;  /* 0x000b580001027983 */ /* 0x000ee80000100a00 */
[----:B0-----:R0:W3:Y:S01]  /*42180*/  LDG.E.U16 R36, desc[UR10][R4.64] ;  /* 0x0000000a04247981 */ /* 0x0010e2000c1e1500 */
[----:B------:R-:W-:-:S04]  /*42190*/  IMAD.WIDE R10, R0, 0x2, R26 ;  /* 0x00000002000a7825 */ /* 0x000fc800078e021a */
[C---:B------:R-:W-:Y:S01]  /*421a0*/  IMAD.WIDE R8, R0.reuse, 0x2, R24 ;  /* 0x0000000200087825 */ /* 0x040fe200078e0218 */
[----:B------:R4:W3:Y:S04]  /*421b0*/  LDG.E.U16 R204, desc[UR10][R10.64] ;  /* 0x0000000a0acc7981 */ /* 0x0008e8000c1e1500 */
[----:B------:R-:W3:Y:S01]  /*421c0*/  LDG.E.U16 R206, desc[UR10][R8.64] ;  /* 0x0000000a08ce7981 */ /* 0x000ee2000c1e1500 */
[----:B-1----:R-:W-:-:S05]  /*421d0*/  IMAD.WIDE R6, R0, 0x2, R16 ;  /* 0x0000000200067825 */ /* 0x002fca00078e0210 */
[----:B------:R-:W3:Y:S01]  /*421e0*/  LDG.E.U16 R198, desc[UR10][R6.64] ;  /* 0x0000000a06c67981 */ /* 0x000ee2000c1e1500 */
[----:B------:R-:W-:-:S04]  /*421f0*/  IMAD.WIDE R12, R0, 0x2, R28 ;  /* 0x00000002000c7825 */ /* 0x000fc800078e021c */
[----:B0-----:R-:W-:-:S04]  /*42200*/  IMAD.WIDE R4, R0, 0x2, R14 ;  /* 0x0000000200047825 */ /* 0x001fc800078e020e */
[----:B----4-:R-:W-:-:S05]  /*42210*/  IMAD.WIDE R10, R0, 0x2, R22 ;  /* 0x00000002000a7825 */ /* 0x010fca00078e0216 */
[----:B------:R-:W4:Y:S04]  /*42220*/  LDG.E.U16 R201, desc[UR10][R10.64] ;  /* 0x0000000a0ac97981 */ /* 0x000f28000c1e1500 */
[----:B--2---:R-:W-:Y:S04]  /*42230*/  STL [R1+0x22ac], R200 ;  /* 0x0022acc801007387 */ /* 0x004fe80000100800 */
[----:B------:R0:W-:Y:S04]  /*42240*/  STL [R1+0x74], R35 ;  /* 0x0000742301007387 */ /* 0x0001e80000100800 */
[----:B---3--:R-:W-:Y:S04]  /*42250*/  STL [R1+0x22b0], R205 ;  /* 0x0022b0cd01007387 */ /* 0x008fe80000100800 */
[----:B------:R-:W-:Y:S04]  /*42260*/  STL [R1+0x22b4], R199 ;  /* 0x0022b4c701007387 */ /* 0x000fe80000100800 */
[----:B0-----:R0:W2:Y:S04]  /*42270*/  LDG.E.U16 R35, desc[UR10][R12.64] ;  /* 0x0000000a0c237981 */ /* 0x0010a8000c1e1500 */
[----:B------:R-:W-:Y:S04]  /*42280*/  STL [R1+0x70], R37 ;  /* 0x0000702501007387 */ /* 0x000fe80000100800 */
[----:B------:R-:W3:Y:S01]  /*42290*/  LDL.64 R28, [R1+0xb50] ;  /* 0x000b5000011c7983 */ /* 0x000ee20000100a00 */
[----:B0-----:R-:W-:-:S03]  /*422a0*/  IMAD.WIDE R12, R0, 0x2, R30 ;  /* 0x00000002000c7825 */ /* 0x001fc600078e021e */
[----:B------:R0:W-:Y:S01]  /*422b0*/  STL [R1+0x6c], R34 ;  /* 0x00006c2201007387 */ /* 0x0001e20000100800 */
[----:B------:R-:W-:-:S03]  /*422c0*/  IMAD.WIDE R8, R0, 0x2, R20 ;  /* 0x0000000200087825 */ /* 0x000fc600078e0214 */
[----:B------:R-:W2:Y:S01]  /*422d0*/  LDL.64 R26, [R1+0xb48] ;  /* 0x000b4800011a7983 */ /* 0x000ea20000100a00 */
[----:B------:R-:W-:-:S03]  /*422e0*/  IMAD.WIDE R6, R0, 0x2, R18 ;  /* 0x0000000200067825 */ /* 0x000fc600078e0212 */
[----:B------:R-:W2:Y:S04]  /*422f0*/  LDL.64 R14, [R1+0xb40] ;  /* 0x000b4000010e7983 */ /* 0x000ea80000100a00 */
[----:B0-----:R0:W3:Y:S04]  /*42300*/  LDG.E.U16 R34, desc[UR10][R4.64] ;  /* 0x0000000a04227981 */ /* 0x0010e8000c1e1500 */
[----:B------:R-:W4:Y:S04]  /*42310*/  LDL.64 R16, [R1+0xb38] ;  /* 0x000b380001107983 */ /* 0x000f280000100a00 */
[----:B------:R-:W4:Y:S01]  /*42320*/  LDL.64 R24, [R1+0xb20] ;  /* 0x000b200001187983 */ /* 0x000f220000100a00 */
[----:B0-----:R-:W-:-:S03]  /*42330*/  IMAD.WIDE R4, R0, 0x2, R2 ;  /* 0x0000000200047825 */ /* 0x001fc600078e0202 */
[----:B------:R-:W4:Y:S04]  /*42340*/  LDG.E.U16 R199, desc[UR10][R12.64] ;  /* 0x0000000a0cc77981 */ /* 0x000f28000c1e1500 */
[----:B------:R-:W-:Y:S04]  /*42350*/  STL [R1+0x60], R33 ;  /* 0x0000602101007387 */ /* 0x000fe80000100800 */
[----:B------:R-:W-:Y:S04]  /*42360*/  STL [R1+0x22b8], R204 ;  /* 0x0022b8cc01007387 */ /* 0x000fe80000100800 */
[----:B------:R2:W4:Y:S04]  /*42370*/  LDG.E.U16 R207, desc[UR10][R8.64] ;  /* 0x0000000a08cf7981 */ /* 0x000528000c1e1500 */
[----:B------:R-:W-:Y:S04]  /*42380*/  STL [R1+0x22bc], R206 ;  /* 0x0022bcce01007387 */ /* 0x000fe80000100800 */
[----:B------:R0:W-:Y:S04]  /*42390*/  STL [R1+0x22c0], R198 ;  /* 0x0022c0c601007387 */ /* 0x0001e80000100800 */
[----:B------:R4:W4:Y:S04]  /*423a0*/  LDG.E.U16 R197, desc[UR10][R6.64] ;  /* 0x0000000a06c57981 */ /* 0x000928000c1e1500 */
[----:B0-----:R0:W4:Y:S04]  /*423b0*/  LDG.E.U16 R198, desc[UR10][R4.64] ;  /* 0x0000000a04c67981 */ /* 0x001128000c1e1500 */
[----:B------:R1:W-:Y:S04]  /*423c0*/  STL [R1+0x5c], R32 ;  /* 0x00005c2001007387 */ /* 0x0003e80000100800 */
[----:B------:R-:W4:Y:S04]  /*423d0*/  LDL.64 R18, [R1+0xb18] ;  /* 0x000b180001127983 */ /* 0x000f280000100a00 */
[----:B------:R-:W4:Y:S04]  /*423e0*/  LDL.64 R20, [R1+0xb10] ;  /* 0x000b100001147983 */ /* 0x000f280000100a00 */
[----:B------:R-:W4:Y:S04]  /*423f0*/  LDL.64 R22, [R1+0xb08] ;  /* 0x000b080001167983 */ /* 0x000f280000100a00 */
[----:B-1----:R-:W4:Y:S04]  /*42400*/  LDL.64 R32, [R1+0xb00] ;  /* 0x000b000001207983 */ /* 0x002f280000100a00 */
[----:B------:R-:W4:Y:S04]  /*42410*/  LDL.64 R2, [R1+0xae0] ;  /* 0x000ae00001027983 */ /* 0x000f280000100a00 */
[----:B------:R-:W4:Y:S04]  /*42420*/  LDL.64 R30, [R1+0xad8] ;  /* 0x000ad800011e7983 */ /* 0x000f280000100a00 */
[----:B------:R-:W-:Y:S01]  /*42430*/  STL [R1+0x4c], R36 ;  /* 0x00004c2401007387 */ /* 0x000fe20000100800 */
[----:B--2---:R-:W-:-:S04]  /*42440*/  IMAD.WIDE R8, R0, 0x2, R14 ;  /* 0x0000000200087825 */ /* 0x004fc800078e020e */
[C---:B---3--:R-:W-:Y:S01]  /*42450*/  IMAD.WIDE R12, R0.reuse, 0x2, R28 ;  /* 0x00000002000c7825 */ /* 0x048fe200078e021c */
[----:B------:R-:W2:Y:S03]  /*42460*/  LDG.E.U16 R208, desc[UR10][R8.64] ;  /* 0x0000000a08d07981 */ /* 0x000ea6000c1e1500 */
[C---:B------:R-:W-:Y:S01]  /*42470*/  IMAD.WIDE R10, R0.reuse, 0x2, R26 ;  /* 0x00000002000a7825 */ /* 0x040fe200078e021a */
[----:B------:R1:W3:Y:S03]  /*42480*/  LDG.E.U16 R205, desc[UR10][R12.64] ;  /* 0x0000000a0ccd7981 */ /* 0x0002e6000c1e1500 */
[C---:B----4-:R-:W-:Y:S01]  /*42490*/  IMAD.WIDE R6, R0.reuse, 0x2, R16 ;  /* 0x0000000200067825 */ /* 0x050fe200078e0210 */
[----:B------:R4:W2:Y:S04]  /*424a0*/  LDG.E.U16 R203, desc[UR10][R10.64] ;  /* 0x0000000a0acb7981 */ /* 0x0008a8000c1e1500 */
[----:B------:R-:W-:Y:S04]  /*424b0*/  STL [R1+0x22c4], R199 ;  /* 0x0022c4c701007387 */ /* 0x000fe80000100800 */
[----:B------:R-:W-:Y:S01]  /*424c0*/  STL [R1+0x22c8], R201 ;  /* 0x0022c8c901007387 */ /* 0x000fe20000100800 */
[----:B0-----:R-:W-:-:S03]  /*424d0*/  IMAD.WIDE R4, R0, 0x2, R24 ;  /* 0x0000000200047825 */ /* 0x001fc600078e0218 */
[----:B------:R0:W2:Y:S04]  /*424e0*/  LDG.E.U16 R196, desc[UR10][R6.64] ;  /* 0x0000000a06c47981 */ /* 0x0000a8000c1e1500 */
[----:B------:R-:W-:Y:S04]  /*424f0*/  STL [R1+0x22cc], R207 ;  /* 0x0022cccf01007387 */ /* 0x000fe80000100800 */
[----:B------:R-:W-:Y:S04]  /*42500*/  STL [R1+0x48], R35 ;  /* 0x0000482301007387 */ /* 0x000fe80000100800 */
[----:B------:R0:W2:Y:S04]  /*42510*/  LDG.E.U16 R206, desc[UR10][R4.64] ;  /* 0x0000000a04ce7981 */ /* 0x0000a8000c1e1500 */
[----:B------:R-:W-:Y:S04]  /*42520*/  STL [R1+0x22d0], R197 ;  /* 0x0022d0c501007387 */ /* 0x000fe80000100800 */
[----:B------:R-:W-:Y:S04]  /*42530*/  STL [R1+0x22d4], R198 ;  /* 0x0022d4c601007387 */ /* 0x000fe80000100800 */
[----:B------:R-:W2:Y:S04]  /*42540*/  LDL.64 R14, [R1+0xac0] ;  /* 0x000ac000010e7983 */ /* 0x000ea80000100a00 */
[----:B------:R-:W3:Y:S01]  /*42550*/  LDL.64 R28, [R1+0xad0] ;  /* 0x000ad000011c7983 */ /* 0x000ee20000100a00 */
[----:B-1----:R-:W-:-:S03]  /*42560*/  IMAD.WIDE R12, R0, 0x2, R18 ;  /* 0x00000002000c7825 */ /* 0x002fc600078e0212 */
[----:B------:R-:W3:Y:S04]  /*42570*/  LDL.64 R26, [R1+0xac8] ;  /* 0x000ac800011a7983 */ /* 0x000ee80000100a00 */
[----:B------:R-:W3:Y:S04]  /*42580*/  LDL.64 R16, [R1+0xaa0] ;  /* 0x000aa00001107983 */ /* 0x000ee80000100a00 */
[----:B------:R1:W-:Y:S04]  /*42590*/  STL [R1+0x38], R34 ;  /* 0x0000382201007387 */ /* 0x0003e80000100800 */
[----:B------:R-:W3:Y:S01]  /*425a0*/  LDL.64 R18, [R1+0xa90] ;  /* 0x000a900001127983 */ /* 0x000ee20000100a00 */
[----:B----4-:R-:W-:-:S03]  /*425b0*/  IMAD.WIDE R10, R0, 0x2, R20 ;  /* 0x00000002000a7825 */ /* 0x010fc600078e0214 */
[----:B------:R-:W4:Y:S01]  /*425c0*/  LDL.64 R20, [R1+0xa88] ;  /* 0x000a880001147983 */ /* 0x000f220000100a00 */
[----:B------:R-:W-:-:S03]  /*425d0*/  IMAD.WIDE R8, R0, 0x2, R22 ;  /* 0x0000000200087825 */ /* 0x000fc600078e0216 */
[----:B------:R-:W4:Y:S04]  /*425e0*/  LDL.64 R24, [R1+0xa98] ;  /* 0x000a980001187983 */ /* 0x000f280000100a00 */
[----:B------:R-:W4:Y:S01]  /*425f0*/  LDL.64 R22, [R1+0xa80] ;  /* 0x000a800001167983 */ /* 0x000f220000100a00 */
[----:B0-----:R-:W-:-:S03]  /*42600*/  IMAD.WIDE R6, R0, 0x2, R32 ;  /* 0x0000000200067825 */ /* 0x001fc600078e0220 */
[----:B------:R-:W4:Y:S01]  /*42610*/  LDL.64 R32, [R1+0xa58] ;  /* 0x000a580001207983 */ /* 0x000f220000100a00 */
[----:B------:R-:W-:-:S03]  /*42620*/  IMAD.WIDE R4, R0, 0x2, R2 ;  /* 0x0000000200047825 */ /* 0x000fc600078e0202 */
[----:B------:R-:W4:Y:S04]  /*42630*/  LDG.E.U16 R200, desc[UR10][R12.64] ;  /* 0x0000000a0cc87981 */ /* 0x000f28000c1e1500 */
[----:B------:R0:W4:Y:S04]  /*42640*/  LDG.E.U16 R2, desc[UR10][R6.64] ;  /* 0x0000000a06027981 */ /* 0x000128000c1e1500 */
[----:B------:R0:W4:Y:S04]  /*42650*/  LDG.E.U16 R244, desc[UR10][R8.64] ;  /* 0x0000000a08f47981 */ /* 0x000128000c1e1500 */
[----:B------:R-:W4:Y:S04]  /*42660*/  LDL.64 R12, [R1+0x9d8] ;  /* 0x0009d800010c7983 */ /* 0x000f280000100a00 */
[----:B------:R0:W4:Y:S04]  /*42670*/  LDG.E.U16 R251, desc[UR10][R4.64] ;  /* 0x0000000a04fb7981 */ /* 0x000128000c1e1500 */
        /* <DEDUP_REMOVED lines=18> */
[----:B------:R-:W4:Y:S01]  /*427a0*/  LDL R204, [R1+0x150] ;  /* 0x0001500001cc7983 */ /* 0x000f220000100800 */
[----:B--2---:R-:W-:-:S03]  /*427b0*/  IMAD.WIDE R242, R0, 0x2, R14 ;  /* 0x0000000200f27825 */ /* 0x004fc600078e020e */
[----:B------:R-:W2:Y:S04]  /*427c0*/  LDL.64 R10, [R1+0x9d0] ;  /* 0x0009d000010a7983 */ /* 0x000ea80000100a00 */
[----:B------:R-:W2:Y:S01]  /*427d0*/  LDL.64 R14, [R1+0xa20] ;  /* 0x000a2000010e7983 */ /* 0x000ea20000100a00 */
[----:B---3--:R-:W-:-:S03]  /*427e0*/  IMAD.WIDE R240, R0, 0x2, R16 ;  /* 0x0000000200f07825 */ /* 0x008fc600078e0210 */
[----:B------:R-:W3:Y:S04]  /*427f0*/  LDG.E.U16 R242, desc[UR10][R242.64] ;  /* 0x0000000af2f27981 */ /* 0x000ee8000c1e1500 */
[----:B------:R-:W3:Y:S01]  /*42800*/  LDL.64 R16, [R1+0xa18] ;  /* 0x000a180001107983 */ /* 0x000ee20000100a00 */
[----:B------:R-:W-:-:S03]  /*42810*/  IMAD.WIDE R236, R0, 0x2, R18 ;  /* 0x0000000200ec7825 */ /* 0x000fc600078e0212 */
[----:B------:R-:W3:Y:S04]  /*42820*/  LDG.E.U16 R240, desc[UR10][R240.64] ;  /* 0x0000000af0f07981 */ /* 0x000ee8000c1e1500 */
[----:B------:R-:W3:Y:S01]  /*42830*/  LDL.64 R18, [R1+0xa08] ;  /* 0x000a080001127983 */ /* 0x000ee20000100a00 */
[----:B----4-:R-:W-:-:S03]  /*42840*/  IMAD.WIDE R234, R0, 0x2, R20 ;  /* 0x0000000200ea7825 */ /* 0x010fc600078e0214 */
[----:B------:R-:W4:Y:S01]  /*42850*/  LDL.64 R20, [R1+0xa00] ;  /* 0x000a000001147983 */ /* 0x000f220000100a00 */
[----:B------:R-:W-:-:S03]  /*42860*/  IMAD.WIDE R238, R0, 0x2, R24 ;  /* 0x0000000200ee7825 */ /* 0x000fc600078e0218 */
[----:B------:R-:W4:Y:S01]  /*42870*/  LDL.64 R24, [R1+0xa10] ;  /* 0x000a100001187983 */ /* 0x000f220000100a00 */
[----:B------:R-:W-:-:S03]  /*42880*/  IMAD.WIDE R232, R0, 0x2, R22 ;  /* 0x0000000200e87825 */ /* 0x000fc600078e0216 */
[----:B------:R-:W4:Y:S01]  /*42890*/  LDL.64 R22, [R1+0x9e0] ;  /* 0x0009e00001167983 */ /* 0x000f220000100a00 */
[----:B0-----:R-:W-:-:S03]  /*428a0*/  IMAD.WIDE R6, R0, 0x2, R28 ;  /* 0x0000000200067825 */ /* 0x001fc600078e021c */
[----:B------:R-:W4:Y:S01]  /*428b0*/  LDL.64 R28, [R1+0xa48] ;  /* 0x000a4800011c7983 */ /* 0x000f220000100a00 */
[----:B------:R-:W-:-:S03]  /*428c0*/  IMAD.WIDE R8, R0, 0x2, R30 ;  /* 0x0000000200087825 */ /* 0x000fc600078e021e */
[----:B------:R0:W4:Y:S01]  /*428d0*/  LDG.E.U16 R247, desc[UR10][R6.64] ;  /* 0x0000000a06f77981 */ /* 0x000122000c1e1500 */
[----:B------:R-:W-:-:S03]  /*428e0*/  IMAD.WIDE R4, R0, 0x2, R26 ;  /* 0x0000000200047825 */ /* 0x000fc600078e021a */
[----:B------:R-:W4:Y:S04]  /*428f0*/  LDL.64 R30, [R1+0xa50] ;  /* 0x000a5000011e7983 */ /* 0x000f280000100a00 */
[----:B------:R-:W4:Y:S04]  /*42900*/  LDL.64 R26, [R1+0xa40] ;  /* 0x000a4000011a7983 */ /* 0x000f280000100a00 */
[----:B------:R-:W0:Y:S04]  /*42910*/  LDL.64 R6, [R1+0x9c0] ;  /* 0x0009c00001067983 */ /* 0x000e280000100a00 */
[----:B------:R1:W4:Y:S01]  /*42920*/  LDG.E.U16 R249, desc[UR10][R8.64] ;  /* 0x0000000a08f97981 */ /* 0x000322000c1e1500 */
[----:B------:R-:W-:-:S03]  /*42930*/  IMAD.WIDE R228, R0, 0x2, R32 ;  /* 0x0000000200e47825 */ /* 0x000fc600078e0220 */
[----:B------:R0:W4:Y:S04]  /*42940*/  LDG.E.U16 R245, desc[UR10][R4.64] ;  /* 0x0000000a04f57981 */ /* 0x000128000c1e1500 */
[----:B------:R-:W4:Y:S04]  /*42950*/  LDL.64 R32, [R1+0x988] ;  /* 0x0009880001207983 */ /* 0x000f280000100a00 */
[----:B------:R-:W1:Y:S04]  /*42960*/  LDL.64 R8, [R1+0x9c8] ;  /* 0x0009c80001087983 */ /* 0x000e680000100a00 */
[----:B------:R-:W4:Y:S01]  /*42970*/  LDL.64 R4, [R1+0x9a0] ;  /* 0x0009a00001047983 */ /* 0x000f220000100a00 */
[----:B------:R-:W-:-:S03]  /*42980*/  IMAD.WIDE R12, R0, 0x2, R12 ;  /* 0x00000002000c7825 */ /* 0x000fc600078e020c */
[----:B------:R-:W4:Y:S04]  /*42990*/  LDG.E.U16 R228, desc[UR10][R228.64] ;  /* 0x0000000ae4e47981 */ /* 0x000f28000c1e1500 */
[----:B------:R0:W4:Y:S01]  /*429a0*/  LDG.E.U16 R195, desc[UR10][R12.64] ;  /* 0x0000000a0cc37981 */ /* 0x000122000c1e1500 */
[----:B------:R-:W-:-:S03]  /*429b0*/  IMAD.WIDE R230, R0, 0x2, R34 ;  /* 0x0000000200e67825 */ /* 0x000fc600078e0222 */
[----:B------:R-:W4:Y:S04]  /*429c0*/  LDL.64 R34, [R1+0x940] ;  /* 0x0009400001227983 */ /* 0x000f280000100a00 */
[----:B------:R-:W4:Y:S04]  /*429d0*/  LDG.E.U16 R230, desc[UR10][R230.64] ;  /* 0x0000000ae6e67981 */ /* 0x000f28000c1e1500 */
[----:B------:R-:W4:Y:S04]  /*429e0*/  LDG.E.U16 R232, desc[UR10][R232.64] ;  /* 0x0000000ae8e87981 */ /* 0x000f28000c1e1500 */
[----:B------:R-:W4:Y:S04]  /*429f0*/  LDG.E.U16 R234, desc[UR10][R234.64] ;  /* 0x0000000aeaea7981 */ /* 0x000f28000c1e1500 */
[----:B------:R-:W4:Y:S04]  /*42a00*/  LDG.E.U16 R236, desc[UR10][R236.64] ;  /* 0x0000000aecec7981 */ /* 0x000f28000c1e1500 */
[----:B------:R-:W4:Y:S01]  /*42a10*/  LDG.E.U16 R238, desc[UR10][R238.64] ;  /* 0x0000000aeeee7981 */ /* 0x000f22000c1e1500 */
[----:B--2---:R-:W-:-:S03]  /*42a20*/  IMAD.WIDE R220, R0, 0x2, R14 ;  /* 0x0000000200dc7825 */ /* 0x004fc600078e020e */
[----:B------:R-:W2:Y:S01]  /*42a30*/  LDL.64 R14, [R1+0x998] ;  /* 0x00099800010e7983 */ /* 0x000ea20000100a00 */
[----:B------:R-:W-:-:S03]  /*42a40*/  IMAD.WIDE R10, R0, 0x2, R10 ;  /* 0x00000002000a7825 */ /* 0x000fc600078e020a */
[----:B------:R-:W2:Y:S04]  /*42a50*/  LDG.E.U16 R220, desc[UR10][R220.64] ;  /* 0x0000000adcdc7981 */ /* 0x000ea8000c1e1500 */
[----:B------:R-:W2:Y:S01]  /*42a60*/  LDG.E.U16 R193, desc[UR10][R10.64] ;  /* 0x0000000a0ac17981 */ /* 0x000ea2000c1e1500 */
[----:B---3--:R-:W-:-:S03]  /*42a70*/  IMAD.WIDE R218, R0, 0x2, R16 ;  /* 0x0000000200da7825 */ /* 0x008fc600078e0210 */
[----:B------:R-:W3:Y:S04]  /*42a80*/  LDL.64 R16, [R1+0x990] ;  /* 0x0009900001107983 */ /* 0x000ee80000100a00 */
[----:B------:R-:W3:Y:S01]  /*42a90*/  LDG.E.U16 R218, desc[UR10][R218.64] ;  /* 0x0000000adada7981 */ /* 0x000ee2000c1e1500 */
[----:B------:R-:W-:-:S03]  /*42aa0*/  IMAD.WIDE R214, R0, 0x2, R18 ;  /* 0x0000000200d67825 */ /* 0x000fc600078e0212 */
[----:B------:R-:W3:Y:S01]  /*42ab0*/  LDL.64 R18, [R1+0x980] ;  /* 0x0009800001127983 */ /* 0x000ee20000100a00 */
[----:B----4-:R-:W-:-:S03]  /*42ac0*/  IMAD.WIDE R212, R0, 0x2, R20 ;  /* 0x0000000200d47825 */ /* 0x010fc600078e0214 */
[----:B------:R-:W4:Y:S01]  /*42ad0*/  LDL.64 R20, [R1+0x960] ;  /* 0x0009600001147983 */ /* 0x000f220000100a00 */
[----:B------:R-:W-:-:S03]  /*42ae0*/  IMAD.WIDE R216, R0, 0x2, R24 ;  /* 0x0000000200d87825 */ /* 0x000fc600078e0218 */
[----:B------:R-:W4:Y:S01]  /*42af0*/  LDL.64 R24, [R1+0x950] ;  /* 0x0009500001187983 */ /* 0x000f220000100a00 */
[----:B------:R-:W-:-:S03]  /*42b00*/  IMAD.WIDE R210, R0, 0x2, R22 ;  /* 0x0000000200d27825 */ /* 0x000fc600078e0216 */
[----:B------:R-:W4:Y:S01]  /*42b10*/  LDL.64 R22, [R1+0x958] ;  /* 0x0009580001167983 */ /* 0x000f220000100a00 */
[----:B------:R-:W-:-:S03]  /*42b20*/  IMAD.WIDE R224, R0, 0x2, R28 ;  /* 0x0000000200e07825 */ /* 0x000fc600078e021c */
[----:B------:R-:W4:Y:S04]  /*42b30*/  LDL.64 R28, [R1+0x920] ;  /* 0x00092000011c7983 */ /* 0x000f280000100a00 */
[----:B------:R-:W4:Y:S01]  /*42b40*/  LDG.E.U16 R210, desc[UR10][R210.64] ;  /* 0x0000000ad2d27981 */ /* 0x000f22000c1e1500 */
[----:B------:R-:W-:-:S03]  /*42b50*/  IMAD.WIDE R226, R0, 0x2, R30 ;  /* 0x0000000200e27825 */ /* 0x000fc600078e021e */
[----:B------:R-:W4:Y:S01]  /*42b60*/  LDL.64 R30, [R1+0x948] ;  /* 0x00094800011e7983 */ /* 0x000f220000100a00 */
[----:B------:R-:W-:-:S03]  /*42b70*/  IMAD.WIDE R222, R0, 0x2, R26 ;  /* 0x0000000200de7825 */ /* 0x000fc600078e021a */
[----:B------:R-:W4:Y:S01]  /*42b80*/  LDL.64 R26, [R1+0x918] ;  /* 0x00091800011a7983 */ /* 0x000f220000100a00 */
[----:B0-----:R-:W-:-:S03]  /*42b90*/  IMAD.WIDE R6, R0, 0x2, R6 ;  /* 0x0000000200067825 */ /* 0x001fc600078e0206 */
[----:B------:R-:W4:Y:S04]  /*42ba0*/  LDG.E.U16 R212, desc[UR10][R212.64] ;  /* 0x0000000ad4d47981 */ /* 0x000f28000c1e1500 */
[----:B------:R-:W4:Y:S04]  /*42bb0*/  LDG.E.U16 R189, desc[UR10][R6.64] ;  /* 0x0000000a06bd7981 */ /* 0x000f28000c1e1500 */
[----:B------:R-:W4:Y:S04]  /*42bc0*/  LDG.E.U16 R214, desc[UR10][R214.64] ;  /* 0x0000000ad6d67981 */ /* 0x000f28000c1e1500 */
[----:B------:R-:W4:Y:S01]  /*42bd0*/  LDG.E.U16 R216, desc[UR10][R216.64] ;  /* 0x0000000ad8d87981 */ /* 0x000f22000c1e1500 */
[----:B-1----:R-:W-:-:S03]  /*42be0*/  IMAD.WIDE R8, R0, 0x2, R8 ;  /* 0x0000000200087825 */ /* 0x002fc600078e0208 */
[----:B------:R-:W4:Y:S01]  /*42bf0*/  LDG.E.U16 R222, desc[UR10][R222.64] ;  /* 0x0000000adede7981 */ /* 0x000f22000c1e1500 */
[----:B------:R-:W-:-:S03]  /*42c00*/  IMAD.WIDE R4, R0, 0x2, R4 ;  /* 0x0000000200047825 */ /* 0x000fc600078e0204 */
[----:B------:R0:W4:Y:S04]  /*42c10*/  LDG.E.U16 R191, desc[UR10][R8.64] ;  /* 0x0000000a08bf7981 */ /* 0x000128000c1e1500 */
[----:B------:R4:W4:Y:S04]  /*42c20*/  LDG.E.U16 R187, desc[UR10][R4.64] ;  /* 0x0000000a04bb7981 */ /* 0x000928000c1e1500 */
[----:B------:R-:W4:Y:S01]  /*42c30*/  LDG.E.U16 R224, desc[UR10][R224.64] ;  /* 0x0000000ae0e07981 */ /* 0x000f22000c1e1500 */
[----:B--2---:R-:W-:-:S03]  /*42c40*/  IMAD.WIDE R12, R0, 0x2, R14 ;  /* 0x00000002000c7825 */ /* 0x004fc600078e020e */
[----:B------:R-:W2:Y:S04]  /*42c50*/  LDG.E.U16 R226, desc[UR10][R226.64] ;  /* 0x0000000ae2e27981 */ /* 0x000ea8000c1e1500 */
[----:B------:R-:W2:Y:S01]  /*42c60*/  LDL.64 R14, [R1+0x910] ;  /* 0x00091000010e7983 */ /* 0x000ea20000100a00 */
[----:B0-----:R-:W-:-:S03]  /*42c70*/  IMAD.WIDE R8, R0, 0x2, R32 ;  /* 0x0000000200087825 */ /* 0x001fc600078e0220 */
[----:B------:R-:W2:Y:S01]  /*42c80*/  LDL.64 R32, [R1+0x900] ;  /* 0x0009000001207983 */ /* 0x000ea20000100a00 */
[----:B---3--:R-:W-:-:S03]  /*42c90*/  IMAD.WIDE R10, R0, 0x2, R16 ;  /* 0x00000002000a7825 */ /* 0x008fc600078e0210 */
[----:B------:R-:W3:Y:S04]  /*42ca0*/  LDG.E.U16 R185, desc[UR10][R12.64] ;  /* 0x0000000a0cb97981 */ /* 0x000ee8000c1e1500 */
[----:B------:R-:W3:Y:S01]  /*42cb0*/  LDL.64 R16, [R1+0x908] ;  /* 0x0009080001107983 */ /* 0x000ee20000100a00 */
[----:B------:R-:W-:-:S03]  /*42cc0*/  IMAD.WIDE R6, R0, 0x2, R18 ;  /* 0x0000000200067825 */ /* 0x000fc600078e0212 */
[----:B------:R0:W3:Y:S04]  /*42cd0*/  LDG.E.U16 R183, desc[UR10][R10.64] ;  /* 0x0000000a0ab77981 */ /* 0x0000e8000c1e1500 */
[----:B------:R-:W3:Y:S01]  /*42ce0*/  LDL.64 R18, [R1+0x8e0] ;  /* 0x0008e00001127983 */ /* 0x000ee20000100a00 */
[----:B----4-:R-:W-:-:S03]  /*42cf0*/  IMAD.WIDE R4, R0, 0x2, R20 ;  /* 0x0000000200047825 */ /* 0x010fc600078e0214 */
[----:B------:R-:W4:Y:S01]  /*42d00*/  LDL.64 R20, [R1+0x8d8] ;  /* 0x0008d80001147983 */ /* 0x000f220000100a00 */
[----:B0-----:R-:W-:-:S03]  /*42d10*/  IMAD.WIDE R10, R0, 0x2, R24 ;  /* 0x00000002000a7825 */ /* 0x001fc600078e0218 */
[----:B------:R0:W4:Y:S01]  /*42d20*/  LDG.E.U16 R177, desc[UR10][R4.64] ;  /* 0x0000000a04b17981 */ /* 0x000122000c1e1500 */
[----:B------:R-:W-:-:S03]  /*42d30*/  IMAD.WIDE R12, R0, 0x2, R22 ;  /* 0x00000002000c7825 */ /* 0x000fc600078e0216 */
[----:B------:R-:W4:Y:S04]  /*42d40*/  LDL.64 R22, [R1+0x8d0] ;  /* 0x0008d00001167983 */ /* 0x000f280000100a00 */
[----:B------:R-:W4:Y:S01]  /*42d50*/  LDL.64 R24, [R1+0x8c8] ;  /* 0x0008c80001187983 */ /* 0x000f220000100a00 */
[----:B0-----:R-:W-:-:S03]  /*42d60*/  IMAD.WIDE R4, R0, 0x2, R28 ;  /* 0x0000000200047825 */ /* 0x001fc600078e021c */
[----:B------:R-:W4:Y:S04]  /*42d70*/  LDL.64 R28, [R1+0x558] ;  /* 0x00055800011c7983 */ /* 0x000f280000100a00 */
[----:B------:R2:W4:Y:S04]  /*42d80*/  LDG.E.U16 R173, desc[UR10][R10.64] ;  /* 0x0000000a0aad7981 */ /* 0x000528000c1e1500 */
[----:B------:R0:W4:Y:S04]  /*42d90*/  LDG.E.U16 R181, desc[UR10][R8.64] ;  /* 0x0000000a08b57981 */ /* 0x000128000c1e1500 */
[----:B------:R1:W4:Y:S04]  /*42da0*/  LDG.E.U16 R175, desc[UR10][R12.64] ;  /* 0x0000000a0caf7981 */ /* 0x000328000c1e1500 */
[----:B------:R0:W4:Y:S04]  /*42db0*/  LDG.E.U16 R179, desc[UR10][R6.64] ;  /* 0x0000000a06b37981 */ /* 0x000128000c1e1500 */
[----:B------:R3:W4:Y:S01]  /*42dc0*/  LDG.E.U16 R167, desc[UR10][R4.64] ;  /* 0x0000000a04a77981 */ /* 0x000722000c1e1500 */
[----:B--2---:R-:W-:-:S03]  /*42dd0*/  IMAD.WIDE R10, R0, 0x2, R14 ;  /* 0x00000002000a7825 */ /* 0x004fc600078e020e */
[----:B------:R-:W2:Y:S01]  /*42de0*/  LDL.64 R14, [R1+0x548] ;  /* 0x00054800010e7983 */ /* 0x000ea20000100a00 */
[----:B0-----:R-:W-:-:S03]  /*42df0*/  IMAD.WIDE R8, R0, 0x2, R30 ;  /* 0x0000000200087825 */ /* 0x001fc600078e021e */
[----:B------:R-:W2:Y:S01]  /*42e00*/  LDL.64 R30, [R1+0x8c0] ;  /* 0x0008c000011e7983 */ /* 0x000ea20000100a00 */
[----:B-1----:R-:W-:-:S03]  /*42e10*/  IMAD.WIDE R12, R0, 0x2, R26 ;  /* 0x00000002000c7825 */ /* 0x002fc600078e021a */
[----:B------:R-:W2:Y:S01]  /*42e20*/  LDL.64 R26, [R1+0x550] ;  /* 0x00055000011a7983 */ /* 0x000ea20000100a00 */
[----:B------:R-:W-:-:S03]  /*42e30*/  IMAD.WIDE R6, R0, 0x2, R34 ;  /* 0x0000000200067825 */ /* 0x000fc600078e0222 */
[----:B------:R0:W2:Y:S04]  /*42e40*/  LDG.E.U16 R171, desc[UR10][R8.64] ;  /* 0x0000000a08ab7981 */ /* 0x0000a8000c1e1500 */
[----:B------:R-:W2:Y:S01]  /*42e50*/  LDL.64 R34, [R1+0x8a0] ;  /* 0x0008a00001227983 */ /* 0x000ea20000100a00 */
[----:B---3--:R-:W-:-:S03]  /*42e60*/  IMAD.WIDE R4, R0, 0x2, R18 ;  /* 0x0000000200047825 */ /* 0x008fc600078e0212 */
[----:B------:R-:W3:Y:S01]  /*42e70*/  LDL.64 R18, [R1+0x888] ;  /* 0x0008880001127983 */ /* 0x000ee20000100a00 */
[----:B0-----:R-:W-:-:S03]  /*42e80*/  IMAD.WIDE R8, R0, 0x2, R16 ;  /* 0x0000000200087825 */ /* 0x001fc600078e0210 */
[----:B------:R-:W3:Y:S04]  /*42e90*/  LDL.64 R16, [R1+0x540] ;  /* 0x0005400001107983 */ /* 0x000ee80000100a00 */
[----:B------:R0:W3:Y:S04]  /*42ea0*/  LDG.E.U16 R169, desc[UR10][R6.64] ;  /* 0x0000000a06a97981 */ /* 0x0000e8000c1e1500 */
[----:B------:R4:W3:Y:S04]  /*42eb0*/  LDG.E.U16 R165, desc[UR10][R12.64] ;  /* 0x0000000a0ca57981 */ /* 0x0008e8000c1e1500 */
[----:B------:R1:W3:Y:S01]  /*42ec0*/  LDG.E.U16 R163, desc[UR10][R10.64] ;  /* 0x0000000a0aa37981 */ /* 0x0002e2000c1e1500 */
[----:B0-----:R-:W-:-:S03]  /*42ed0*/  IMAD.WIDE R6, R0, 0x2, R32 ;  /* 0x0000000200067825 */ /* 0x001fc600078e0220 */
[----:B------:R-:W3:Y:S01]  /*42ee0*/  LDL.64 R32, [R1+0x890] ;  /* 0x0008900001207983 */ /* 0x000ee20000100a00 */
[----:B----4-:R-:W-:-:S03]  /*42ef0*/  IMAD.WIDE R12, R0, 0x2, R20 ;  /* 0x00000002000c7825 */ /* 0x010fc600078e0214 */
[----:B------:R-:W4:Y:S01]  /*42f00*/  LDL.64 R20, [R1+0x880] ;  /* 0x0008800001147983 */ /* 0x000f220000100a00 */
[----:B-1----:R-:W-:-:S03]  /*42f10*/  IMAD.WIDE R10, R0, 0x2, R22 ;  /* 0x00000002000a7825 */ /* 0x002fc600078e0216 */
[----:B------:R0:W4:Y:S04]  /*42f20*/  LDG.E.U16 R161, desc[UR10][R8.64] ;  /* 0x0000000a08a17981 */ /* 0x000128000c1e1500 */
[----:B------:R-:W4:Y:S04]  /*42f30*/  LDL.64 R22, [R1+0x878] ;  /* 0x0008780001167983 */ /* 0x000f280000100a00 */
[----:B------:R1:W4:Y:S01]  /*42f40*/  LDG.E.U16 R155, desc[UR10][R12.64] ;  /* 0x0000000a0c9b7981 */ /* 0x000322000c1e1500 */
[----:B0-----:R-:W-:-:S03]  /*42f50*/  IMAD.WIDE R8, R0, 0x2, R24 ;  /* 0x0000000200087825 */ /* 0x001fc600078e0218 */
[----:B------:R-:W4:Y:S04]  /*42f60*/  LDL.64 R24, [R1+0x870] ;  /* 0x0008700001187983 */ /* 0x000f280000100a00 */
[----:B------:R2:W4:Y:S01]  /*42f70*/  LDG.E.U16 R151, desc[UR10][R8.64] ;  /* 0x0000000a08977981 */ /* 0x000522000c1e1500 */
[----:B-1----:R-:W-:-:S03]  /*42f80*/  IMAD.WIDE R12, R0, 0x2, R28 ;  /* 0x00000002000c7825 */ /* 0x002fc600078e021c */
[----:B------:R-:W4:Y:S04]  /*42f90*/  LDL.64 R28, [R1+0x840] ;  /* 0x00084000011c7983 */ /* 0x000f280000100a00 */
        /* <DEDUP_REMOVED lines=9> */
[----:B------:R-:W2:Y:S04]  /*43030*/  LDL.64 R26, [R1+0x838] ;  /* 0x00083800011a7983 */ /* 0x000ea80000100a00 */
[----:B------:R0:W2:Y:S01]  /*43040*/  LDG.E.U16 R149, desc[UR10][R6.64] ;  /* 0x0000000a06957981 */ /* 0x0000a2000c1e1500 */
[----:B------:R-:W-:-:S03]  /*43050*/  IMAD.WIDE R4, R0, 0x2, R34 ;  /* 0x0000000200047825 */ /* 0x000fc600078e0222 */
[----:B------:R-:W2:Y:S01]  /*43060*/  LDG.E.U16 R143, desc[UR10][R10.64] ;  /* 0x0000000a0a8f7981 */ /* 0x000ea2000c1e1500 */
[----:B---3--:R-:W-:-:S03]  /*43070*/  IMAD.WIDE R12, R0, 0x2, R18 ;  /* 0x00000002000c7825 */ /* 0x008fc600078e0212 */
[----:B------:R-:W3:Y:S01]  /*43080*/  LDL.64 R18, [R1+0x800] ;  /* 0x0008000001127983 */ /* 0x000ee20000100a00 */
[----:B0-----:R-:W-:-:S03]  /*43090*/  IMAD.WIDE R6, R0, 0x2, R16 ;  /* 0x0000000200067825 */ /* 0x001fc600078e0210 */
[----:B------:R-:W3:Y:S04]  /*430a0*/  LDL.64 R16, [R1+0x810] ;  /* 0x0008100001107983 */ /* 0x000ee80000100a00 */
[----:B------:R0:W3:Y:S04]  /*430b0*/  LDG.E.U16 R147, desc[UR10][R4.64] ;  /* 0x0000000a04937981 */ /* 0x0000e8000c1e1500 */
[----:B------:R-:W3:Y:S04]  /*430c0*/  LDL.64 R34, [R1+0x808] ;  /* 0x0008080001227983 */ /* 0x000ee80000100a00 */
[----:B------:R1:W3:Y:S01]  /*430d0*/  LDG.E.U16 R141, desc[UR10][R8.64] ;  /* 0x0000000a088d7981 */ /* 0x0002e2000c1e1500 */
[----:B0-----:R-:W-:-:S03]  /*430e0*/  IMAD.WIDE R4, R0, 0x2, R32 ;  /* 0x0000000200047825 */ /* 0x001fc600078e0220 */
[----:B------:R-:W3:Y:S01]  /*430f0*/  LDL.64 R32, [R1+0x7c8] ;  /* 0x0007c80001207983 */ /* 0x000ee20000100a00 */
[----:B----4-:R-:W-:-:S03]  /*43100*/  IMAD.WIDE R10, R0, 0x2, R20 ;  /* 0x00000002000a7825 */ /* 0x010fc600078e0214 */
[----:B------:R-:W4:Y:S04]  /*43110*/  LDL.64 R20, [R1+0x7f8] ;  /* 0x0007f80001147983 */ /* 0x000f280000100a00 */
[----:B------:R0:W4:Y:S01]  /*43120*/  LDG.E.U16 R139, desc[UR10][R6.64] ;  /* 0x0000000a068b7981 */ /* 0x000122000c1e1500 */
[----:B-1----:R-:W-:-:S03]  /*43130*/  IMAD.WIDE R8, R0, 0x2, R22 ;  /* 0x0000000200087825 */ /* 0x002fc600078e0216 */
        /* <DEDUP_REMOVED lines=10> */
[----:B------:R-:W4:Y:S01]  /*431e0*/  LDG.E.U16 R123, desc[UR10][R10.64] ;  /* 0x0000000a0a7b7981 */ /* 0x000f22000c1e1500 */
        /* <DEDUP_REMOVED lines=8> */
[----:B------:R1:W2:Y:S01]  /*43270*/  LDG.E.U16 R125, desc[UR10][R12.64] ;  /* 0x0000000a0c7d7981 */ /* 0x0002a2000c1e1500 */
[----:B---3--:R-:W-:-:S03]  /*43280*/  IMAD.WIDE R82, R0, 0x2, R18 ;  /* 0x0000000200527825 */ /* 0x008fc600078e0212 */
[----:B------:R-:W3:Y:S01]  /*43290*/  LDL.64 R18, [R1+0x778] ;  /* 0x0007780001127983 */ /* 0x000ee20000100a00 */
[----:B0-----:R-:W-:-:S03]  /*432a0*/  IMAD.WIDE R4, R0, 0x2, R16 ;  /* 0x0000000200047825 */ /* 0x001fc600078e0210 */
[----:B------:R-:W3:Y:S04]  /*432b0*/  LDL.64 R16, [R1+0x780] ;  /* 0x0007800001107983 */ /* 0x000ee80000100a00 */
[----:B------:R4:W3:Y:S04]  /*432c0*/  LDG.E.U16 R120, desc[UR10][R6.64] ;  /* 0x0000000a06787981 */ /* 0x0008e8000c1e1500 */
[----:B------:R0:W3:Y:S04]  /*432d0*/  LDG.E.U16 R121, desc[UR10][R8.64] ;  /* 0x0000000a08797981 */ /* 0x0000e8000c1e1500 */
[----:B------:R-:W3:Y:S01]  /*432e0*/  LDL.64 R36, [R1+0x788] ;  /* 0x0007880001247983 */ /* 0x000ee20000100a00 */
[----:B-1----:R-:W-:-:S03]  /*432f0*/  IMAD.WIDE R12, R0, 0x2, R32 ;  /* 0x00000002000c7825 */ /* 0x002fc600078e0220 */
[----:B------:R-:W3:Y:S01]  /*43300*/  LDL.64 R32, [R1+0x748] ;  /* 0x0007480001207983 */ /* 0x000ee20000100a00 */
[----:B----4-:R-:W-:-:S03]  /*43310*/  IMAD.WIDE R6, R0, 0x2, R20 ;  /* 0x0000000200067825 */ /* 0x010fc600078e0214 */
[----:B------:R-:W4:Y:S01]  /*43320*/  LDL.64 R20, [R1+0x770] ;  /* 0x0007700001147983 */ /* 0x000f220000100a00 */
[----:B0-----:R-:W-:-:S03]  /*43330*/  IMAD.WIDE R8, R0, 0x2, R34 ;  /* 0x0000000200087825 */ /* 0x001fc600078e0222 */
[----:B------:R0:W4:Y:S04]  /*43340*/  LDG.E.U16 R53, desc[UR10][R4.64] ;  /* 0x0000000a04357981 */ /* 0x000128000c1e1500 */
[----:B------:R1:W4:Y:S04]  /*43350*/  LDG.E.U16 R115, desc[UR10][R8.64] ;  /* 0x0000000a08737981 */ /* 0x000328000c1e1500 */
[----:B------:R-:W4:Y:S01]  /*43360*/  LDL.64 R34, [R1+0x740] ;  /* 0x0007400001227983 */ /* 0x000f220000100a00 */
[----:B0-----:R-:W-:-:S03]  /*43370*/  IMAD.WIDE R4, R0, 0x2, R22 ;  /* 0x0000000200047825 */ /* 0x001fc600078e0216 */
[----:B------:R-:W4:Y:S01]  /*43380*/  LDG.E.U16 R51, desc[UR10][R6.64] ;  /* 0x0000000a06337981 */ /* 0x000f22000c1e1500 */
[----:B------:R-:W-:-:S03]  /*43390*/  IMAD.WIDE R54, R0, 0x2, R24 ;  /* 0x0000000200367825 */ /* 0x000fc600078e0218 */
[----:B------:R2:W4:Y:S01]  /*433a0*/  LDG.E.U16 R25, desc[UR10][R4.64] ;  /* 0x0000000a04197981 */ /* 0x000522000c1e1500 */
[----:B-1----:R-:W-:-:S03]  /*433b0*/  IMAD.WIDE R8, R0, 0x2, R28 ;  /* 0x0000000200087825 */ /* 0x002fc600078e021c */
[----:B------:R-:W4:Y:S04]  /*433c0*/  LDL.64 R28, [R1+0x730] ;  /* 0x00073000011c7983 */ /* 0x000f280000100a00 */
[----:B------:R-:W4:Y:S04]  /*433d0*/  LDL.64 R22, [R1+0x750] ;  /* 0x0007500001167983 */ /* 0x000f280000100a00 */
[----:B------:R3:W4:Y:S04]  /*433e0*/  LDG.E.U16 R50, desc[UR10][R8.64] ;  /* 0x0000000a08327981 */ /* 0x000728000c1e1500 */
[----:B------:R-:W4:Y:S04]  /*433f0*/  LDG.E.U16 R114, desc[UR10][R12.64] ;  /* 0x0000000a0c727981 */ /* 0x000f28000c1e1500 */
[----:B------:R-:W4:Y:S04]  /*43400*/  LDG.E.U16 R54, desc[UR10][R54.64] ;  /* 0x0000000a36367981 */ /* 0x000f28000c1e1500 */
[----:B------:R-:W4:Y:S01]  /*43410*/  LDG.E.U16 R82, desc[UR10][R82.64] ;  /* 0x0000000a52527981 */ /* 0x000f22000c1e1500 */
[----:B--2---:R-:W-:-:S03]  /*43420*/  IMAD.WIDE R4, R0, 0x2, R14 ;  /* 0x0000000200047825 */ /* 0x004fc600078e020e */
[----:B------:R-:W2:Y:S01]  /*43430*/  LDL.64 R14, [R1+0x708] ;  /* 0x00070800010e7983 */ /* 0x000ea20000100a00 */
[----:B------:R-:W-:-:S03]  /*43440*/  IMAD.WIDE R10, R0, 0x2, R30 ;  /* 0x00000002000a7825 */ /* 0x000fc600078e021e */
[----:B------:R-:W2:Y:S01]  /*43450*/  LDL.64 R30, [R1+0x738] ;  /* 0x00073800011e7983 */ /* 0x000ea20000100a00 */
[----:B------:R-:W-:-:S03]  /*43460*/  IMAD.WIDE R6, R0, 0x2, R26 ;  /* 0x0000000200067825 */ /* 0x000fc600078e021a */
[----:B------:R-:W2:Y:S04]  /*43470*/  LDL.64 R26, [R1+0x710] ;  /* 0x00071000011a7983 */ /* 0x000ea80000100a00 */
[----:B------:R0:W2:Y:S04]  /*43480*/  LDG.E.U16 R24, desc[UR10][R6.64] ;  /* 0x0000000a06187981 */ /* 0x0000a8000c1e1500 */
[----:B------:R4:W2:Y:S04]  /*43490*/  LDG.E.U16 R55, desc[UR10][R4.64] ;  /* 0x0000000a04377981 */ /* 0x0008a8000c1e1500 */
[----:B------:R1:W2:Y:S01]  /*434a0*/  LDG.E.U16 R81, desc[UR10][R10.64] ;  /* 0x0000000a0a517981 */ /* 0x0002a2000c1e1500 */
[----:B---3--:R-:W-:-:S03]  /*434b0*/  IMAD.WIDE R8, R0, 0x2, R16 ;  /* 0x0000000200087825 */ /* 0x008fc600078e0210 */
[----:B------:R-:W3:Y:S01]  /*434c0*/  LDL.64 R16, [R1+0x6f8] ;  /* 0x0006f80001107983 */ /* 0x000ee20000100a00 */
[----:B0-----:R-:W-:-:S03]  /*434d0*/  IMAD.WIDE R6, R0, 0x2, R18 ;  /* 0x0000000200067825 */ /* 0x001fc600078e0212 */
[----:B------:R-:W3:Y:S04]  /*434e0*/  LDL.64 R18, [R1+0x6f0] ;  /* 0x0006f00001127983 */ /* 0x000ee80000100a00 */
[----:B------:R-:W3:Y:S01]  /*434f0*/  LDG.E.U16 R49, desc[UR10][R6.64] ;  /* 0x0000000a06317981 */ /* 0x000ee2000c1e1500 */
[----:B------:R-:W-:-:S03]  /*43500*/  IMAD.WIDE R12, R0, 0x2, R32 ;  /* 0x00000002000c7825 */ /* 0x000fc600078e0220 */
[----:B------:R-:W3:Y:S04]  /*43510*/  LDG.E.U16 R80, desc[UR10][R8.64] ;  /* 0x0000000a08507981 */ /* 0x000ee8000c1e1500 */
[----:B------:R-:W3:Y:S01]  /*43520*/  LDL.64 R32, [R1+0x6b8] ;  /* 0x0006b80001207983 */ /* 0x000ee20000100a00 */
[----:B----4-:R-:W-:-:S03]  /*43530*/  IMAD.WIDE R4, R0, 0x2, R20 ;  /* 0x0000000200047825 */ /* 0x010fc600078e0214 */
[----:B------:R-:W4:Y:S01]  /*43540*/  LDL.64 R20, [R1+0x6d0] ;  /* 0x0006d00001147983 */ /* 0x000f220000100a00 */
[----:B-1----:R-:W-:-:S03]  /*43550*/  IMAD.WIDE R10, R0, 0x2, R36 ;  /* 0x00000002000a7825 */ /* 0x002fc600078e0224 */
[----:B------:R-:W4:Y:S04]  /*43560*/  LDL.64 R36, [R1+0x6b0] ;  /* 0x0006b00001247983 */ /* 0x000f280000100a00 */
[----:B------:R0:W4:Y:S04]  /*43570*/  LDG.E.U16 R113, desc[UR10][R10.64] ;  /* 0x0000000a0a717981 */ /* 0x000128000c1e1500 */
[----:B------:R2:W4:Y:S01]  /*43580*/  LDG.E.U16 R112, desc[UR10][R12.64] ;  /* 0x0000000a0c707981 */ /* 0x000522000c1e1500 */
[----:B0-----:R-:W-:-:S03]  /*43590*/  IMAD.WIDE R10, R0, 0x2, R34 ;  /* 0x00000002000a7825 */ /* 0x001fc600078e0222 */
[----:B------:R-:W4:Y:S01]  /*435a0*/  LDL.64 R34, [R1+0x688] ;  /* 0x0006880001227983 */ /* 0x000f220000100a00 */
[----:B------:R-:W-:-:S03]  /*435b0*/  IMAD.WIDE R6, R0, 0x2, R28 ;  /* 0x0000000200067825 */ /* 0x000fc600078e021c */
[----:B------:R-:W4:Y:S01]  /*435c0*/  LDL.64 R28, [R1+0x690] ;  /* 0x00069000011c7983 */ /* 0x000f220000100a00 */
[----:B------:R-:W-:-:S03]  /*435d0*/  IMAD.WIDE R56, R0, 0x2, R22 ;  /* 0x0000000200387825 */ /* 0x000fc600078e0216 */
[----:B------:R-:W4:Y:S04]  /*435e0*/  LDG.E.U16 R22, desc[UR10][R6.64] ;  /* 0x0000000a06167981 */ /* 0x000f28000c1e1500 */
[----:B------:R0:W4:Y:S04]  /*435f0*/  LDG.E.U16 R23, desc[UR10][R4.64] ;  /* 0x0000000a04177981 */ /* 0x000128000c1e1500 */
[----:B------:R1:W4:Y:S04]  /*43600*/  LDG.E.U16 R79, desc[UR10][R10.64] ;  /* 0x0000000a0a4f7981 */ /* 0x000328000c1e1500 */
[----:B------:R-:W4:Y:S01]  /*43610*/  LDG.E.U16 R56, desc[UR10][R56.64] ;  /* 0x0000000a38387981 */ /* 0x000f22000c1e1500 */
[----:B--2---:R-:W-:-:S03]  /*43620*/  IMAD.WIDE R12, R0, 0x2, R14 ;  /* 0x00000002000c7825 */ /* 0x004fc600078e020e */
[----:B------:R-:W2:Y:S01]  /*43630*/  LDL.64 R14, [R1+0x678] ;  /* 0x00067800010e7983 */ /* 0x000ea20000100a00 */
[----:B------:R-:W-:-:S03]  /*43640*/  IMAD.WIDE R8, R0, 0x2, R30 ;  /* 0x0000000200087825 */ /* 0x000fc600078e021e */
[----:B------:R-:W2:Y:S04]  /*43650*/  LDL.64 R30, [R1+0x680] ;  /* 0x00068000011e7983 */ /* 0x000ea80000100a00 */
[----:B------:R3:W2:Y:S01]  /*43660*/  LDG.E.U16 R48, desc[UR10][R8.64] ;  /* 0x0000000a08307981 */ /* 0x0006a2000c1e1500 */
[----:B0-----:R-:W-:-:S03]  /*43670*/  IMAD.WIDE R4, R0, 0x2, R26 ;  /* 0x0000000200047825 */ /* 0x001fc600078e021a */
[----:B------:R0:W2:Y:S01]  /*43680*/  LDG.E.U16 R111, desc[UR10][R12.64] ;  /* 0x0000000a0c6f7981 */ /* 0x0000a2000c1e1500 */
[----:B-1----:R-:W-:-:S03]  /*43690*/  IMAD.WIDE R10, R0, 0x2, R42 ;  /* 0x00000002000a7825 */ /* 0x002fc600078e022a */
[----:B------:R-:W2:Y:S04]  /*436a0*/  LDG.E.U16 R27, desc[UR10][R4.64] ;  /* 0x0000000a041b7981 */ /* 0x000ea8000c1e1500 */
[----:B------:R1:W2:Y:S01]  /*436b0*/  LDG.E.U16 R78, desc[UR10][R10.64] ;  /* 0x0000000a0a4e7981 */ /* 0x0002a2000c1e1500 */
[----:B---3--:R-:W-:-:S03]  /*436c0*/  IMAD.WIDE R8, R0, 0x2, R16 ;  /* 0x0000000200087825 */ /* 0x008fc600078e0210 */
[----:B------:R-:W3:Y:S01]  /*436d0*/  LDL.64 R16, [R1+0x670] ;  /* 0x0006700001107983 */ /* 0x000ee20000100a00 */
[----:B------:R-:W-:-:S03]  /*436e0*/  IMAD.WIDE R6, R0, 0x2, R18 ;  /* 0x0000000200067825 */ /* 0x000fc600078e0212 */
[----:B------:R-:W3:Y:S04]  /*436f0*/  LDL.64 R18, [R1+0x650] ;  /* 0x0006500001127983 */ /* 0x000ee80000100a00 */
[----:B------:R4:W3:Y:S01]  /*43700*/  LDG.E.U16 R47, desc[UR10][R8.64] ;  /* 0x0000000a082f7981 */ /* 0x0008e2000c1e1500 */
[----:B0-----:R-:W-:-:S03]  /*43710*/  IMAD.WIDE R12, R0, 0x2, R40 ;  /* 0x00000002000c7825 */ /* 0x001fc600078e0228 */
[----:B------:R-:W3:Y:S01]  /*43720*/  LDL.64 R40, [R1+0x638] ;  /* 0x0006380001287983 */ /* 0x000ee20000100a00 */
[----:B-1----:R-:W-:-:S03]  /*43730*/  IMAD.WIDE R10, R0, 0x2, R38 ;  /* 0x00000002000a7825 */ /* 0x002fc600078e0226 */
[----:B------:R-:W3:Y:S01]  /*43740*/  LDL.64 R38, [R1+0x610] ;  /* 0x0006100001267983 */ /* 0x000ee20000100a00 */
[----:B----4-:R-:W-:-:S03]  /*43750*/  IMAD.WIDE R8, R0, 0x2, R32 ;  /* 0x0000000200087825 */ /* 0x010fc600078e0220 */
[----:B------:R-:W4:Y:S01]  /*43760*/  LDL.64 R32, [R1+0x630] ;  /* 0x0006300001207983 */ /* 0x000f220000100a00 */
[----:B------:R-:W-:-:S03]  /*43770*/  IMAD.WIDE R4, R0, 0x2, R20 ;  /* 0x0000000200047825 */ /* 0x000fc600078e0214 */
[----:B------:R0:W4:Y:S04]  /*43780*/  LDG.E.U16 R21, desc[UR10][R6.64] ;  /* 0x0000000a06157981 */ /* 0x000128000c1e1500 */
[----:B------:R-:W4:Y:S04]  /*43790*/  LDG.E.U16 R57, desc[UR10][R4.64] ;  /* 0x0000000a04397981 */ /* 0x000f28000c1e1500 */
[----:B------:R1:W4:Y:S01]  /*437a0*/  LDG.E.U16 R110, desc[UR10][R12.64] ;  /* 0x0000000a0c6e7981 */ /* 0x000322000c1e1500 */
[----:B0-----:R-:W-:-:S03]  /*437b0*/  IMAD.WIDE R6, R0, 0x2, R36 ;  /* 0x0000000200067825 */ /* 0x001fc600078e0224 */
[----:B------:R-:W4:Y:S04]  /*437c0*/  LDL.64 R36, [R1+0x608] ;  /* 0x0006080001247983 */ /* 0x000f280000100a00 */
[----:B------:R2:W4:Y:S01]  /*437d0*/  LDG.E.U16 R46, desc[UR10][R8.64] ;  /* 0x0000000a082e7981 */ /* 0x000522000c1e1500 */
[----:B-1----:R-:W-:-:S03]  /*437e0*/  IMAD.WIDE R12, R0, 0x2, R34 ;  /* 0x00000002000c7825 */ /* 0x002fc600078e0222 */
[----:B------:R-:W4:Y:S01]  /*437f0*/  LDL.64 R34, [R1+0x5c8] ;  /* 0x0005c80001227983 */ /* 0x000f220000100a00 */
[----:B------:R-:W-:-:S03]  /*43800*/  IMAD.WIDE R4, R0, 0x2, R28 ;  /* 0x0000000200047825 */ /* 0x000fc600078e021c */
[----:B------:R-:W4:Y:S04]  /*43810*/  LDL.64 R28, [R1+0x600] ;  /* 0x00060000011c7983 */ /* 0x000f280000100a00 */
        /* <DEDUP_REMOVED lines=8> */
[----:B------:R-:W2:Y:S04]  /*438a0*/  LDL.64 R30, [R1+0x5f8] ;  /* 0x0005f800011e7983 */ /* 0x000ea80000100a00 */
[----:B------:R0:W2:Y:S04]  /*438b0*/  LDG.E.U16 R76, desc[UR10][R10.64] ;  /* 0x0000000a0a4c7981 */ /* 0x0000a8000c1e1500 */
[----:B------:R-:W2:Y:S01]  /*438c0*/  LDG.E.U16 R45, desc[UR10][R8.64] ;  /* 0x0000000a082d7981 */ /* 0x000ea2000c1e1500 */
[----:B---3--:R-:W-:-:S03]  /*438d0*/  IMAD.WIDE R6, R0, 0x2, R16 ;  /* 0x0000000200067825 */ /* 0x008fc600078e0210 */
[----:B------:R-:W3:Y:S01]  /*438e0*/  LDL.64 R16, [R1+0x5d0] ;  /* 0x0005d00001107983 */ /* 0x000ee20000100a00 */
[----:B-1----:R-:W-:-:S03]  /*438f0*/  IMAD.WIDE R4, R0, 0x2, R18 ;  /* 0x0000000200047825 */ /* 0x002fc600078e0212 */
[----:B------:R1:W3:Y:S04]  /*43900*/  LDG.E.U16 R19, desc[UR10][R6.64] ;  /* 0x0000000a06137981 */ /* 0x0002e8000c1e1500 */
[----:B------:R4:W3:Y:S01]  /*43910*/  LDG.E.U16 R83, desc[UR10][R4.64] ;  /* 0x0000000a04537981 */ /* 0x0008e2000c1e1500 */
[----:B0-----:R-:W-:-:S03]  /*43920*/  IMAD.WIDE R10, R0, 0x2, R58 ;  /* 0x00000002000a7825 */ /* 0x001fc600078e023a */
[----:B------:R-:W3:Y:S01]  /*43930*/  LDL.64 R58, [R1+0x5b0] ;  /* 0x0005b000013a7983 */ /* 0x000ee20000100a00 */
[----:B-1----:R-:W-:-:S03]  /*43940*/  IMAD.WIDE R6, R0, 0x2, R40 ;  /* 0x0000000200067825 */ /* 0x002fc600078e0228 */
[----:B------:R0:W3:Y:S01]  /*43950*/  LDG.E.U16 R108, desc[UR10][R10.64] ;  /* 0x0000000a0a6c7981 */ /* 0x0000e2000c1e1500 */
[----:B----4-:R-:W-:-:S03]  /*43960*/  IMAD.WIDE R4, R0, 0x2, R32 ;  /* 0x0000000200047825 */ /* 0x010fc600078e0220 */
[----:B------:R-:W4:Y:S01]  /*43970*/  LDL.64 R32, [R1+0x518] ;  /* 0x0005180001207983 */ /* 0x000f220000100a00 */
[----:B------:R-:W-:-:S03]  /*43980*/  IMAD.WIDE R84, R0, 0x2, R38 ;  /* 0x0000000200547825 */ /* 0x000fc600078e0226 */
[----:B------:R-:W4:Y:S04]  /*43990*/  LDL.64 R38, [R1+0x500] ;  /* 0x0005000001267983 */ /* 0x000f280000100a00 */
[----:B------:R-:W4:Y:S04]  /*439a0*/  LDG.E.U16 R44, desc[UR10][R6.64] ;  /* 0x0000000a062c7981 */ /* 0x000f28000c1e1500 */
[----:B------:R-:W4:Y:S01]  /*439b0*/  LDL.64 R40, [R1+0x508] ;  /* 0x0005080001287983 */ /* 0x000f220000100a00 */
[----:B------:R-:W-:-:S03]  /*439c0*/  IMAD.WIDE R12, R0, 0x2, R36 ;  /* 0x00000002000c7825 */ /* 0x000fc600078e0224 */
[----:B------:R-:W4:Y:S04]  /*439d0*/  LDL.64 R36, [R1+0x510] ;  /* 0x0005100001247983 */ /* 0x000f280000100a00 */
[----:B------:R1:W4:Y:S04]  /*439e0*/  LDG.E.U16 R107, desc[UR10][R12.64] ;  /* 0x0000000a0c6b7981 */ /* 0x000328000c1e1500 */
[----:B------:R-:W4:Y:S01]  /*439f0*/  LDG.E.U16 R18, desc[UR10][R4.64] ;  /* 0x0000000a04127981 */ /* 0x000f22000c1e1500 */
[----:B0-----:R-:W-:-:S03]  /*43a00*/  IMAD.WIDE R10, R0, 0x2, R28 ;  /* 0x00000002000a7825 */ /* 0x001fc600078e021c */
[----:B------:R-:W4:Y:S01]  /*43a10*/  LDL.64 R28, [R1+0x4f8] ;  /* 0x0004f800011c7983 */ /* 0x000f220000100a00 */
[----:B-1----:R-:W-:-:S03]  /*43a20*/  IMAD.WIDE R12, R0, 0x2, R34 ;  /* 0x00000002000c7825 */ /* 0x002fc600078e0222 */
[----:B------:R-:W4:Y:S04]  /*43a30*/  LDL.64 R34, [R1+0x4c8] ;  /* 0x0004c80001227983 */ /* 0x000f280000100a00 */
[----:B------:R0:W4:Y:S01]  /*43a40*/  LDG.E.U16 R74, desc[UR10][R10.64] ;  /* 0x0000000a0a4a7981 */ /* 0x000122000c1e1500 */
[----:B------:R-:W-:-:S03]  /*43a50*/  IMAD.WIDE R8, R0, 0x2, R42 ;  /* 0x0000000200087825 */ /* 0x000fc600078e022a */
[----:B------:R-:W4:Y:S04]  /*43a60*/  LDG.E.U16 R84, desc[UR10][R84.64] ;  /* 0x0000000a54547981 */ /* 0x000f28000c1e1500 */
[----:B------:R1:W4:Y:S01]  /*43a70*/  LDG.E.U16 R75, desc[UR10][R8.64] ;  /* 0x0000000a084b7981 */ /* 0x000322000c1e1500 */
[----:B0-----:R-:W-:-:S03]  /*43a80*/  IMAD.WIDE R10, R0, 0x2, R62 ;  /* 0x00000002000a7825 */ /* 0x001fc600078e023e */
[----:B------:R-:W4:Y:S04]  /*43a90*/  LDL.64 R62, [R1+0x498] ;  /* 0x00049800013e7983 */ /* 0x000f280000100a00 */
[----:B------:R-:W4:Y:S04]  /*43aa0*/  LDG.E.U16 R73, desc[UR10][R10.64] ;  /* 0x0000000a0a497981 */ /* 0x000f28000c1e1500 */
[----:B------:R-:W4:Y:S01]  /*43ab0*/  LDG.E.U16 R106, desc[UR10][R12.64] ;  /* 0x0000000a0c6a7981 */ /* 0x000f22000c1e1500 */
[----:B--2---:R-:W-:-:S03]  /*43ac0*/  IMAD.WIDE R6, R0, 0x2, R14 ;  /* 0x0000000200067825 */ /* 0x004fc600078e020e */
[----:B------:R-:W2:Y:S01]  /*43ad0*/  LDL.64 R14, [R1+0x4d8] ;  /* 0x0004d800010e7983 */ /* 0x000ea20000100a00 */
[----:B-1----:R-:W-:-:S03]  /*43ae0*/  IMAD.WIDE R8, R0, 0x2, R30 ;  /* 0x0000000200087825 */ /* 0x002fc600078e021e */
[----:B------:R-:W2:Y:S04]  /*43af0*/  LDL.64 R30, [R1+0x4d0] ;  /* 0x0004d000011e7983 */ /* 0x000ea80000100a00 */
[----:B------:R0:W2:Y:S02]  /*43b00*/  LDG.E.U16 R43, desc[UR10][R8.64] ;  /* 0x0000000a082b7981 */ /* 0x0000a4000c1e1500 */
[C---:B0-----:R-:W-:Y:S02]  /*43b10*/  IMAD.WIDE R8, R0.reuse, 0x2, R60 ;  /* 0x0000000200087825 */ /* 0x041fe400078e023c */
[----:B------:R-:W2:Y:S02]  /*43b20*/  LDL.64 R60, [R1+0x4c0] ;  /* 0x0004c000013c7983 */ /* 0x000ea40000100a00 */
[----:B---3--:R-:W-:-:S02]  /*43b30*/  IMAD.WIDE R4, R0, 0x2, R16 ;  /* 0x0000000200047825 */ /* 0x008fc400078e0210 */
[----:B------:R0:W3:Y:S04]  /*43b40*/  LDG.E.U16 R17, desc[UR10][R6.64] ;  /* 0x0000000a06117981 */ /* 0x0000e8000c1e1500 */
[----:B------:R4:W3:Y:S04]  /*43b50*/  LDG.E.U16 R85, desc[UR10][R4.64] ;  /* 0x0000000a04557981 */ /* 0x0008e8000c1e1500 */
[----:B------:R-:W3:Y:S01]  /*43b60*/  LDG.E.U16 R42, desc[UR10][R8.64] ;  /* 0x0000000a082a7981 */ /* 0x000ee2000c1e1500 */
[----:B0-----:R-:W-:-:S03]  /*43b70*/  IMAD.WIDE R6, R0, 0x2, R58 ;  /* 0x0000000200067825 */ /* 0x001fc600078e023a */
[----:B------:R-:W3:Y:S04]  /*43b80*/  LDL.64 R58, [R1+0x490] ;  /* 0x00049000013a7983 */ /* 0x000ee80000100a00 */
[----:B------:R0:W3:Y:S01]  /*43b90*/  LDG.E.U16 R16, desc[UR10][R6.64] ;  /* 0x0000000a06107981 */ /* 0x0000e2000c1e1500 */
[----:B----4-:R-:W-:-:S03]  /*43ba0*/  IMAD.WIDE R4, R0, 0x2, R32 ;  /* 0x0000000200047825 */ /* 0x010fc600078e0220 */
[----:B------:R-:W4:Y:S04]  /*43bb0*/  LDL.64 R32, [R1+0x488] ;  /* 0x0004880001207983 */ /* 0x000f280000100a00 */
[----:B------:R1:W4:Y:S01]  /*43bc0*/  LDG.E.U16 R52, desc[UR10][R4.64] ;  /* 0x0000000a04347981 */ /* 0x000322000c1e1500 */
[----:B0-----:R-:W-:-:S03]  /*43bd0*/  IMAD.WIDE R6, R0, 0x2, R38 ;  /* 0x0000000200067825 */ /* 0x001fc600078e0226 */
[----:B------:R-:W4:Y:S01]  /*43be0*/  LDL.64 R38, [R1+0x458] ;  /* 0x0004580001267983 */ /* 0x000f220000100a00 */
[----:B------:R-:W-:-:S03]  /*43bf0*/  IMAD.WIDE R10, R0, 0x2, R36 ;  /* 0x00000002000a7825 */ /* 0x000fc600078e0224 */
[----:B------:R-:W4:Y:S04]  /*43c00*/  LDL.64 R36, [R1+0x480] ;  /* 0x0004800001247983 */ /* 0x000f280000100a00 */
[----:B------:R0:W4:Y:S01]  /*43c10*/  LDG.E.U16 R105, desc[UR10][R10.64] ;  /* 0x0000000a0a697981 */ /* 0x000122000c1e1500 */
[----:B-1----:R-:W-:-:S03]  /*43c20*/  IMAD.WIDE R4, R0, 0x2, R28 ;  /* 0x0000000200047825 */ /* 0x002fc600078e021c */
[----:B------:R-:W4:Y:S01]  /*43c30*/  LDL.64 R28, [R1+0x450] ;  /* 0x00045000011c7983 */ /* 0x000f220000100a00 */
[----:B0-----:R-:W-:-:S03]  /*43c40*/  IMAD.WIDE R10, R0, 0x2, R34 ;  /* 0x00000002000a7825 */ /* 0x001fc600078e0222 */
[----:B------:R-:W4:Y:S01]  /*43c50*/  LDL.64 R34, [R1+0x438] ;  /* 0x0004380001227983 */ /* 0x000f220000100a00 */
[----:B--2---:R-:W-:-:S03]  /*43c60*/  IMAD.WIDE R86, R0, 0x2, R14 ;  /* 0x0000000200567825 */ /* 0x004fc600078e020e */
[----:B------:R-:W2:Y:S04]  /*43c70*/  LDG.E.U16 R71, desc[UR10][R10.64] ;  /* 0x0000000a0a477981 */ /* 0x000ea8000c1e1500 */
[----:B------:R0:W2:Y:S01]  /*43c80*/  LDG.E.U16 R15, desc[UR10][R4.64] ;  /* 0x0000000a040f7981 */ /* 0x0000a2000c1e1500 */
[----:B------:R-:W-:-:S03]  /*43c90*/  IMAD.WIDE R8, R0, 0x2, R40 ;  /* 0x0000000200087825 */ /* 0x000fc600078e0228 */
[----:B------:R-:W2:Y:S01]  /*43ca0*/  LDG.E.U16 R41, desc[UR10][R6.64] ;  /* 0x0000000a06297981 */ /* 0x000ea2000c1e1500 */
[----:B------:R-:W-:-:S03]  /*43cb0*/  IMAD.WIDE R12, R0, 0x2, R30 ;  /* 0x00000002000c7825 */ /* 0x000fc600078e021e */
[----:B------:R1:W2:Y:S01]  /*43cc0*/  LDG.E.U16 R72, desc[UR10][R8.64] ;  /* 0x0000000a08487981 */ /* 0x0002a2000c1e1500 */
[----:B0-----:R-:W-:-:S03]  /*43cd0*/  IMAD.WIDE R4, R0, 0x2, R62 ;  /* 0x0000000200047825 */ /* 0x001fc600078e023e */
[----:B------:R-:W2:Y:S04]  /*43ce0*/  LDL.64 R62, [R1+0x400] ;  /* 0x00040000013e7983 */ /* 0x000ea80000100a00 */
[----:B------:R-:W2:Y:S01]  /*43cf0*/  LDL.64 R30, [R1+0x448] ;  /* 0x00044800011e7983 */ /* 0x000ea20000100a00 */
[----:B-1----:R-:W-:-:S03]  /*43d00*/  IMAD.WIDE R8, R0, 0x2, R60 ;  /* 0x0000000200087825 */ /* 0x002fc600078e023c */
[----:B------:R-:W2:Y:S01]  /*43d10*/  LDL.64 R60, [R1+0x418] ;  /* 0x00041800013c7983 */ /* 0x000ea20000100a00 */
[----:B------:R-:W-:-:S03]  /*43d20*/  IMAD.WIDE R6, R0, 0x2, R64 ;  /* 0x0000000200067825 */ /* 0x000fc600078e0240 */
[----:B------:R4:W2:Y:S04]  /*43d30*/  LDG.E.U16 R40, desc[UR10][R8.64] ;  /* 0x0000000a08287981 */ /* 0x0008a8000c1e1500 */
[----:B------:R-:W2:Y:S04]  /*43d40*/  LDL.64 R64, [R1+0x410] ;  /* 0x0004100001407983 */ /* 0x000ea80000100a00 */
[----:B------:R0:W2:Y:S01]  /*43d50*/  LDG.E.U16 R14, desc[UR10][R6.64] ;  /* 0x0000000a060e7981 */ /* 0x0000a2000c1e1500 */
[----:B---3--:R-:W-:-:S03]  /*43d60*/  IMAD.WIDE R10, R0, 0x2, R58 ;  /* 0x00000002000a7825 */ /* 0x008fc600078e023a */
[----:B------:R-:W3:Y:S01]  /*43d70*/  LDL.64 R58, [R1+0x3f8] ;  /* 0x0003f800013a7983 */ /* 0x000ee20000100a00 */
[----:B----4-:R-:W-:-:S03]  /*43d80*/  IMAD.WIDE R8, R0, 0x2, R32 ;  /* 0x0000000200087825 */ /* 0x010fc600078e0220 */
[----:B------:R-:W4:Y:S04]  /*43d90*/  LDG.E.U16 R104, desc[UR10][R12.64] ;  /* 0x0000000a0c687981 */ /* 0x000f28000c1e1500 */
[----:B------:R-:W3:Y:S01]  /*43da0*/  LDL.64 R32, [R1+0x408] ;  /* 0x0004080001207983 */ /* 0x000ee20000100a00 */
[----:B------:R-:W-:-:S03]  /*43db0*/  IMAD.WIDE R88, R0, 0x2, R38 ;  /* 0x0000000200587825 */ /* 0x000fc600078e0226 */
[----:B------:R-:W4:Y:S04]  /*43dc0*/  LDG.E.U16 R103, desc[UR10][R10.64] ;  /* 0x0000000a0a677981 */ /* 0x000f28000c1e1500 */
[----:B------:R1:W4:Y:S01]  /*43dd0*/  LDG.E.U16 R70, desc[UR10][R8.64] ;  /* 0x0000000a08467981 */ /* 0x000322000c1e1500 */
[----:B0-----:R-:W-:-:S03]  /*43de0*/  IMAD.WIDE R6, R0, 0x2, R36 ;  /* 0x0000000200067825 */ /* 0x001fc600078e0224 */
[----:B------:R-:W4:Y:S04]  /*43df0*/  LDG.E.U16 R86, desc[UR10][R86.64] ;  /* 0x0000000a56567981 */ /* 0x000f28000c1e1500 */
[----:B------:R-:W4:Y:S04]  /*43e00*/  LDL.64 R36, [R1+0x3d8] ;  /* 0x0003d80001247983 */ /* 0x000f280000100a00 */
[----:B------:R0:W4:Y:S01]  /*43e10*/  LDG.E.U16 R39, desc[UR10][R6.64] ;  /* 0x0000000a06277981 */ /* 0x000122000c1e1500 */
[----:B-1----:R-:W-:-:S03]  /*43e20*/  IMAD.WIDE R8, R0, 0x2, R66 ;  /* 0x0000000200087825 */ /* 0x002fc600078e0242 */
[----:B------:R-:W4:Y:S04]  /*43e30*/  LDG.E.U16 R87, desc[UR10][R4.64] ;  /* 0x0000000a04577981 */ /* 0x000f28000c1e1500 */
[----:B------:R-:W4:Y:S01]  /*43e40*/  LDL.64 R66, [R1+0x3b8] ;  /* 0x0003b80001427983 */ /* 0x000f220000100a00 */
[----:B0-----:R-:W-:-:S03]  /*43e50*/  IMAD.WIDE R6, R0, 0x2, R34 ;  /* 0x0000000200067825 */ /* 0x001fc600078e0222 */
[----:B------:R-:W4:Y:S04]  /*43e60*/  LDL.64 R34, [R1+0x3c8] ;  /* 0x0003c80001227983 */ /* 0x000f280000100a00 */
[----:B------:R2:W4:Y:S04]  /*43e70*/  LDG.E.U16 R12, desc[UR10][R6.64] ;  /* 0x0000000a060c7981 */ /* 0x000528000c1e1500 */
[----:B------:R-:W4:Y:S04]  /*43e80*/  LDG.E.U16 R38, desc[UR10][R8.64] ;  /* 0x0000000a08267981 */ /* 0x000f28000c1e1500 */
[----:B------:R-:W4:Y:S01]  /*43e90*/  LDG.E.U16 R88, desc[UR10][R88.64] ;  /* 0x0000000a58587981 */ /* 0x000f22000c1e1500 */
[----:B--2---:R-:W-:-:S03]  /*43ea0*/  IMAD.WIDE R6, R0, 0x2, R62 ;  /* 0x0000000200067825 */ /* 0x004fc600078e023e */
[----:B------:R-:W2:Y:S01]  /*43eb0*/  LDL.64 R62, [R1+0x380] ;  /* 0x00038000013e7983 */ /* 0x000ea20000100a00 */
[----:B------:R-:W-:-:S03]  /*43ec0*/  IMAD.WIDE R10, R0, 0x2, R30 ;  /* 0x00000002000a7825 */ /* 0x000fc600078e021e */
[----:B------:R-:W2:Y:S01]  /*43ed0*/  LDL.64 R30, [R1+0x3d0] ;  /* 0x0003d000011e7983 */ /* 0x000ea20000100a00 */
[----:B------:R-:W-:-:S03]  /*43ee0*/  IMAD.WIDE R4, R0, 0x2, R68 ;  /* 0x0000000200047825 */ /* 0x000fc600078e0244 */
[----:B------:R0:W2:Y:S04]  /*43ef0*/  LDG.E.U16 R69, desc[UR10][R10.64] ;  /* 0x0000000a0a457981 */ /* 0x0000a8000c1e1500 */
[----:B------:R1:W2:Y:S01]  /*43f00*/  LDG.E.U16 R13, desc[UR10][R4.64] ;  /* 0x0000000a040d7981 */ /* 0x0002a2000c1e1500 */
[----:B0-----:R-:W-:-:S03]  /*43f10*/  IMAD.WIDE R10, R0, 0x2, R64 ;  /* 0x00000002000a7825 */ /* 0x001fc600078e0240 */
[----:B------:R-:W2:Y:S01]  /*43f20*/  LDL.64 R64, [R1+0x388] ;  /* 0x0003880001407983 */ /* 0x000ea20000100a00 */
[----:B-1----:R-:W-:-:S03]  /*43f30*/  IMAD.WIDE R4, R0, 0x2, R60 ;  /* 0x0000000200047825 */ /* 0x002fc600078e023c */
[----:B------:R-:W2:Y:S04]  /*43f40*/  LDG.E.U16 R101, desc[UR10][R10.64] ;  /* 0x0000000a0a657981 */ /* 0x000ea8000c1e1500 */
[----:B------:R0:W2:Y:S01]  /*43f50*/  LDG.E.U16 R89, desc[UR10][R4.64] ;  /* 0x0000000a04597981 */ /* 0x0000a2000c1e1500 */
[----:B---3--:R-:W-:-:S03]  /*43f60*/  IMAD.WIDE R8, R0, 0x2, R32 ;  /* 0x0000000200087825 */ /* 0x008fc600078e0220 */
[----:B------:R-:W3:Y:S04]  /*43f70*/  LDL.64 R32, [R1+0x390] ;  /* 0x0003900001207983 */ /* 0x000ee80000100a00 */
[----:B------:R-:W3:Y:S01]  /*43f80*/  LDG.E.U16 R68, desc[UR10][R8.64] ;  /* 0x0000000a08447981 */ /* 0x000ee2000c1e1500 */
[----:B0-----:R-:W-:-:S03]  /*43f90*/  IMAD.WIDE R4, R0, 0x2, R58 ;  /* 0x0000000200047825 */ /* 0x001fc600078e023a */
[----:B------:R-:W3:Y:S04]  /*43fa0*/  LDL.64 R58, [R1+0x378] ;  /* 0x00037800013a7983 */ /* 0x000ee80000100a00 */
[----:B------:R-:W3:Y:S01]  /*43fb0*/  LDG.E.U16 R11, desc[UR10][R4.64] ;  /* 0x0000000a040b7981 */ /* 0x000ee2000c1e1500 */
[----:B----4-:R-:W-:-:S03]  /*43fc0*/  IMAD.WIDE R90, R0, 0x2, R36 ;  /* 0x00000002005a7825 */ /* 0x010fc600078e0224 */
[----:B------:R0:W4:Y:S04]  /*43fd0*/  LDG.E.U16 R37, desc[UR10][R6.64] ;  /* 0x0000000a06257981 */ /* 0x000128000c1e1500 */
[----:B------:R-:W4:Y:S04]  /*43fe0*/  LDG.E.U16 R90, desc[UR10][R90.64] ;  /* 0x0000000a5a5a7981 */ /* 0x000f28000c1e1500 */
[----:B------:R-:W4:Y:S01]  /*43ff0*/  LDL.64 R60, [R1+0x398] ;  /* 0x00039800013c7983 */ /* 0x000f220000100a00 */
[----:B0-----:R-:W-:-:S03]  /*44000*/  IMAD.WIDE R6, R0, 0x2, R92 ;  /* 0x0000000200067825 */ /* 0x001fc600078e025c */
[----:B------:R-:W4:Y:S04]  /*44010*/  LDL.64 R92, [R1+0x340] ;  /* 0x00034000015c7983 */ /* 0x000f280000100a00 */
[----:B------:R2:W4:Y:S02]  /*44020*/  LDG.E.U16 R36, desc[UR10][R6.64] ;  /* 0x0000000a06247981 */ /* 0x000524000c1e1500 */
[C---:B--2---:R-:W-:Y:S02]  /*44030*/  IMAD.WIDE R6, R0.reuse, 0x2, R62 ;  /* 0x0000000200067825 */ /* 0x044fe400078e023e */
[----:B------:R-:W2:Y:S02]  /*44040*/  LDL.64 R62, [R1+0x318] ;  /* 0x00031800013e7983 */ /* 0x000ea40000100a00 */
[----:B------:R-:W-:-:S04]  /*44050*/  IMAD.WIDE R30, R0, 0x2, R30 ;  /* 0x00000002001e7825 */ /* 0x000fc800078e021e */
[C---:B------:R-:W-:Y:S01]  /*44060*/  IMAD.WIDE R8, R0.reuse, 0x2, R34 ;  /* 0x0000000200087825 */ /* 0x040fe200078e0222 */
[----:B------:R-:W4:Y:S03]  /*44070*/  LDG.E.U16 R100, desc[UR10][R30.64] ;  /* 0x0000000a1e647981 */ /* 0x000f26000c1e1500 */
[C---:B------:R-:W-:Y:S01]  /*44080*/  IMAD.WIDE R4, R0.reuse, 0x2, R66 ;  /* 0x0000000200047825 */ /* 0x040fe200078e0242 */
[----:B------:R-:W4:Y:S04]  /*44090*/  LDL.64 R34, [R1+0x358] ;  /* 0x0003580001227983 */ /* 0x000f280000100a00 */
[----:B------:R0:W4:Y:S04]  /*440a0*/  LDG.E.U16 R67, desc[UR10][R8.64] ;  /* 0x0000000a08437981 */ /* 0x000128000c1e1500 */
[----:B------:R1:W4:Y:S01]  /*440b0*/  LDG.E.U16 R10, desc[UR10][R4.64] ;  /* 0x0000000a040a7981 */ /* 0x000322000c1e1500 */
[----:B0-----:R-:W-:-:S03]  /*440c0*/  IMAD.WIDE R8, R0, 0x2, R64 ;  /* 0x0000000200087825 */ /* 0x001fc600078e0240 */
[----:B------:R-:W4:Y:S01]  /*440d0*/  LDL.64 R64, [R1+0x338] ;  /* 0x0003380001407983 */ /* 0x000f220000100a00 */
[----:B---3--:R-:W-:-:S03]  /*440e0*/  IMAD.WIDE R30, R0, 0x2, R32 ;  /* 0x00000002001e7825 */ /* 0x008fc600078e0220 */
[----:B------:R-:W3:Y:S04]  /*440f0*/  LDG.E.U16 R66, desc[UR10][R8.64] ;  /* 0x0000000a08427981 */ /* 0x000ee8000c1e1500 */
[----:B------:R-:W3:Y:S01]  /*44100*/  LDL.64 R32, [R1+0x348] ;  /* 0x0003480001207983 */ /* 0x000ee20000100a00 */
[----:B-1----:R-:W-:-:S03]  /*44110*/  IMAD.WIDE R4, R0, 0x2, R58 ;  /* 0x0000000200047825 */ /* 0x002fc600078e023a */
[----:B------:R-:W3:Y:S04]  /*44120*/  LDG.E.U16 R99, desc[UR10][R30.64] ;  /* 0x0000000a1e637981 */ /* 0x000ee8000c1e1500 */
[----:B------:R2:W3:Y:S02]  /*44130*/  LDG.E.U16 R9, desc[UR10][R4.64] ;  /* 0x0000000a04097981 */ /* 0x0004e4000c1e1500 */
[C---:B--2---:R-:W-:Y:S02]  /*44140*/  IMAD.WIDE R4, R0.reuse, 0x2, R62 ;  /* 0x0000000200047825 */ /* 0x044fe400078e023e */
[----:B------:R-:W2:Y:S04]  /*44150*/  LDL.64 R62, [R1+0x2c8] ;  /* 0x0002c800013e7983 */ /* 0x000ea80000100a00 */
[----:B------:R0:W2:Y:S01]  /*44160*/  LDG.E.U16 R91, desc[UR10][R4.64] ;  /* 0x0000000a045b7981 */ /* 0x0000a2000c1e1500 */
[----:B----4-:R-:W-:-:S03]  /*44170*/  IMAD.WIDE R58, R0, 0x2, R34 ;  /* 0x00000002003a7825 */ /* 0x010fc600078e0222 */
[----:B------:R1:W4:Y:S01]  /*44180*/  LDG.E.U16 R35, desc[UR10][R6.64] ;  /* 0x0000000a06237981 */ /* 0x000322000c1e1500 */
[----:B0-----:R-:W-:-:S03]  /*44190*/  IMAD.WIDE R4, R0, 0x2, R96 ;  /* 0x0000000200047825 */ /* 0x001fc600078e0260 */
[----:B------:R-:W4:Y:S01]  /*441a0*/  LDG.E.U16 R58, desc[UR10][R58.64] ;  /* 0x0000000a3a3a7981 */ /* 0x000f22000c1e1500 */
[----:B-1----:R-:W-:-:S05]  /*441b0*/  IMAD.WIDE R6, R0, 0x2, R64 ;  /* 0x0000000200067825 */ /* 0x002fca00078e0240 */
[----:B------:R0:W4:Y:S01]  /*441c0*/  LDG.E.U16 R8, desc[UR10][R6.64] ;  /* 0x0000000a06087981 */ /* 0x000122000c1e1500 */
[----:B---3--:R-:W-:-:S05]  /*441d0*/  IMAD.WIDE R32, R0, 0x2, R32 ;  /* 0x0000000200207825 */ /* 0x008fca00078e0220 */
[----:B------:R-:W3:Y:S01]  /*441e0*/  LDG.E.U16 R65, desc[UR10][R32.64] ;  /* 0x0000000a20417981 */ /* 0x000ee2000c1e1500 */
[----:B0-----:R-:W-:-:S03]  /*441f0*/  IMAD.WIDE R6, R0, 0x2, R116 ;  /* 0x0000000200067825 */ /* 0x001fc600078e0274 */
[----:B------:R-:W3:Y:S04]  /*44200*/  LDL.64 R116, [R1+0x298] ;  /* 0x0002980001747983 */ /* 0x000ee80000100a00 */
[----:B------:R-:W3:Y:S04]  /*44210*/  LDG.E.U16 R64, desc[UR10][R6.64] ;  /* 0x0000000a06407981 */ /* 0x000ee8000c1e1500 */
[----:B------:R0:W3:Y:S02]  /*44220*/  LDG.E.U16 R33, desc[UR10][R4.64] ;  /* 0x0000000a04217981 */ /* 0x0000e4000c1e1500 */
[----:B0-----:R-:W-:-:S02]  /*44230*/  IMAD.WIDE R4, R0, 0x2, R94 ;  /* 0x0000000200047825 */ /* 0x001fc400078e025e */
[----:B------:R-:W3:Y:S04]  /*44240*/  LDL.64 R94, [R1+0x290] ;  /* 0x00029000015e7983 */ /* 0x000ee80000100a00 */
[----:B------:R0:W3:Y:S02]  /*44250*/  LDG.E.U16 R7, desc[UR10][R4.64] ;  /* 0x0000000a04077981 */ /* 0x0000e4000c1e1500 */
[C---:B0-----:R-:W-:Y:S02]  /*44260*/  IMAD.WIDE R4, R0.reuse, 0x2, R118 ;  /* 0x0000000200047825 */ /* 0x041fe400078e0276 */
[----:B------:R-:W3:Y:S04]  /*44270*/  LDL.64 R118, [R1+0x278] ;  /* 0x0002780001767983 */ /* 0x000ee80000100a00 */
[----:B------:R2:W3:Y:S02]  /*44280*/  LDG.E.U16 R96, desc[UR10][R4.64] ;  /* 0x0000000a04607981 */ /* 0x0004e4000c1e1500 */
[----:B--2---:R-:W-:-:S05]  /*44290*/  IMAD.WIDE R4, R0, 0x2, R62 ;  /* 0x0000000200047825 */ /* 0x004fca00078e023e */
[----:B------:R0:W2:Y:S04]  /*442a0*/  LDG.E.U16 R63, desc[UR10][R4.64] ;  /* 0x0000000a043f7981 */ /* 0x0000a8000c1e1500 */
[----:B------:R-:W0:Y:S02]  /*442b0*/  LDL.64 R4, [R1+0x2c0] ;  /* 0x0002c00001047983 */ /* 0x000e240000100a00 */
[----:B0-----:R-:W-:-:S05]  /*442c0*/  IMAD.WIDE R4, R0, 0x2, R4 ;  /* 0x0000000200047825 */ /* 0x001fca00078e0204 */
[----:B------:R-:W2:Y:S04]  /*442d0*/  LDG.E.U16 R32, desc[UR10][R4.64] ;  /* 0x0000000a04207981 */ /* 0x000ea8000c1e1500 */
[----:B------:R-:W2:Y:S01]  /*442e0*/  LDL.64 R4, [R1+0x2b8] ;  /* 0x0002b80001047983 */ /* 0x000ea20000100a00 */
[----:B------:R-:W-:-:S03]  /*442f0*/  IMAD.WIDE R30, R0, 0x2, R92 ;  /* 0x00000002001e7825 */ /* 0x000fc600078e025c */
[----:B------:R-:W3:Y:S01]  /*44300*/  LDL.64 R92, [R1+0x2d8] ;  /* 0x0002d800015c7983 */ /* 0x000ee20000100a00 */
[----:B------:R-:W-:-:S03]  /*44310*/  IMAD.WIDE R28, R0, 0x2, R28 ;  /* 0x00000002001c7825 */ /* 0x000fc600078e021c */
[----:B------:R0:W3:Y:S04]  /*44320*/  LDG.E.U16 R34, desc[UR10][R30.64] ;  /* 0x0000000a1e227981 */ /* 0x0000e8000c1e1500 */
[----:B------:R1:W3:Y:S01]  /*44330*/  LDG.E.U16 R102, desc[UR10][R28.64] ;  /* 0x0000000a1c667981 */ /* 0x0002e2000c1e1500 */
[----:B0-----:R-:W-:-:S03]  /*44340*/  IMAD.WIDE R30, R0, 0x2, R198 ;  /* 0x00000002001e7825 */ /* 0x001fc600078e02c6 */
[----:B------:R-:W4:Y:S01]  /*44350*/  LDL.64 R198, [R1+0x288] ;  /* 0x0002880001c67983 */ /* 0x000f220000100a00 */
[----:B-1----:R-:W-:-:S03]  /*44360*/  IMAD.WIDE R28, R0, 0x2, R60 ;  /* 0x00000002001c7825 */ /* 0x002fc600078e023c */
[----:B------:R-:W4:Y:S04]  /*44370*/  LDG.E.U16 R97, desc[UR10][R30.64] ;  /* 0x0000000a1e617981 */ /* 0x000f28000c1e1500 */
[----:B------:R-:W4:Y:S04]  /*44380*/  LDL.64 R60, [R1+0x350] ;  /* 0x00035000013c7983 */ /* 0x000f280000100a00 */
[----:B------:R-:W4:Y:S04]  /*44390*/  LDG.E.U16 R28, desc[UR10][R28.64] ;  /* 0x0000000a1c1c7981 */ /* 0x000f28000c1e1500 */
[----:B------:R-:W4:Y:S01]  /*443a0*/  LDL.64 R30, [R1+0x280] ;  /* 0x00028000011e7983 */ /* 0x000f220000100a00 */
[----:B--2---:R-:W-:-:S05]  /*443b0*/  IMAD.WIDE R4, R0, 0x2, R4 ;  /* 0x0000000200047825 */ /* 0x004fca00078e0204 */
[----:B------:R3:W2:Y:S02]  /*443c0*/  LDG.E.U16 R6, desc[UR10][R4.64] ;  /* 0x0000000a04067981 */ /* 0x0006a4000c1e1500 */
[C---:B---3--:R-:W-:Y:S02]  /*443d0*/  IMAD.WIDE R4, R0.reuse, 0x2, R116 ;  /* 0x0000000200047825 */ /* 0x048fe400078e0274 */
[----:B------:R-:W3:Y:S04]  /*443e0*/  LDL.64 R116, [R1+0x240] ;  /* 0x0002400001747983 */ /* 0x000ee80000100a00 */
[----:B------:R0:W2:Y:S02]  /*443f0*/  LDG.E.U16 R26, desc[UR10][R4.64] ;  /* 0x0000000a041a7981 */ /* 0x0000a4000c1e1500 */
[----:B0-----:R-:W-:-:S05]  /*44400*/  IMAD.WIDE R4, R0, 0x2, R94 ;  /* 0x0000000200047825 */ /* 0x001fca00078e025e */
[----:B------:R0:W2:Y:S01]  /*44410*/  LDG.E.U16 R95, desc[UR10][R4.64] ;  /* 0x0000000a045f7981 */ /* 0x0000a2000c1e1500 */
[----:B----4-:R-:W-:-:S05]  /*44420*/  IMAD.WIDE R60, R0, 0x2, R60 ;  /* 0x00000002003c7825 */ /* 0x010fca00078e023c */
[----:B------:R-:W4:Y:S01]  /*44430*/  LDG.E.U16 R98, desc[UR10][R60.64] ;  /* 0x0000000a3c627981 */ /* 0x000f22000c1e1500 */
[----:B0-----:R-:W-:-:S03]  /*44440*/  IMAD.WIDE R4, R0, 0x2, R198 ;  /* 0x0000000200047825 */ /* 0x001fc600078e02c6 */
[----:B------:R-:W2:Y:S04]  /*44450*/  LDL.64 R198, [R1+0x218] ;  /* 0x0002180001c67983 */ /* 0x000ea80000100a00 */
[----:B------:R0:W2:Y:S04]  /*44460*/  LDG.E.U16 R62, desc[UR10][R4.64] ;  /* 0x0000000a043e7981 */ /* 0x0000a8000c1e1500 */
[----:B------:R-:W2:Y:S01]  /*44470*/  LDL.64 R60, [R1+0x258] ;  /* 0x00025800013c7983 */ /* 0x000ea20000100a00 */
[----:B0-----:R-:W-:-:S05]  /*44480*/  IMAD.WIDE R4, R0, 0x2, R30 ;  /* 0x0000000200047825 */ /* 0x001fca00078e021e */
[----:B------:R0:W4:Y:S01]  /*44490*/  LDG.E.U16 R31, desc[UR10][R4.64] ;  /* 0x0000000a041f7981 */ /* 0x000122000c1e1500 */
[----:B---3--:R-:W-:-:S05]  /*444a0*/  IMAD.WIDE R116, R0, 0x2, R116 ;  /* 0x0000000200747825 */ /* 0x008fca00078e0274 */
[----:B------:R1:W3:Y:S04]  /*444b0*/  LDG.E.U16 R30, desc[UR10][R116.64] ;  /* 0x0000000a741e7981 */ /* 0x0002e8000c1e1500 */
[----:B------:R-:W1:Y:S01]  /*444c0*/  LDL.64 R116, [R1+0x238] ;  /* 0x0002380001747983 */ /* 0x000e620000100a00 */
[----:B0-----:R-:W-:-:S03]  /*444d0*/  IMAD.WIDE R4, R0, 0x2, R118 ;  /* 0x0000000200047825 */ /* 0x001fc600078e0276 */
[----:B------:R-:W3:Y:S04]  /*444e0*/  LDL.64 R118, [R1+0x200] ;  /* 0x0002000001767983 */ /* 0x000ee80000100a00 */
[----:B------:R-:W3:Y:S01]  /*444f0*/  LDG.E.U16 R5, desc[UR10][R4.64] ;  /* 0x0000000a04057981 */ /* 0x000ee2000c1e1500 */
[----:B--2---:R-:W-:-:S05]  /*44500*/  IMAD.WIDE R60, R0, 0x2, R60 ;  /* 0x00000002003c7825 */ /* 0x004fca00078e023c */
[----:B------:R-:W2:Y:S04]  /*44510*/  LDG.E.U16 R59, desc[UR10][R60.64] ;  /* 0x0000000a3c3b7981 */ /* 0x000ea8000c1e1500 */
[----:B------:R-:W2:Y:S01]  /*44520*/  LDL.64 R60, [R1+0x250] ;  /* 0x00025000013c7983 */ /* 0x000ea20000100a00 */
[----:B-1----:R-:W-:-:S05]  /*44530*/  IMAD.WIDE R116, R0, 0x2, R116 ;  /* 0x0000000200747825 */ /* 0x002fca00078e0274 */
[----:B------:R0:W3:Y:S02]  /*44540*/  LDG.E.U16 R4, desc[UR10][R116.64] ;  /* 0x0000000a74047981 */ /* 0x0000e4000c1e1500 */
[C---:B0-----:R-:W-:Y:S02]  /*44550*/  IMAD.WIDE R116, R0.reuse, 0x2, R198 ;  /* 0x0000000200747825 */ /* 0x041fe400078e02c6 */
[----:B------:R-:W3:Y:S04]  /*44560*/  LDL.64 R198, [R1+0x1b8] ;  /* 0x0001b80001c67983 */ /* 0x000ee80000100a00 */
[----:B------:R0:W3:Y:S04]  /*44570*/  LDG.E.U16 R29, desc[UR10][R116.64] ;  /* 0x0000000a741d7981 */ /* 0x0000e8000c1e1500 */
[----:B------:R-:W0:Y:S01]  /*44580*/  LDL.64 R116, [R1+0x210] ;  /* 0x0002100001747983 */ /* 0x000e220000100a00 */
[----:B------:R-:W-:-:S06]  /*44590*/  IMAD.WIDE R92, R0, 0x2, R92 ;  /* 0x00000002005c7825 */ /* 0x000fcc00078e025c */
[----:B------:R-:W3:Y:S01]  /*445a0*/  LDG.E.U16 R92, desc[UR10][R92.64] ;  /* 0x0000000a5c5c7981 */ /* 0x000ee2000c1e1500 */
[----:B--2---:R-:W-:-:S05]  /*445b0*/  IMAD.WIDE R60, R0, 0x2, R60 ;  /* 0x00000002003c7825 */ /* 0x004fca00078e023c */
[----:B------:R1:W2:Y:S04]  /*445c0*/  LDG.E.U16 R94, desc[UR10][R60.64] ;  /* 0x0000000a3c5e7981 */ /* 0x0002a8000c1e1500 */
[----:B------:R-:W1:Y:S01]  /*445d0*/  LDL.64 R60, [R1+0x248] ;  /* 0x00024800013c7983 */ /* 0x000e620000100a00 */
[----:B0-----:R-:W-:-:S05]  /*445e0*/  IMAD.WIDE R116, R0, 0x2, R116 ;  /* 0x0000000200747825 */ /* 0x001fca00078e0274 */
[----:B------:R0:W2:Y:S04]  /*445f0*/  LDG.E.U16 R93, desc[UR10][R116.64] ;  /* 0x0000000a745d7981 */ /* 0x0000a8000c1e1500 */
[----:B------:R-:W0:Y:S01]  /*44600*/  LDL.64 R116, [R1+0x208] ;  /* 0x0002080001747983 */ /* 0x000e220000100a00 */
[----:B-1----:R-:W-:-:S06]  /*44610*/  IMAD.WIDE R60, R0, 0x2, R60 ;  /* 0x00000002003c7825 */ /* 0x002fcc00078e023c */
[----:B------:R-:W2:Y:S01]  /*44620*/  LDG.E.U16 R61, desc[UR10][R60.64] ;  /* 0x0000000a3c3d7981 */ /* 0x000ea2000c1e1500 */
[----:B0-----:R-:W-:-:S05]  /*44630*/  IMAD.WIDE R116, R0, 0x2, R116 ;  /* 0x0000000200747825 */ /* 0x001fca00078e0274 */
[----:B------:R0:W2:Y:S04]  /*44640*/  LDG.E.U16 R60, desc[UR10][R116.64] ;  /* 0x0000000a743c7981 */ /* 0x0000a8000c1e1500 */
[----:B------:R-:W0:Y:S01]  /*44650*/  LDL.64 R116, [R1+0x1f8] ;  /* 0x0001f80001747983 */ /* 0x000e220000100a00 */
[----:B---3--:R-:W-:-:S06]  /*44660*/  IMAD.WIDE R118, R0, 0x2, R118 ;  /* 0x0000000200767825 */ /* 0x008fcc00078e0276 */
[----:B------:R-:W3:Y:S01]  /*44670*/  LDG.E.U16 R118, desc[UR10][R118.64] ;  /* 0x0000000a76767981 */ /* 0x000ee2000c1e1500 */
        /* <DEDUP_REMOVED lines=13> */
[----:B------:R0:W2:Y:S02]  /*44750*/  LDG.E.U16 R128, desc[UR10][R116.64] ;  /* 0x0000000a74807981 */ /* 0x0000a4000c1e1500 */
[C---:B0-----:R-:W-:Y:S02]  /*44760*/  IMAD.WIDE R116, R0.reuse, 0x2, R198 ;  /* 0x0000000200747825 */ /* 0x041fe400078e02c6 */
        /* <DEDUP_REMOVED lines=167> */
[----:B------:R0:W3:Y:S04]  /*451e0*/  LDG.E.U16 R252, desc[UR10][R116.64] ;  /* 0x0000000a74fc7981 */ /* 0x0000e8000c1e1500 */
[----:B------:R-:W0:Y:S04]  /*451f0*/  LDL.64 R116, [R1+0xef0] ;  /* 0x000ef00001747983 */ /* 0x000e280000100a00 */
[----:B------:R1:W-:Y:S04]  /*45200*/  STL [R1+0x2174], R0 ;  /* 0x0021740001007387 */ /* 0x0003e80000100800 */
[----:B--2---:R2:W-:Y:S01]  /*45210*/  STS.U16 [R204+UR9+0x42180], R198 ;  /* 0x042180c6cc007988 */ /* 0x0045e20008000409 */
[----:B0-----:R-:W-:-:S03]  /*45220*/  IMAD.WIDE R116, R0, 0x2, R116 ;  /* 0x0000000200747825 */ /* 0x001fc600078e0274 */
[----:B-1----:R-:W3:Y:S04]  /*45230*/  LDL.LU R0, [R1+0x38] ;  /* 0x0000380001007983 */ /* 0x002ee80000300800 */
[----:B------:R-:W3:Y:S04]  /*45240*/  LDG.E.U16 R116, desc[UR10][R116.64] ;  /* 0x0000000a74747981 */ /* 0x000ee8000c1e1500 */
[----:B------:R-:W3:Y:S04]  /*45250*/  LDL.LU R117, [R1+0x4c] ;  /* 0x00004c0001757983 */ /* 0x000ee80000300800 */
[----:B--2---:R-:W2:Y:S04]  /*45260*/  LDL.LU R198, [R1+0x22d4] ;  /* 0x0022d40001c67983 */ /* 0x004ea80000300800 */
[----:B------:R0:W-:Y:S04]  /*45270*/  STS.U16 [R204+UR9+0x42580], R197 ;  /* 0x042580c5cc007988 */ /* 0x0001e80008000409 */
[----:B------:R1:W-:Y:S04]  /*45280*/  STS.U16 [R204+UR9+0x42980], R207 ;  /* 0x042980cfcc007988 */ /* 0x0003e80008000409 */
[----:B------:R1:W-:Y:S04]  /*45290*/  STS.U16 [R204+UR9+0x42d80], R201 ;  /* 0x042d80c9cc007988 */ /* 0x0003e80008000409 */
[----:B0-----:R-:W4:Y:S04]  /*452a0*/  LDL.LU R197, [R1+0x22d0] ;  /* 0x0022d00001c57983 */ /* 0x001f280000300800 */
[----:B------:R0:W-:Y:S04]  /*452b0*/  STS.U16 [R204+UR9+0x43180], R199 ;  /* 0x043180c7cc007988 */ /* 0x0001e80008000409 */
[----:B-1----:R-:W4:Y:S04]  /*452c0*/  LDL.LU R207, [R1+0x22cc] ;  /* 0x0022cc0001cf7983 */ /* 0x002f280000300800 */
[----:B------:R-:W4:Y:S04]  /*452d0*/  LDL.LU R201, [R1+0x22c8] ;  /* 0x0022c80001c97983 */ /* 0x000f280000300800 */
[----:B0-----:R-:W4:Y:S04]  /*452e0*/  LDL.LU R199, [R1+0x22c4] ;  /* 0x0022c40001c77983 */ /* 0x001f280000300800 */
[----:B---3--:R-:W-:Y:S04]  /*452f0*/  STS.U16 [R204+UR9+0x43580], R117 ;  /* 0x04358075cc007988 */ /* 0x008fe80008000409 */
[----:B------:R-:W-:Y:S04]  /*45300*/  STS.U16 [R204+UR9+0x43980], R0 ;  /* 0x04398000cc007988 */ /* 0x000fe80008000409 */
[----:B--2---:R0:W-:Y:S04]  /*45310*/  STS.U16 [R204+UR9+0x43d80], R198 ;  /* 0x043d80c6cc007988 */ /* 0x0041e80008000409 */
[----:B------:R1:W-:Y:S04]  /*45320*/  STS.U16 [R204+UR9+0x44180], R206 ;  /* 0x044180cecc007988 */ /* 0x0003e80008000409 */
[----:B0-----:R-:W2:Y:S04]  /*45330*/  LDL.LU R198, [R1+0x22c0] ;  /* 0x0022c00001c67983 */ /* 0x001ea80000300800 */
[----:B-1----:R-:W3:Y:S04]  /*45340*/  LDL.LU R206, [R1+0x22bc] ;  /* 0x0022bc0001ce7983 */ /* 0x002ee80000300800 */
[----:B------:R-:W2:Y:S04]  /*45350*/  LDL.LU R117, [R1+0x5c] ;  /* 0x00005c0001757983 */ /* 0x000ea80000300800 */
[----:B------:R-:W2:Y:S04]  /*45360*/  LDL.LU R0, [R1+0x48] ;  /* 0x0000480001007983 */ /* 0x000ea80000300800 */
[----:B------:R0:W-:Y:S04]  /*45370*/  STS.U16 [R204+UR9+0x44580], R251 ;  /* 0x044580fbcc007988 */ /* 0x0001e80008000409 */
[----:B------:R1:W-:Y:S04]  /*45380*/  STS.U16 [R204+UR9+0x44980], R240 ;  /* 0x044980f0cc007988 */ /* 0x0003e80008000409 */
[----:B------:R4:W-:Y:S04]  /*45390*/  STS.U16 [R204+UR9+0x44d80], R230 ;  /* 0x044d80e6cc007988 */ /* 0x0009e80008000409 */
[----:B0-----:R-:W2:Y:S04]  /*453a0*/  LDL.LU R251, [R1+0x70] ;  /* 0x0000700001fb7983 */ /* 0x001ea80000300800 */
[----:B-1----:R-:W2:Y:S04]  /*453b0*/  LDL.LU R240, [R1+0x84] ;  /* 0x0000840001f07983 */ /* 0x002ea80000300800 */
[----:B----4-:R-:W4:Y:S04]  /*453c0*/  LDL.LU R230, [R1+0x98] ;  /* 0x0000980001e67983 */ /* 0x010f280000300800 */
        /* <DEDUP_REMOVED lines=19> */
[----:B0-----:R-:W2:Y:S04]  /*45500*/  LDL.LU R204, [R1+0x22b8] ;  /* 0x0022b80001cc7983 */ /* 0x001ea80000300800 */
[----:B------:R-:W2:Y:S04]  /*45510*/  LDL R53, [R1+0x150] ;  /* 0x0001500001357983 */ /* 0x000ea80000100800 */
[----:B--2---:R0:W-:Y:S02]  /*45520*/  STS.U16 [R53+UR9+0x47980], R54 ;  /* 0x0479803635007988 */ /* 0x0041e40008000409 */
[----:B0-----:R-:W0:Y:S02]  /*45530*/  S2R R54, SR_TID.X ;  /* 0x0000000000367919 */ /* 0x001e240000002100 */
        /* <DEDUP_REMOVED lines=18> */
[----:B------:R-:W-:Y:S04]  /*45660*/  STS.U16 [R53+UR9+0x53d80], R91 ;  /* 0x053d805b35007988 */ /* 0x000fe80008000409 */
[----:B------:R-:W-:Y:S04]  /*45670*/  STS.U16 [R53+UR9+0x54180], R92 ;  /* 0x0541805c35007988 */ /* 0x000fe80008000409 */
[----:B------:R0:W-:Y:S04]  /*45680*/  STS.U16 [R53+UR9+0x54580], R26 ;  /* 0x0545801a35007988 */ /* 0x0001e80008000409 */
[----:B------:R-:W-:Y:S04]  /*45690*/  STS.U16 [R53+UR9+0x54980], R59 ;  /* 0x0549803b35007988 */ /* 0x000fe80008000409 */
[----:B------:R-:W-:Y:S01]  /*456a0*/  STS.U16 [R53+UR9+0x54d80], R29 ;  /* 0x054d801d35007988 */ /* 0x000fe20008000409 */
[----:B0-----:R-:W-:-:S03]  /*456b0*/  LOP3.LUT R26, R54, 0x40, RZ, 0xc0, !PT ;  /* 0x00000040361a7812 */ /* 0x001fc600078ec0ff */
[----:B------:R-:W-:Y:S02]  /*456c0*/  STS.U16 [R53+UR9+0x55180], R122 ;  /* 0x0551807a35007988 */ /* 0x000fe40008000409 */
[----:B------:R-:W-:Y:S02]  /*456d0*/  IMAD R3, R26, 0x200, R3 ;  /* 0x000002001a037824 */ /* 0x000fe400078e0203 */
        /* <DEDUP_REMOVED lines=14> */
[----:B------:R2:W-:Y:S04]  /*457c0*/  STS.U16 [R26+UR9+0x44200], R200 ;  /* 0x044200c81a007988 */ /* 0x0005e80008000409 */
[----:B0-----:R-:W3:Y:S04]  /*457d0*/  LDL.LU R199, [R1+0x22b4] ;  /* 0x0022b40001c77983 */ /* 0x001ee80000300800 */
[----:B-1----:R-:W3:Y:S04]  /*457e0*/  LDL.LU R205, [R1+0x22b0] ;  /* 0x0022b00001cd7983 */ /* 0x002ee80000300800 */
[----:B--2---:R-:W2:Y:S04]  /*457f0*/  LDL.LU R200, [R1+0x22ac] ;  /* 0x0022ac0001c87983 */ /* 0x004ea80000300800 */
[----:B------:R0:W-:Y:S04]  /*45800*/  STS.U16 [R26+UR9+0x40a00], R147 ;  /* 0x040a00931a007988 */ /* 0x0001e80008000409 */
[----:B------:R1:W-:Y:S04]  /*45810*/  STS.U16 [R26+UR9+0x40e00], R157 ;  /* 0x040e009d1a007988 */ /* 0x0003e80008000409 */
[----:B------:R4:W-:Y:S04]  /*45820*/  STS.U16 [R26+UR9+0x41200], R167 ;  /* 0x041200a71a007988 */ /* 0x0009e80008000409 */
[----:B0-----:R-:W3:Y:S04]  /*45830*/  LDL.LU R147, [R1+0x12c] ;  /* 0x00012c0001937983 */ /* 0x001ee80000300800 */
[----:B-1----:R-:W3:Y:S04]  /*45840*/  LDL.LU R157, [R1+0x11c] ;  /* 0x00011c00019d7983 */ /* 0x002ee80000300800 */
[----:B------:R0:W-:Y:S04]  /*45850*/  STS.U16 [R26+UR9+0x41600], R177 ;  /* 0x041600b11a007988 */ /* 0x0001e80008000409 */
[----:B----4-:R-:W4:Y:S04]  /*45860*/  LDL.LU R167, [R1+0x10c] ;  /* 0x00010c0001a77983 */ /* 0x010f280000300800 */
[----:B------:R1:W-:Y:S04]  /*45870*/  STS.U16 [R26+UR9+0x41a00], R187 ;  /* 0x041a00bb1a007988 */ /* 0x0003e80008000409 */
[----:B0-----:R-:W3:Y:S04]  /*45880*/  LDL.LU R177, [R1+0xfc] ;  /* 0x0000fc0001b17983 */ /* 0x001ee80000300800 */
[----:B------:R0:W-:Y:S04]  /*45890*/  STS.U16 [R26+UR9+0x41e00], R210 ;  /* 0x041e00d21a007988 */ /* 0x0001e80008000409 */
[----:B-1----:R-:W3:Y:S04]  /*458a0*/  LDL.LU R187, [R1+0xec] ;  /* 0x0000ec0001bb7983 */ /* 0x002ee80000300800 */
        /* <DEDUP_REMOVED lines=12> */
[----:B0-----:R-:W3:Y:S01]  /*45970*/  LDL.LU R0, [R1+0x6c] ;  /* 0x00006c0001007983 */ /* 0x001ee20000300800 */
        /* <DEDUP_REMOVED lines=52> */
[----:B------:R1:W-:Y:S04]  /*45cc0*/  STS.U16 [R27+UR9+0x43a80], R201 ;  /* 0x043a80c91b007988 */ /* 0x0003e80008000409 */
[----:B------:R2:W-:Y:S04]  /*45cd0*/  STS.U16 [R27+UR9+0x43e80], R203 ;  /* 0x043e80cb1b007988 */ /* 0x0005e80008000409 */
[----:B0-----:R-:W3:Y:S04]  /*45ce0*/  LDL.LU R200, [R1+0x22a8] ;  /* 0x0022a80001c87983 */ /* 0x001ee80000300800 */
[----:B------:R-:W3:Y:S04]  /*45cf0*/  LDL.LU R204, [R1+0x22a4] ;  /* 0x0022a40001cc7983 */ /* 0x000ee80000300800 */
[----:B-1----:R-:W3:Y:S04]  /*45d00*/  LDL.LU R201, [R1+0x22a0] ;  /* 0x0022a00001c97983 */ /* 0x002ee80000300800 */
[----:B--2---:R-:W2:Y:S04]  /*45d10*/  LDL.LU R203, [R1+0x229c] ;  /* 0x00229c0001cb7983 */ /* 0x004ea80000300800 */
[----:B------:R0:W-:Y:S04]  /*45d20*/  STS.U16 [R27+UR9+0x44280], R202 ;  /* 0x044280ca1b007988 */ /* 0x0001e80008000409 */
[----:B----4-:R1:W-:Y:S04]  /*45d30*/  STS.U16 [R27+UR9+0x40a80], R167 ;  /* 0x040a80a71b007988 */ /* 0x0103e80008000409 */
[----:B---3--:R3:W-:Y:S04]  /*45d40*/  STS.U16 [R27+UR9+0x40e80], R177 ;  /* 0x040e80b11b007988 */ /* 0x0087e80008000409 */
[----:B0-----:R-:W4:Y:S04]  /*45d50*/  LDL.LU R202, [R1+0x2298] ;  /* 0x0022980001ca7983 */ /* 0x001f280000300800 */
[----:B-1----:R-:W4:Y:S04]  /*45d60*/  LDL.LU R167, [R1+0x128] ;  /* 0x0001280001a77983 */ /* 0x002f280000300800 */
[----:B------:R0:W-:Y:S04]  /*45d70*/  STS.U16 [R27+UR9+0x41280], R187 ;  /* 0x041280bb1b007988 */ /* 0x0001e80008000409 */
[----:B---3--:R-:W3:Y:S04]  /*45d80*/  LDL.LU R177, [R1+0x118] ;  /* 0x0001180001b17983 */ /* 0x008ee80000300800 */
        /* <DEDUP_REMOVED lines=14> */
[----:B-1----:R-:W4:Y:S01]  /*45e70*/  LDL.LU R0, [R1+0x90] ;  /* 0x0000900001007983 */ /* 0x002f220000300800 */
        /* <DEDUP_REMOVED lines=54> */
[----:B0-----:R-:W2:Y:S04]  /*461e0*/  LDL.LU R203, [R1+0x2294] ;  /* 0x0022940001cb7983 */ /* 0x001ea80000300800 */
[----:B------:R-:W2:Y:S04]  /*461f0*/  LDL.LU R204, [R1+0x2290] ;  /* 0x0022900001cc7983 */ /* 0x000ea80000300800 */
[----:B------:R-:W2:Y:S04]  /*46200*/  LDL.LU R205, [R1+0x228c] ;  /* 0x00228c0001cd7983 */ /* 0x000ea80000300800 */
[----:B-1----:R-:W2:Y:S04]  /*46210*/  LDL.LU R206, [R1+0x2288] ;  /* 0x0022880001ce7983 */ /* 0x002ea80000300800 */
[----:B------:R0:W-:Y:S04]  /*46220*/  STS.U16 [R26+UR9+0x43b00], R207 ;  /* 0x043b00cf1a007988 */ /* 0x0001e80008000409 */
[----:B------:R1:W-:Y:S04]  /*46230*/  STS.U16 [R26+UR9+0x43f00], R208 ;  /* 0x043f00d01a007988 */ /* 0x0003e80008000409 */
[----:B------:R1:W-:Y:S04]  /*46240*/  STS.U16 [R26+UR9+0x44300], R244 ;  /* 0x044300f41a007988 */ /* 0x0003e80008000409 */
[----:B0-----:R-:W2:Y:S04]  /*46250*/  LDL.LU R207, [R1+0x2284] ;  /* 0x0022840001cf7983 */ /* 0x001ea80000300800 */
[----:B-1----:R-:W2:Y:S04]  /*46260*/  LDL.LU R208, [R1+0x2280] ;  /* 0x0022800001d07983 */ /* 0x002ea80000300800 */
[----:B------:R-:W2:Y:S04]  /*46270*/  LDL.LU R244, [R1+0x227c] ;  /* 0x00227c0001f47983 */ /* 0x000ea80000300800 */
[----:B---3--:R0:W-:Y:S04]  /*46280*/  STS.U16 [R26+UR9+0x42300], R117 ;  /* 0x042300751a007988 */ /* 0x0081e80008000409 */
[----:B----4-:R1:W-:Y:S04]  /*46290*/  STS.U16 [R26+UR9+0x42700], R0 ;  /* 0x042700001a007988 */ /* 0x0103e80008000409 */
        /* <DEDUP_REMOVED lines=59> */
[----:B0-----:R-:W2:Y:S04]  /*46650*/  LDL.LU R244, [R1+0x2278] ;  /* 0x0022780001f47983 */ /* 0x001ea80000300800 */
[----:B----4-:R0:W-:Y:S04]  /*46660*/  STS.U16 [R69+UR9+0x40780], R0 ;  /* 0x0407800045007988 */ /* 0x0101e80008000409 */
[----:B0-----:R-:W2:Y:S04]  /*46670*/  LDL.LU R0, [R1+0x138] ;  /* 0x0001380001007983 */ /* 0x001ea80000300800 */
        /* <DEDUP_REMOVED lines=62> */
[----:B------:R-:W4:Y:S02]  /*46a60*/  FENCE.VIEW.ASYNC.T ;  /* 0x00000000000073c6 */ /* 0x000f240000000200 */
[----:B----4-:R-:W-:Y:S06]  /*46a70*/  BAR.SYNC.DEFER_BLOCKING 0x0 ;  /* 0x0000000000007b1d */ /* 0x010fec0000010000 */
[----:B0-----:R-:W-:Y:S01]  /*46a80*/  LDTM.x64 R4, tmem[UR7] ;  /* 0x00000007000479ee */ /* 0x001fe20008340000 */
[----:B-1----:R-:W0:Y:S01]  /*46a90*/  LDTM.x64 R132, tmem[UR7+0x40] ;  /* 0x00004007008479ee */ /* 0x002e220008340000 */
[----:B------:R-:W4:Y:S04]  /*46aa0*/  LDL.LU R211, [R1+0x140] ;  /* 0x0001400001d37983 */ /* 0x000f280000300800 */
[----:B------:R-:W4:Y:S04]  /*46ab0*/  LDL.LU R210, [R1+0x134] ;  /* 0x0001340001d27983 */ /* 0x000f280000300800 */
[----:B------:R-:W4:Y:S01]  /*46ac0*/  LDL R209, [R1+0x144] ;  /* 0x0001440001d17983 */ /* 0x000f220000100800 */
[----:B---3--:R-:W-:Y:S03]  /*46ad0*/  LDTM.x64 R68, tmem[UR7+0x80] ;  /* 0x00008007004479ee */ /* 0x008fe60008340000 */
[----:B0-----:R-:W-:Y:S04]  /*46ae0*/  STL.64 [R1+0x2270], R194 ;  /* 0x002270c201007387 */ /* 0x001fe80000100a00 */
        /* <DEDUP_REMOVED lines=30> */
[----:B------:R0:W-:Y:S02]  /*46cd0*/  STL.64 [R1+0x2178], R132 ;  /* 0x0021788401007387 */ /* 0x0001e40000100a00 */
[----:B0-----:R-:W0:Y:S01]  /*46ce0*/  LDTM.x64 R132, tmem[UR7+0xc0] ;  /* 0x0000c007008479ee */ /* 0x001e220008340000 */
[----:B--2---:R-:W-:Y:S01]  /*46cf0*/  FADD R3, -R244, R0 ;  /* 0x00000000f4037221 */ /* 0x004fe20000000100 */
[----:B------:R-:W-:-:S03]  /*46d00*/  NOP ;  /* 0x0000000000007918 */ /* 0x000fc60000000000 */
[----:B------:R-:W-:Y:S01]  /*46d10*/  FMUL R3, R3, 1.4426950216293334961 ;  /* 0x3fb8aa3b03037820 */ /* 0x000fe20000400000 */
[----:B0-----:R-:W-:Y:S01]  /*46d20*/  STL.64 [R1], R132 ;  /* 0x0000008401007387 */ /* 0x001fe20000100a00 */
[----:B------:R-:W-:-:S03]  /*46d30*/  IMAD.MOV.U32 R213, RZ, RZ, R194 ;  /* 0x000000ffffd57224 */ /* 0x000fc600078e00c2 */
[----:B------:R-:W-:Y:S01]  /*46d40*/  STL.64 [R1+0x8], R134 ;  /* 0x0000088601007387 */ /* 0x000fe20000100a00 */
[----:B------:R-:W-:-:S03]  /*46d50*/  MOV R212, R195 ;  /* 0x000000c300d47202 */ /* 0x000fc60000000f00 */
[----:B------:R-:W-:Y:S01]  /*46d60*/  STL.64 [R1+0x10], R136 ;  /* 0x0000108801007387 */ /* 0x000fe20000100a00 */
[----:B------:R-:W-:Y:S01]  /*46d70*/  IMAD.MOV.U32 R215, RZ, RZ, R192 ;  /* 0x000000ffffd77224 */ /* 0x000fe200078e00c0 */
[----:B------:R-:W-:Y:S02]  /*46d80*/  MOV R214, R193 ;  /* 0x000000c100d67202 */ /* 0x000fe40000000f00 */
[----:B------:R-:W-:Y:S01]  /*46d90*/  STL.64 [R1+0x18], R138 ;  /* 0x0000188a01007387 */ /* 0x000fe20000100a00 */
[----:B------:R-:W-:Y:S01]  /*46da0*/  IMAD.MOV.U32 R217, RZ, RZ, R190 ;  /* 0x000000ffffd97224 */ /* 0x000fe200078e00be */
[----:B------:R-:W-:Y:S02]  /*46db0*/  MOV R216, R191 ;  /* 0x000000bf00d87202 */ /* 0x000fe40000000f00 */
[----:B------:R0:W-:Y:S01]  /*46dc0*/  STL [R1+0x20], R140 ;  /* 0x0000208c01007387 */ /* 0x0001e20000100800 */
[----:B------:R-:W-:Y:S01]  /*46dd0*/  IMAD.MOV.U32 R219, RZ, RZ, R188 ;  /* 0x000000ffffdb7224 */ /* 0x000fe200078e00bc */
[----:B------:R-:W-:-:S02]  /*46de0*/  MOV R218, R189 ;  /* 0x000000bd00da7202 */ /* 0x000fc40000000f00 */
[----:B------:R-:W2:Y:S01]  /*46df0*/  LDL.LU.64 R194, [R1+0x2270] ;  /* 0x0022700001c27983 */ /* 0x000ea20000300a00 */
[----:B------:R-:W-:Y:S01]  /*46e00*/  IMAD.MOV.U32 R221, RZ, RZ, R186 ;  /* 0x000000ffffdd7224 */ /* 0x000fe200078e00ba */
[----:B------:R-:W-:Y:S02]  /*46e10*/  MOV R220, R187 ;  /* 0x000000bb00dc7202 */ /* 0x000fe40000000f00 */
[----:B------:R-:W3:Y:S01]  /*46e20*/  LDL.LU.64 R192, [R1+0x2268] ;  /* 0x0022680001c07983 */ /* 0x000ee20000300a00 */
[----:B------:R-:W-:Y:S01]  /*46e30*/  IMAD.MOV.U32 R223, RZ, RZ, R184 ;  /* 0x000000ffffdf7224 */ /* 0x000fe200078e00b8 */
[----:B------:R-:W-:Y:S02]  /*46e40*/  MOV R222, R185 ;  /* 0x000000b900de7202 */ /* 0x000fe40000000f00 */
[----:B------:R-:W2:Y:S01]  /*46e50*/  LDL.LU.64 R190, [R1+0x2260] ;  /* 0x0022600001be7983 */ /* 0x000ea20000300a00 */
[----:B------:R-:W-:Y:S01]  /*46e60*/  IMAD.MOV.U32 R225, RZ, RZ, R182 ;  /* 0x000000ffffe17224 */ /* 0x000fe200078e00b6 */
[----:B------:R-:W-:-:S02]  /*46e70*/  MOV R224, R183 ;  /* 0x000000b700e07202 */ /* 0x000fc40000000f00 */
[----:B------:R-:W2:Y:S01]  /*46e80*/  LDL.LU.64 R188, [R1+0x2258] ;  /* 0x0022580001bc7983 */ /* 0x000ea20000300a00 */
[----:B------:R-:W-:Y:S01]  /*46e90*/  IMAD.MOV.U32 R227, RZ, RZ, R180 ;  /* 0x000000ffffe37224 */ /* 0x000fe200078e00b4 */
[----:B------:R-:W-:Y:S02]  /*46ea0*/  MOV R226, R181 ;  /* 0x000000b500e27202 */ /* 0x000fe40000000f00 */
[----:B------:R-:W2:Y:S01]  /*46eb0*/  LDL.LU.64 R186, [R1+0x2250] ;  /* 0x0022500001ba7983 */ /* 0x000ea20000300a00 */
[----:B------:R-:W-:Y:S01]  /*46ec0*/  IMAD.MOV.U32 R229, RZ, RZ, R178 ;  /* 0x000000ffffe57224 */ /* 0x000fe200078e00b2 */
[----:B------:R-:W-:Y:S02]  /*46ed0*/  MOV R228, R179 ;  /* 0x000000b300e47202 */ /* 0x000fe40000000f00 */
[----:B------:R-:W2:Y:S01]  /*46ee0*/  LDL.LU.64 R184, [R1+0x2248] ;  /* 0x0022480001b87983 */ /* 0x000ea20000300a00 */
[----:B------:R-:W-:Y:S01]  /*46ef0*/  IMAD.MOV.U32 R231, RZ, RZ, R176 ;  /* 0x000000ffffe77224 */ /* 0x000fe200078e00b0 */
[----:B------:R-:W-:-:S02]  /*46f00*/  MOV R230, R177 ;  /* 0x000000b100e67202 */ /* 0x000fc40000000f00 */
[----:B------:R-:W2:Y:S01]  /*46f10*/  LDL.LU.64 R182, [R1+0x2240] ;  /* 0x0022400001b67983 */ /* 0x000ea20000300a00 */
[----:B------:R-:W1:Y:S01]  /*46f20*/  MUFU.EX2 R3, R3 ;  /* 0x0000000300037308 */ /* 0x000e620000000800 */
[----:B------:R-:W-:Y:S02]  /*46f30*/  IMAD.MOV.U32 R233, RZ, RZ, R174 ;  /* 0x000000ffffe97224 */ /* 0x000fe400078e00ae */
[----:B------:R-:W2:Y:S01]  /*46f40*/  LDL.LU.64 R180, [R1+0x2238] ;  /* 0x0022380001b47983 */ /* 0x000ea20000300a00 */
[----:B------:R-:W-:Y:S01]  /*46f50*/  MOV R232, R175 ;  /* 0x000000af00e87202 */ /* 0x000fe20000000f00 */
[----:B------:R-:W-:Y:S02]  /*46f60*/  IMAD.MOV.U32 R235, RZ, RZ, R172 ;  /* 0x000000ffffeb7224 */ /* 0x000fe400078e00ac */
[----:B------:R-:W2:Y:S01]  /*46f70*/  LDL.LU.64 R178, [R1+0x2230] ;  /* 0x0022300001b27983 */ /* 0x000ea20000300a00 */
[----:B------:R-:W-:Y:S01]  /*46f80*/  MOV R234, R173 ;  /* 0x000000ad00ea7202 */ /* 0x000fe20000000f00 */
[----:B------:R-:W-:-:S02]  /*46f90*/  IMAD.MOV.U32 R237, RZ, RZ, R170 ;  /* 0x000000ffffed7224 */ /* 0x000fc400078e00aa */
[----:B------:R-:W2:Y:S01]  /*46fa0*/  LDL.LU.64 R176, [R1+0x2228] ;  /* 0x0022280001b07983 */ /* 0x000ea20000300a00 */
[----:B------:R-:W-:Y:S01]  /*46fb0*/  MOV R236, R171 ;  /* 0x000000ab00ec7202 */ /* 0x000fe20000000f00 */
        /* <DEDUP_REMOVED lines=28> */
[----:B------:R-:W3:Y:S01]  /*47180*/  LDL.LU.64 R156, [R1+0x21d8] ;  /* 0x0021d800019c7983 */ /* 0x000ee20000300a00 */
[----:B------:R-:W-:Y:S01]  /*47190*/  MOV R202, R151 ;  /* 0x0000009700ca7202 */ /* 0x000fe20000000f00 */
[----:B------:R-:W-:Y:S02]  /*471a0*/  IMAD.MOV.U32 R205, RZ, RZ, R148 ;  /* 0x000000ffffcd7224 */ /* 0x000fe400078e0094 */
[----:B------:R-:W4:Y:S01]  /*471b0*/  LDL.LU.64 R154, [R1+0x21d0] ;  /* 0x0021d000019a7983 */ /* 0x000f220000300a00 */
[----:B------:R-:W-:Y:S01]  /*471c0*/  MOV R204, R149 ;  /* 0x0000009500cc7202 */ /* 0x000fe20000000f00 */
[----:B------:R-:W-:-:S02]  /*471d0*/  IMAD.MOV.U32 R207, RZ, RZ, R146 ;  /* 0x000000ffffcf7224 */ /* 0x000fc400078e0092 */
[----:B------:R-:W4:Y:S01]  /*471e0*/  LDL.LU.64 R152, [R1+0x21c8] ;  /* 0x0021c80001987983 */ /* 0x000f220000300a00 */
[----:B------:R-:W-:Y:S01]  /*471f0*/  MOV R206, R147 ;  /* 0x0000009300ce7202 */ /* 0x000fe20000000f00 */
[----:B------:R-:W-:Y:S02]  /*47200*/  IMAD.MOV.U32 R197, RZ, RZ, R144 ;  /* 0x000000ffffc57224 */ /* 0x000fe400078e0090 */
[----:B------:R-:W4:Y:S01]  /*47210*/  LDL.LU.64 R150, [R1+0x21c0] ;  /* 0x0021c00001967983 */ /* 0x000f220000300a00 */
[----:B------:R-:W-:Y:S01]  /*47220*/  MOV R208, R145 ;  /* 0x0000009100d07202 */ /* 0x000fe20000000f00 */
[----:B------:R-:W-:Y:S02]  /*47230*/  IMAD.MOV.U32 R198, RZ, RZ, R142 ;  /* 0x000000ffffc67224 */ /* 0x000fe400078e008e */
[----:B------:R-:W4:Y:S01]  /*47240*/  LDL.LU.64 R148, [R1+0x21b8] ;  /* 0x0021b80001947983 */ /* 0x000f220000300a00 */
[----:B------:R-:W-:Y:S01]  /*47250*/  MOV R196, R143 ;  /* 0x0000008f00c47202 */ /* 0x000fe20000000f00 */
[----:B-1----:R-:W-:-:S02]  /*47260*/  FMUL R59, R3, R59 ;  /* 0x0000003b033b7220 */ /* 0x002fc40000400000 */
[----:B------:R-:W4:Y:S01]  /*47270*/  LDL.LU.64 R146, [R1+0x21b0] ;  /* 0x0021b00001927983 */ /* 0x000f220000300a00 */
[----:B------:R-:W-:Y:S01]  /*47280*/  MOV R0, R141 ;  /* 0x0000008d00007202 */ /* 0x000fe20000000f00 */
[C---:B------:R-:W-:Y:S02]  /*47290*/  FMUL R4, R3.reuse, R4 ;  /* 0x0000000403047220 */ /* 0x040fe40000400000 */
[----:B------:R-:W4:Y:S01]  /*472a0*/  LDL.LU.64 R144, [R1+0x21a8] ;  /* 0x0021a80001907983 */ /* 0x000f220000300a00 */
[C---:B------:R-:W-:Y:S01]  /*472b0*/  FMUL R5, R3.reuse, R5 ;  /* 0x0000000503057220 */ /* 0x040fe20000400000 */
[C---:B------:R-:W-:Y:S01]  /*472c0*/  FMUL R6, R3.reuse, R6 ;  /* 0x0000000603067220 */ /* 0x040fe20000400000 */
[C---:B------:R-:W-:Y:S01]  /*472d0*/  FMUL R7, R3.reuse, R7 ;  /* 0x0000000703077220 */ /* 0x040fe20000400000 */
[----:B------:R-:W4:Y:S01]  /*472e0*/  LDL.LU.64 R142, [R1+0x21a0] ;  /* 0x0021a000018e7983 */ /* 0x000f220000300a00 */
        /* <DEDUP_REMOVED lines=59> */
[----:B0-----:R-:W4:Y:S04]  /*476a0*/  LDL.LU.64 R140, [R1+0x2198] ;  /* 0x00219800018c7983 */ /* 0x001f280000300a00 */
[----:B------:R-:W4:Y:S04]  /*476b0*/  LDL.LU.64 R138, [R1+0x2190] ;  /* 0x00219000018a7983 */ /* 0x000f280000300a00 */
[----:B------:R-:W4:Y:S04]  /*476c0*/  LDL.LU.64 R136, [R1+0x2188] ;  /* 0x0021880001887983 */ /* 0x000f280000300a00 */
[----:B------:R-:W4:Y:S04]  /*476d0*/  LDL.LU.64 R134, [R1+0x2180] ;  /* 0x0021800001867983 */ /* 0x000f280000300a00 */
[----:B------:R-:W4:Y:S01]  /*476e0*/  LDL.LU.64 R132, [R1+0x2178] ;  /* 0x0021780001847983 */ /* 0x000f220000300a00 */
[----:B------:R0:W-:Y:S03]  /*476f0*/  STTM.x64 tmem[UR7], R4 ;  /* 0x00000004000079ed */ /* 0x0001e60008340007 */
[----:B0-----:R-:W4:Y:S04]  /*47700*/  LDL.LU R59, [R1] ;  /* 0x00000000013b7983 */ /* 0x001f280000300800 */
        /* <DEDUP_REMOVED lines=8> */
[C---:B------:R-:W-:Y:S01]  /*47790*/  FMUL R13, R3.reuse, R0 ;  /* 0x00000000030d7220 */ /* 0x040fe20000400000 */
[C---:B------:R-:W-:Y:S01]  /*477a0*/  FMUL R14, R3.reuse, R198 ;  /* 0x000000c6030e7220 */ /* 0x040fe20000400000 */
[C---:B------:R-:W-:Y:S01]  /*477b0*/  FMUL R15, R3.reuse, R196 ;  /* 0x000000c4030f7220 */ /* 0x040fe20000400000 */
[----:B------:R0:W5:Y:S01]  /*477c0*/  LDL.LU R0, [R1+0x2174] ;  /* 0x0021740001007983 */ /* 0x0001620000300800 */
[C---:B------:R-:W-:Y:S01]  /*477d0*/  FMUL R16, R3.reuse, R197 ;  /* 0x000000c503107220 */ /* 0x040fe20000400000 */
[----:B------:R-:W-:-:S02]  /*477e0*/  FMUL R17, R3, R208 ;  /* 0x000000d003117220 */ /* 0x000fc40000400000 */
[----:B------:R0:W5:Y:S01]  /*477f0*/  LDL.LU R198, [R1+0x2170] ;  /* 0x0021700001c67983 */ /* 0x0001620000300800 */
[----:B------:R-:W-:-:S03]  /*47800*/  FMUL R18, R3, R207 ;  /* 0x000000cf03127220 */ /* 0x000fc60000400000 */
[----:B------:R0:W5:Y:S01]  /*47810*/  LDL.LU R196, [R1+0x216c] ;  /* 0x00216c0001c47983 */ /* 0x0001620000300800 */
[----:B------:R-:W-:-:S03]  /*47820*/  FMUL R19, R3, R206 ;  /* 0x000000ce03137220 */ /* 0x000fc60000400000 */
[----:B------:R0:W5:Y:S01]  /*47830*/  LDL.LU R197, [R1+0x2168] ;  /* 0x0021680001c57983 */ /* 0x0001620000300800 */
[----:B------:R-:W-:-:S03]  /*47840*/  FMUL R20, R3, R205 ;  /* 0x000000cd03147220 */ /* 0x000fc60000400000 */
[----:B------:R0:W5:Y:S01]  /*47850*/  LDL.LU R208, [R1+0x2164] ;  /* 0x0021640001d07983 */ /* 0x0001620000300800 */
[----:B------:R-:W-:-:S03]  /*47860*/  FMUL R21, R3, R204 ;  /* 0x000000cc03157220 */ /* 0x000fc60000400000 */
[----:B------:R0:W5:Y:S01]  /*47870*/  LDL.LU R207, [R1+0x2160] ;  /* 0x0021600001cf7983 */ /* 0x0001620000300800 */
[C---:B--2---:R-:W-:Y:S01]  /*47880*/  FMUL R158, R3.reuse, R158 ;  /* 0x0000009e039e7220 */ /* 0x044fe20000400000 */
[C---:B---3--:R-:W-:Y:S02]  /*47890*/  FMUL R156, R3.reuse, R156 ;  /* 0x0000009c039c7220 */ /* 0x048fe40000400000 */
[----:B------:R0:W5:Y:S01]  /*478a0*/  LDL.LU R206, [R1+0x215c] ;  /* 0x00215c0001ce7983 */ /* 0x0001620000300800 */
[C---:B------:R-:W-:Y:S01]  /*478b0*/  FMUL R157, R3.reuse, R157 ;  /* 0x0000009d039d7220 */ /* 0x040fe20000400000 */
[C---:B----4-:R-:W-:Y:S01]  /*478c0*/  FMUL R154, R3.reuse, R154 ;  /* 0x0000009a039a7220 */ /* 0x050fe20000400000 */
[C---:B------:R-:W-:Y:S01]  /*478d0*/  FMUL R155, R3.reuse, R155 ;  /* 0x0000009b039b7220 */ /* 0x040fe20000400000 */
[----:B------:R0:W5:Y:S01]  /*478e0*/  LDL.LU R205, [R1+0x2158] ;  /* 0x0021580001cd7983 */ /* 0x0001620000300800 */
        /* <DEDUP_REMOVED lines=163> */
[----:B------:R0:W5:Y:S04]  /*48320*/  LDL.LU R201, [R1+0x2148] ;  /* 0x0021480001c97983 */ /* 0x0001680000300800 */
[----:B------:R0:W5:Y:S01]  /*48330*/  LDL.LU R200, [R1+0x2144] ;  /* 0x0021440001c87983 */ /* 0x0001620000300800 */
[----:B------:R-:W-:Y:S03]  /*48340*/  STTM.x64 tmem[UR7+0x40], R132 ;  /* 0x00004084000079ed */ /* 0x000fe60008340007 */
[----:B------:R0:W5:Y:S01]  /*48350*/  LDL.LU R199, [R1+0x2140] ;  /* 0x0021400001c77983 */ /* 0x0001620000300800 */
[----:B------:R-:W-:Y:S03]  /*48360*/  STTM.x64 tmem[UR7+0x80], R68 ;  /* 0x00008044000079ed */ /* 0x000fe60008340007 */
        /* <DEDUP_REMOVED lines=18> */
[----:B------:R-:W-:-:S04]  /*48490*/  FMUL R67, R3, R212 ;  /* 0x000000d403437220 */ /* 0x000fc80000400000 */
[----:B------:R1:W-:Y:S01]  /*484a0*/  STTM.x64 tmem[UR7+0xc0], R4 ;  /* 0x0000c004000079ed */ /* 0x0003e20008340007 */
[----:B------:R-:W2:Y:S02]  /*484b0*/  FENCE.VIEW.ASYNC.T ;  /* 0x00000000000073c6 */ /* 0x000ea40000000200 */
[----:B--2---:R-:W-:Y:S06]  /*484c0*/  BAR.SYNC.DEFER_BLOCKING 0x0 ;  /* 0x0000000000007b1d */ /* 0x004fec0000010000 */
[----:B------:R2:W-:Y:S06]  /*484d0*/  MEMBAR.ALL.CTA ;  /* 0x0000000000007992 */ /* 0x0005ec0000008000 */
[----:B--2---:R-:W2:Y:S04]  /*484e0*/  FENCE.VIEW.ASYNC.S ;  /* 0x00000000000073c6 */ /* 0x004ea80000000000 */
[----:B-1----:R0:W5:Y:S01]  /*484f0*/  LDL.LU R6, [R1+0x14c] ;  /* 0x00014c0001067983 */ /* 0x0021620000300800 */
[----:B------:R-:W-:-:S05]  /*48500*/  LEA R4, R209, UR9, 0x3 ;  /* 0x00000009d1047c11 */ /* 0x000fca000f8e18ff */
[----:B------:R-:W-:Y:S02]  /*48510*/  VIADD R4, R4, 0x70000 ;  /* 0x0007000004047836 */ /* 0x000fe40000000000 */
[----:B------:R-:W-:-:S03]  /*48520*/  FADD R7, R210, R211 ;  /* 0x000000d3d2077221 */ /* 0x000fc60000000000 */
[----:B------:R-:W-:Y:S01]  /*48530*/  R2UR UR6, R4 ;  /* 0x00000000040672ca */ /* 0x000fe200000e0000 */
[----:B--2---:R-:W-:Y:S06]  /*48540*/  BAR.SYNC.DEFER_BLOCKING 0x0 ;  /* 0x0000000000007b1d */ /* 0x004fec0000010000 */
[----:B0-----:R-:W-:Y:S08]  /*48550*/  @P5 BRA `(.L_x_17) ;  /* 0x0000000400785947 */ /* 0x001ff00003800000 */
[----:B------:R-:W2:Y:S01]  /*48560*/  LDL R210, [R1+0x1258] ;  /* 0x0012580001d27983 */ /* 0x000ea20000100800 */
[----:B------:R-:W-:Y:S02]  /*48570*/  ELECT P1, URZ, PT ;  /* 0x0000000000ff782f */ /* 0x000fe40003820000 */
[----:B------:R-:W-:Y:S01]  /*48580*/  MOV.SPILL R8, UR13 ;  /* 0x0000000d00087c02 */ /* 0x000fe20009000f00 */
[----:B------:R-:W-:Y:S01]  /*48590*/  UMOV UR72, 0x0 ;  /* 0x0000000000487882 */ /* 0x000fe20000000000 */
[----:B------:R-:W-:Y:S01]  /*485a0*/  UMOV UR73, 0x4400490 ;  /* 0x0440049000497882 */ /* 0x000fe20000000000 */
[----:B------:R-:W-:Y:S01]  /*485b0*/  MOV.SPILL R9, UR12 ;  /* 0x0000000c00097c02 */ /* 0x000fe20009000f00 */
[----:B------:R-:W-:Y:S01]  /*485c0*/  UIADD3.64 UR12, UPT, UPT, UR68, 0x2, URZ ;  /* 0x00000002440c7897 */ /* 0x000fe2000fffe0ff */
[----:B------:R-:W-:Y:S02]  /*485d0*/  MOV.SPILL R10, UR11 ;  /* 0x0000000b000a7c02 */ /* 0x000fe40009000f00 */
[----:B------:R-:W-:Y:S01]  /*485e0*/  MOV.SPILL R11, UR10 ;  /* 0x0000000a000b7c02 */ /* 0x000fe20009000f00 */
[----:B------:R-:W-:-:S03]  /*485f0*/  UIADD3.64 UR10, UPT, UPT, UR68, 0x4, URZ ;  /* 0x00000004440a7897 */ /* 0x000fc6000fffe0ff */
[----:B------:R-:W-:-:S05]  /*48600*/  @P1 IMAD.MOV.U32 R5, RZ, RZ, 0x40004040 ;  /* 0x40004040ff051424 */ /* 0x000fca00078e00ff */
[----:B------:R-:W-:Y:S01]  /*48610*/  @P1 R2UR UR71, R5 ;  /* 0x00000000054712ca */ /* 0x000fe200000e0000 */
[----:B------:R-:W-:Y:S01]  /*48620*/  IMAD.MOV.U32 R5, RZ, RZ, RZ ;  /* 0x000000ffff057224 */ /* 0x000fe200078e00ff */
[----:B--2---:R-:W-:-:S13]  /*48630*/  R2UR UR70, R210 ;  /* 0x00000000d24672ca */ /* 0x004fda00000e0000 */
[----:B------:R-:W-:-:S04]  /*48640*/  MOV R4, UR70 ;  /* 0x0000004600047c02 */ /* 0x000fc80008000f00 */
[----:B------:R-:W-:Y:S02]  /*48650*/  @P1 R2UR UR70, R4 ;  /* 0x00000000044612ca */ /* 0x000fe400000e0000 */
[----:B------:R-:W-:-:S04]  /*48660*/  MOV R4, UR6 ;  /* 0x0000000600047c02 */ /* 0x000fc80008000f00 */
[----:B------:R-:W-:-:S07]  /*48670*/  @P1 MOV R4, R4 ;  /* 0x0000000400041202 */ /* 0x000fce0000000f00 */
[----:B------:R0:W-:Y:S02]  /*48680*/  UTCHMMA tmem[UR4], gdesc[UR70], tmem[UR8], tmem[UR72], idesc[UR73], UPT ;  /* 0x00ff4846040079ea */ /* 0x0001e4000b800008 */
[----:B0-----:R-:W-:Y:S02]  /*48690*/  UIADD3 UR72, UPT, UPT, UR8, 0x188, URZ ;  /* 0x0000018808487890 */ /* 0x001fe4000fffe0ff */
[----:B------:R-:W-:Y:S01]  /*486a0*/  UIADD3 UR73, UPT, UPT, UR8, 0x190, URZ ;  /* 0x0000019008497890 */ /* 0x000fe2000fffe0ff */
[----:B------:R-:W-:Y:S01]  /*486b0*/  UMOV UR70, 0x0 ;  /* 0x0000000000467882 */ /* 0x000fe20000000000 */
[----:B------:R-:W-:-:S05]  /*486c0*/  UMOV UR71, 0x4400490 ;  /* 0x0440049000477882 */ /* 0x000fca0000000000 */
[----:B------:R0:W-:Y:S02]  /*486d0*/  UTCHMMA tmem[UR72], gdesc[UR68], tmem[UR8], tmem[UR70], idesc[UR71], UPT ;  /* 0x00ff4644480079ea */ /* 0x0001e4000b800008 */
[----:B------:R1:W-:Y:S01]  /*486e0*/  UTCHMMA tmem[UR73], gdesc[UR12], tmem[UR8], tmem[UR70], idesc[UR71], UPT ;  /* 0x00ff460c490079ea */ /* 0x0003e2000b800008 */
[----:B0-----:R-:W-:Y:S01]  /*486f0*/  UMOV UR72, 0x0 ;  /* 0x0000000000487882 */ /* 0x001fe20000000000 */
[----:B-1----:R-:W-:Y:S02]  /*48700*/  UIADD3 UR70, UPT, UPT, UR8, 0x198, URZ ;  /* 0x0000019808467890 */ /* 0x002fe4000fffe0ff */
[----:B------:R-:W-:Y:S02]  /*48710*/  UIADD3.64 UR12, UPT, UPT, UR68, 0x7fe, URZ ;  /* 0x000007fe440c7897 */ /* 0x000fe4000fffe0ff */
[----:B------:R-:W-:Y:S01]  /*48720*/  UIADD3 UR71, UPT, UPT, UR8, 0x1a0, URZ ;  /* 0x000001a008477890 */ /* 0x000fe2000fffe0ff */
[----:B------:R-:W-:-:S04]  /*48730*/  UMOV UR73, 0x4400490 ;  /* 0x0440049000497882 */ /* 0x000fc80000000000 */
[----:B------:R0:W-:Y:S04]  /*48740*/  UTCHMMA tmem[UR70], gdesc[UR10], tmem[UR8], tmem[UR72], idesc[UR73], UPT ;  /* 0x00ff480a460079ea */ /* 0x0001e8000b800008 */
[----:B------:R1:W-:Y:S01]  /*48750*/  UTCHMMA tmem[UR71], gdesc[UR12], tmem[UR8], tmem[UR72], idesc[UR73], UPT ;  /* 0x00ff480c470079ea */ /* 0x0003e2000b800008 */
[----:B0-----:R-:W-:Y:S01]  /*48760*/  UIADD3.64 UR10, UPT, UPT, UR68, 0x800, URZ ;  /* 0x00000800440a7897 */ /* 0x001fe2000fffe0ff */
[----:B------:R-:W-:Y:S01]  /*48770*/  UMOV UR70, 0x0 ;  /* 0x0000000000467882 */ /* 0x000fe20000000000 */
[----:B-1----:R-:W-:Y:S02]  /*48780*/  UIADD3 UR71, UPT, UPT, UR8, 0x1a8, URZ ;  /* 0x000001a808477890 */ /* 0x002fe4000fffe0ff */
[----:B------:R-:W-:-:S07]  /*48790*/  UIADD3.64 UR12, UPT, UPT, UR68, 0x802, URZ ;  /* 0x00000802440c7897 */ /* 0x000fce000fffe0ff */
[----:B------:R0:W-:Y:S02]  /*487a0*/  UTCHMMA tmem[UR71], gdesc[UR10], tmem[UR8], tmem[UR72], idesc[UR73], UPT ;  /* 0x00ff480a470079ea */ /* 0x0001e4000b800008 */
[----:B0-----:R-:W-:Y:S01]  /*487b0*/  UIADD3 UR72, UPT, UPT, UR8, 0x1b0, URZ ;  /* 0x000001b008487890 */ /* 0x001fe2000fffe0ff */
[----:B------:R-:W-:Y:S01]  /*487c0*/  UMOV UR71, 0x4400490 ;  /* 0x0440049000477882 */ /* 0x000fe20000000000 */
[----:B------:R-:W-:Y:S02]  /*487d0*/  UIADD3 UR73, UPT, UPT, UR8, 0x1b8, URZ ;  /* 0x000001b808497890 */ /* 0x000fe4000fffe0ff */
[----:B------:R-:W-:-:S05]  /*487e0*/  UIADD3.64 UR10, UPT, UPT, UR68, 0xffe, URZ ;  /* 0x00000ffe440a7897 */ /* 0x000fca000fffe0ff */
[----:B------:R0:W-:Y:S02]  /*487f0*/  UTCHMMA tmem[UR72], gdesc[UR12], tmem[UR8], tmem[UR70], idesc[UR71], UPT ;  /* 0x00ff460c480079ea */ /* 0x0001e4000b800008 */
[----:B0-----:R-:W-:Y:S01]  /*48800*/  UIADD3.64 UR12, UPT, UPT, UR68, 0x804, URZ ;  /* 0x00000804440c7897 */ /* 0x001fe2000fffe0ff */
[----:B------:R-:W-:-:S08]  /*48810*/  UMOV UR72, 0x0 ;  /* 0x0000000000487882 */ /* 0x000fd00000000000 */
[----:B------:R0:W-:Y:S02]  /*48820*/  UTCHMMA tmem[UR73], gdesc[UR12], tmem[UR8], tmem[UR70], idesc[UR71], UPT ;  /* 0x00ff460c490079ea */ /* 0x0001e4000b800008 */
[----:B0-----:R-:W-:Y:S01]  /*48830*/  UIADD3 UR70, UPT, UPT, UR8, 0x100000, URZ ;  /* 0x0010000008467890 */ /* 0x001fe2000fffe0ff */
[----:B------:R-:W-:Y:S01]  /*48840*/  R2UR.FILL UR13, R8 ;  /* 0x00000000080d72ca */ /* 0x000fe200004e0000 */
[----:B------:R-:W-:Y:S01]  /*48850*/  UMOV UR73, 0x4400490 ;  /* 0x0440049000497882 */ /* 0x000fe20000000000 */
[----:B------:R-:W-:Y:S01]  /*48860*/  UIADD3 UR71, UPT, UPT, UR8, 0x188, URZ ;  /* 0x0000018808477890 */ /* 0x000fe2000fffe0ff */
[----:B------:R-:W-:-:S05]  /*48870*/  R2UR.FILL UR12, R9 ;  /* 0x00000000090c72ca */ /* 0x000fca00004e0000 */
[----:B------:R0:W-:Y:S02]  /*48880*/  UTCHMMA tmem[UR4], gdesc[UR10], tmem[UR70], tmem[UR72], idesc[UR73], UPT ;  /* 0x00ff480a040079ea */ /* 0x0001e4000b800046 */
[----:B0-----:R-:W-:-:S09]  /*48890*/  UIADD3.64 UR10, UPT, UPT, UR68, 0x1000, URZ ;  /* 0x00001000440a7897 */ /* 0x001fd2000fffe0ff */
[----:B------:R0:W-:Y:S02]  /*488a0*/  UTCHMMA tmem[UR71], gdesc[UR10], tmem[UR70], tmem[UR72], idesc[UR73], UPT ;  /* 0x00ff480a470079ea */ /* 0x0001e4000b800046 */
[----:B0-----:R-:W-:Y:S02]  /*488b0*/  UIADD3.64 UR10, UPT, UPT, UR68, 0x1002, URZ ;  /* 0x00001002440a7897 */ /* 0x001fe4000fffe0ff */
[----:B------:R-:W-:Y:S02]  /*488c0*/  UIADD3 UR72, UPT, UPT, UR8, 0x100000, URZ ;  /* 0x0010000008487890 */ /* 0x000fe4000fffe0ff */
[----:B------:R-:W-:Y:S01]  /*488d0*/  UIADD3 UR73, UPT, UPT, UR8, 0x190, URZ ;  /* 0x0000019008497890 */ /* 0x000fe2000fffe0ff */
[----:B------:R-:W-:Y:S01]  /*488e0*/  UMOV UR70, 0x0 ;  /* 0x0000000000467882 */ /* 0x000fe20000000000 */
[----:B------:R-:W-:-:S07]  /*488f0*/  UMOV UR71, 0x4400490 ;  /* 0x0440049000477882 */ /* 0x000fce0000000000 */
        /* <DEDUP_REMOVED lines=31> */
[----:B0-----:R-:W-:Y:S02]  /*48af0*/  @P1 R2UR UR70, R4 ;  /* 0x00000000044612ca */ /* 0x001fe400000e0000 */
[----:B------:R-:W-:Y:S02]  /*48b00*/  R2UR.FILL UR11, R10 ;  /* 0x000000000a0b72ca */ /* 0x000fe400004e0000 */
[----:B------:R-:W-:-:S09]  /*48b10*/  R2UR.FILL UR10, R11 ;  /* 0x000000000b0a72ca */ /* 0x000fd200004e0000 */
[----:B------:R0:W-:Y:S01]  /*48b20*/  UTCBAR [UR70], URZ ;  /* 0x000000ff460073e9 */ /* 0x0001e200080000ff */
[----:B------:R-:W-:-:S05]  /*48b30*/  NOP ;  /* 0x0000000000007918 */ /* 0x000fca0000000000 */
.L_x_17:
[----:B------:R-:W2:Y:S01]  /*48b40*/  LDL.LU R8, [R1+0x148] ;  /* 0x0001480001087983 */ /* 0x000ea20000300800 */
[----:B------:R-:W1:Y:S08]  /*48b50*/  LDC R4, c[0x0][0x3c4] ;  /* 0x0000f100ff047b82 */ /* 0x000e700000000800 */
[----:B------:R-:W3:Y:S01]  /*48b60*/  LDC R5, c[0x0][0x3d4] ;  /* 0x0000f500ff057b82 */ /* 0x000ee20000000800 */
[----:B--2---:R-:W-:Y:S01]  /*48b70*/  FFMA R8, R3, R8, R7 ;  /* 0x0000000803087223 */ /* 0x004fe20000000007 */
[----:B-1----:R-:W-:-:S02]  /*48b80*/  IMAD.SHL.U32 R3, R4, 0x80, RZ ;  /* 0x0000008004037824 */ /* 0x002fc400078e00ff */
[----:B------:R-:W-:Y:S02]  /*48b90*/  VIADD R4, R209, 0x1 ;  /* 0x00000001d1047836 */ /* 0x000fe40000000000 */
[----:B------:R1:W-:Y:S01]  /*48ba0*/  STL [R1+0x148], R8 ;  /* 0x0001480801007387 */ /* 0x0003e20000100800 */
[----:B-----5:R-:W-:Y:S01]  /*48bb0*/  IADD3 R2, PT, PT, R3, R2, RZ ;  /* 0x0000000203027210 */ /* 0x020fe20007ffe0ff */
[----:B---3--:R-:W-:Y:S01]  /*48bc0*/  IMAD.SHL.U32 R3, R5, 0x80, RZ ;  /* 0x0000008005037824 */ /* 0x008fe200078e00ff */
[C---:B------:R-:W-:Y:S01]  /*48bd0*/  ISETP.GT.AND P1, PT, R4.reuse, 0x1, PT ;  /* 0x000000010400780c */ /* 0x040fe20003f24270 */
[----:B------:R3:W-:Y:S03]  /*48be0*/  STL [R1+0x130], R199 ;  /* 0x000130c701007387 */ /* 0x0007e60000100800 */
[----:B------:R-:W-:Y:S02]  /*48bf0*/  IADD3 R0, PT, PT, R3, R0, RZ ;  /* 0x0000000003007210 */ /* 0x000fe40007ffe0ff */
[----:B------:R-:W-:Y:S01]  /*48c00*/  SEL R3, RZ, 0x1, !P1 ;  /* 0x00000001ff037807 */ /* 0x000fe20004800000 */
[----:B-1----:R-:W1:Y:S01]  /*48c10*/  S2R R8, SR_CTAID.X ;  /* 0x0000000000087919 */ /* 0x002e620000002500 */
[----:B------:R-:W-:-:S02]  /*48c20*/  SEL R4, R4, RZ, !P1 ;  /* 0x000000ff04047207 */ /* 0x000fc40004800000 */
[----:B------:R-:W-:-:S03]  /*48c30*/  LOP3.LUT R3, R6, R3, RZ, 0x3c, !PT ;  /* 0x0000000306037212 */ /* 0x000fc600078e3cff */
[----:B------:R3:W-:Y:S04]  /*48c40*/  STL [R1+0x144], R4 ;  /* 0x0001440401007387 */ /* 0x0007e80000100800 */
[----:B------:R3:W-:Y:S04]  /*48c50*/  STL [R1+0x134], R6 ;  /* 0x0001340601007387 */ /* 0x0007e80000100800 */
[----:B------:R3:W-:Y:S04]  /*48c60*/  STL [R1+0x14c], R3 ;  /* 0x00014c0301007387 */ /* 0x0007e80000100800 */
[----:B------:R3:W-:Y:S01]  /*48c70*/  STL [R1+0x138], R244 ;  /* 0x000138f401007387 */ /* 0x0007e20000100800 */
[----:B-1----:R-:W-:-:S04]  /*48c80*/  SHF.L.U32 R8, R8, 0x6, RZ ;  /* 0x0000000608087819 */ /* 0x002fc800000006ff */
[----:B------:R-:W-:-:S04]  /*48c90*/  IADD3 R8, PT, PT, R8, -0x40, RZ ;  /* 0xffffffc008087810 */ /* 0x000fc80007ffe0ff */
[----:B------:R-:W-:-:S13]  /*48ca0*/  ISETP.GE.AND P2, PT, R199, R8, PT ;  /* 0x00000008c700720c */ /* 0x000fda0003f46270 */
[----:B---3--:R-:W-:Y:S05]  /*48cb0*/  @!P2 BRA `(.L_x_18) ;  /* 0xfffffe880078a947 */ /* 0x008fea000383ffff */
.L_x_13:
[----:B------:R-:W3:Y:S01]  /*48cc0*/  LDL.LU R4, [R1+0x148] ;  /* 0x0001480001047983 */ /* 0x000ee20000300800 */
[----:B------:R-:W4:Y:S02]  /*48cd0*/  S2R R3, SR_CTAID.X ;  /* 0x0000000000037919 */ /* 0x000f240000002500 */
[----:B----4-:R-:W-:-:S05]  /*48ce0*/  IMAD.SHL.U32 R3, R3, 0x40, RZ ;  /* 0x0000004003037824 */ /* 0x010fca00078e00ff */
[----:B------:R-:W-:-:S04]  /*48cf0*/  IADD3 R3, PT, PT, R3, 0x40, RZ ;  /* 0x0000004003037810 */ /* 0x000fc80007ffe0ff */
[----:B------:R-:W-:Y:S01]  /*48d00*/  ISETP.GE.AND P2, PT, R3, 0x1, PT ;  /* 0x000000010300780c */ /* 0x000fe20003f46270 */
[----:B--23--:R-:W-:-:S05]  /*48d10*/  IMAD.MOV.U32 R0, RZ, RZ, R4 ;  /* 0x000000ffff007224 */ /* 0x00cfca00078e0004 */
[----:B------:R-:W-:-:S07]  /*48d20*/  FSETP.GT.AND P1, PT, |R0|, 8.50705917302346158658e+37, PT ;  /* 0x7e8000000000780b */ /* 0x000fce0003f24200 */
[----:B------:R-:W-:Y:S06]  /*48d30*/  @!P2 BRA `(.L_x_19) ;  /* 0x00000000000ca947 */ /* 0x000fec0003800000 */
[----:B------:R-:W-:-:S04]  /*48d40*/  SHF.L.U32 R6, R6, 0x1f, RZ ;  /* 0x0000001f06067819 */ /* 0x000fc800000006ff */
[----:B------:R-:W2:Y:S02]  /*48d50*/  SYNCS.PHASECHK.TRANS64.TRYWAIT P2, [UR6], R6 ;  /* 0x00000006ff0075a7 */ /* 0x000ea40008041106 */
[----:B--2---:R-:W-:Y:S05]  /*48d60*/  @!P2 BRA `(.L_x_20) ;  /* 0x0000009000c4a947 */ /* 0x004fea0003800000 */
.L_x_19:
[----:B------:R-:W-:Y:S01]  /*48d70*/  BAR.SYNC.DEFER_BLOCKING 0x0 ;  /* 0x0000000000007b1d */ /* 0x000fe20000010000 */
[C---:B------:R-:W-:Y:S01]  /*48d80*/  FSETP.GEU.AND P3, PT, |R0|.reuse, 1.175494350822287508e-38, PT ;  /* 0x008000000000780b */ /* 0x040fe20003f6e200 */
[C---:B------:R-:W-:Y:S01]  /*48d90*/  FMUL R245, R0.reuse, 8388608 ;  /* 0x4b00000000f57820 */ /* 0x040fe20000400000 */
[----:B------:R-:W-:-:S04]  /*48da0*/  FSETP.GEU.AND P2, PT, R0, 1.175494350822287508e-38, PT ;  /* 0x008000000000780b */ /* 0x000fc80003f4e000 */
[----:B------:R-:W-:Y:S01]  /*48db0*/  FSEL R245, R245, R0, !P2 ;  /* 0x00000000f5f57208 */ /* 0x000fe20005000000 */
[----:B------:R-:W2:Y:S01]  /*48dc0*/  S2R R246, SR_TID.X ;  /* 0x0000000000f67919 */ /* 0x000ea20000002100 */
[----:B------:R-:W-:-:S05]  /*48dd0*/  @P1 FMUL R0, R0, 0.25 ;  /* 0x3e80000000001820 */ /* 0x000fca0000400000 */
[----:B------:R-:W-:-:S06]  /*48de0*/  @!P3 FMUL R0, R0, 16777216 ;  /* 0x4b8000000000b820 */ /* 0x000fcc0000400000 */
[----:B------:R-:W3:Y:S01]  /*48df0*/  MUFU.RCP R0, R0 ;  /* 0x0000000000007308 */ /* 0x000ee20000001000 */
[----:B------:R-:W4:Y:S02]  /*48e00*/  @!P0 SYNCS.CCTL.IV [UR9+0x70000] ;  /* 0x07000000ff0089b1 */ /* 0x000f240008000009 */
[----:B----4-:R-:W-:Y:S06]  /*48e10*/  BAR.SYNC.DEFER_BLOCKING 0x0 ;  /* 0x0000000000007b1d */ /* 0x010fec0000010000 */
[----:B-----5:R-:W4:Y:S01]  /*48e20*/  LDTM.x64 R180, tmem[UR7] ;  /* 0x0000000700b479ee */ /* 0x020f220008340000 */
[----:B--2---:R-:W-:-:S02]  /*48e30*/  LOP3.LUT R2, R246, 0x10, RZ, 0xc0, !PT ;  /* 0x00000010f6027812 */ /* 0x004fc400078ec0ff */
[----:B------:R-:W-:Y:S02]  /*48e40*/  LOP3.LUT R3, R246, 0xf, RZ, 0xc0, !PT ;  /* 0x0000000ff6037812 */ /* 0x000fe400078ec0ff */
[----:B------:R-:W-:Y:S02]  /*48e50*/  LEA R2, R2, UR9, 0x7 ;  /* 0x0000000902027c11 */ /* 0x000fe4000f8e38ff */
[----:B------:R-:W-:-:S03]  /*48e60*/  LOP3.LUT R7, R246, 0x60, RZ, 0xc0, !PT ;  /* 0x00000060f6077812 */ /* 0x000fc600078ec0ff */
[----:B------:R-:W-:Y:S01]  /*48e70*/  IMAD R2, R3, 0x10, R2 ;  /* 0x0000001003027824 */ /* 0x000fe200078e0202 */
[----:B------:R-:W2:Y:S04]  /*48e80*/  @!P0 SYNCS.CCTL.IV [UR9+0x70008] ;  /* 0x07000800ff0089b1 */ /* 0x000ea80008000009 */
[----:B------:R-:W-:Y:S01]  /*48e90*/  LEA R2, R7, R2, 0x3 ;  /* 0x0000000207027211 */ /* 0x000fe200078e18ff */
[----:B----4-:R-:W-:Y:S01]  /*48ea0*/  @P1 FMUL R180, R180, 0.25 ;  /* 0x3e800000b4b41820 */ /* 0x010fe20000400000 */
[----:B------:R-:W-:Y:S01]  /*48eb0*/  @P1 FMUL R182, R182, 0.25 ;  /* 0x3e800000b6b61820 */ /* 0x000fe20000400000 */
[----:B------:R-:W-:Y:S01]  /*48ec0*/  @P1 FMUL R184, R184, 0.25 ;  /* 0x3e800000b8b81820 */ /* 0x000fe20000400000 */
[----:B------:R-:W-:Y:S01]  /*48ed0*/  @P1 FMUL R186, R186, 0.25 ;  /* 0x3e800000baba1820 */ /* 0x000fe20000400000 */
[----:B------:R-:W-:Y:S01]  /*48ee0*/  @!P3 FMUL R180, R180, 16777216 ;  /* 0x4b800000b4b4b820 */ /* 0x000fe20000400000 */
[----:B------:R-:W-:Y:S01]  /*48ef0*/  @!P3 FMUL R182, R182, 16777216 ;  /* 0x4b800000b6b6b820 */ /* 0x000fe20000400000 */
[----:B------:R-:W-:Y:S01]  /*48f00*/  @!P3 FMUL R184, R184, 16777216 ;  /* 0x4b800000b8b8b820 */ /* 0x000fe20000400000 */
[----:B------:R-:W-:Y:S01]  /*48f10*/  @!P3 FMUL R186, R186, 16777216 ;  /* 0x4b800000babab820 */ /* 0x000fe20000400000 */
[----:B------:R-:W-:Y:S01]  /*48f20*/  @P1 FMUL R181, R181, 0.25 ;  /* 0x3e800000b5b51820 */ /* 0x000fe20000400000 */
        /* <DEDUP_REMOVED lines=11> */
[C---:B---3--:R-:W-:Y:S01]  /*48fe0*/  FMUL R180, R0.reuse, R180 ;  /* 0x000000b400b47220 */ /* 0x048fe20000400000 */
[C---:B------:R-:W-:Y:S01]  /*48ff0*/  FMUL R3, R0.reuse, R182 ;  /* 0x000000b600037220 */ /* 0x040fe20000400000 */
[C---:B------:R-:W-:Y:S01]  /*49000*/  FMUL R184, R0.reuse, R184 ;  /* 0x000000b800b87220 */ /* 0x040fe20000400000 */
[----:B------:R-:W-:Y:S01]  /*49010*/  FMUL R5, R0, R186 ;  /* 0x000000ba00057220 */ /* 0x000fe20000400000 */
[----:B------:R-:W-:Y:S01]  /*49020*/  @!P3 FMUL R181, R181, 16777216 ;  /* 0x4b800000b5b5b820 */ /* 0x000fe20000400000 */
        /* <DEDUP_REMOVED lines=11> */
[----:B------:R-:W-:Y:S01]  /*490e0*/  STL.64 [R1+0x2148], R242 ;  /* 0x002148f201007387 */ /* 0x000fe20000100a00 */
[C---:B------:R-:W-:Y:S01]  /*490f0*/  FMUL R248, R0.reuse, R181 ;  /* 0x000000b500f87220 */ /* 0x040fe20000400000 */
[C---:B------:R-:W-:Y:S01]  /*49100*/  FMUL R183, R0.reuse, R183 ;  /* 0x000000b700b77220 */ /* 0x040fe20000400000 */
[C---:B------:R-:W-:Y:S01]  /*49110*/  FMUL R249, R0.reuse, R185 ;  /* 0x000000b900f97220 */ /* 0x040fe20000400000 */
[----:B------:R3:W-:Y:S01]  /*49120*/  STL.64 [R1+0x2140], R240 ;  /* 0x002140f001007387 */ /* 0x0007e20000100a00 */
[C---:B------:R-:W-:Y:S01]  /*49130*/  FMUL R4, R0.reuse, R187 ;  /* 0x000000bb00047220 */ /* 0x040fe20000400000 */
[C---:B------:R-:W-:Y:S01]  /*49140*/  FMUL R188, R0.reuse, R188 ;  /* 0x000000bc00bc7220 */ /* 0x040fe20000400000 */
[C---:B------:R-:W-:Y:S01]  /*49150*/  FMUL R250, R0.reuse, R189 ;  /* 0x000000bd00fa7220 */ /* 0x040fe20000400000 */
[C---:B------:R-:W-:Y:S01]  /*49160*/  FMUL R191, R0.reuse, R191 ;  /* 0x000000bf00bf7220 */ /* 0x040fe20000400000 */
[C---:B------:R-:W-:Y:S01]  /*49170*/  FMUL R192, R0.reuse, R192 ;  /* 0x000000c000c07220 */ /* 0x040fe20000400000 */
[C---:B------:R-:W-:Y:S01]  /*49180*/  FMUL R251, R0.reuse, R193 ;  /* 0x000000c100fb7220 */ /* 0x040fe20000400000 */
[----:B------:R-:W-:Y:S01]  /*49190*/  FMUL R6, R0, R195 ;  /* 0x000000c300067220 */ /* 0x000fe20000400000 */
[----:B------:R-:W-:Y:S01]  /*491a0*/  F2FP.BF16.F32.PACK_AB R248, R183, R248 ;  /* 0x000000f8b7f8723e */ /* 0x000fe200000010ff */
[----:B------:R-:W-:Y:S01]  /*491b0*/  @P1 FMUL R196, R196, 0.25 ;  /* 0x3e800000c4c41820 */ /* 0x000fe20000400000 */
[----:B------:R-:W-:Y:S01]  /*491c0*/  F2FP.BF16.F32.PACK_AB R249, R4, R249 ;  /* 0x000000f904f9723e */ /* 0x000fe200000010ff */
[----:B------:R-:W-:Y:S01]  /*491d0*/  @P1 FMUL R198, R198, 0.25 ;  /* 0x3e800000c6c61820 */ /* 0x000fe20000400000 */
[----:B---3--:R-:W-:Y:S01]  /*491e0*/  F2FP.BF16.F32.PACK_AB R240, R3, R180 ;  /* 0x000000b403f0723e */ /* 0x008fe200000010ff */
[C---:B------:R-:W-:Y:S01]  /*491f0*/  FMUL R3, R0.reuse, R190 ;  /* 0x000000be00037220 */ /* 0x040fe20000400000 */
[----:B------:R-:W-:Y:S01]  /*49200*/  F2FP.BF16.F32.PACK_AB R241, R5, R184 ;  /* 0x000000b805f1723e */ /* 0x000fe200000010ff */
[----:B------:R-:W-:Y:S01]  /*49210*/  FMUL R5, R0, R194 ;  /* 0x000000c200057220 */ /* 0x000fe20000400000 */
[----:B------:R-:W-:Y:S01]  /*49220*/  F2FP.BF16.F32.PACK_AB R250, R191, R250 ;  /* 0x000000fabffa723e */ /* 0x000fe200000010ff */
[----:B------:R-:W-:Y:S01]  /*49230*/  @!P3 FMUL R196, R196, 16777216 ;  /* 0x4b800000c4c4b820 */ /* 0x000fe20000400000 */
[----:B------:R-:W-:Y:S01]  /*49240*/  F2FP.BF16.F32.PACK_AB R242, R3, R188 ;  /* 0x000000bc03f2723e */ /* 0x000fe200000010ff */
[----:B------:R-:W-:Y:S01]  /*49250*/  @!P3 FMUL R198, R198, 16777216 ;  /* 0x4b800000c6c6b820 */ /* 0x000fe20000400000 */
[----:B------:R-:W-:Y:S01]  /*49260*/  F2FP.BF16.F32.PACK_AB R243, R5, R192 ;  /* 0x000000c005f3723e */ /* 0x000fe200000010ff */
[----:B------:R-:W-:Y:S01]  /*49270*/  @P1 FMUL R204, R204, 0.25 ;  /* 0x3e800000cccc1820 */ /* 0x000fe20000400000 */
[----:B------:R-:W-:Y:S01]  /*49280*/  F2FP.BF16.F32.PACK_AB R251, R6, R251 ;  /* 0x000000fb06fb723e */ /* 0x000fe200000010ff */
[----:B------:R-:W-:Y:S01]  /*49290*/  LDTM.x64 R132, tmem[UR7+0x40] ;  /* 0x00004007008479ee */ /* 0x000fe20008340000 */
[----:B0-----:R-:W-:Y:S01]  /*492a0*/  LDTM.x64 R68, tmem[UR7+0x80] ;  /* 0x00008007004479ee */ /* 0x001fe20008340000 */
[----:B-1----:R-:W0:Y:S01]  /*492b0*/  LDTM.x64 R4, tmem[UR7+0xc0] ;  /* 0x0000c007000479ee */ /* 0x002e220008340000 */
[----:B------:R-:W-:Y:S01]  /*492c0*/  NOP ;  /* 0x0000000000007918 */ /* 0x000fe20000000000 */
[----:B--2---:R-:W-:Y:S01]  /*492d0*/  STS.128 [R2], R240 ;  /* 0x000000f002007388 */ /* 0x004fe20000000c00 */
[----:B------:R-:W-:Y:S01]  /*492e0*/  @P1 FMUL R206, R206, 0.25 ;  /* 0x3e800000cece1820 */ /* 0x000fe20000400000 */
[C---:B------:R-:W-:Y:S01]  /*492f0*/  FMUL R196, R0.reuse, R196 ;  /* 0x000000c400c47220 */ /* 0x040fe20000400000 */
[----:B------:R-:W-:Y:S01]  /*49300*/  FMUL R3, R0, R198 ;  /* 0x000000c600037220 */ /* 0x000fe20000400000 */
[----:B------:R1:W-:Y:S01]  /*49310*/  STS.128 [R2+0x400], R248 ;  /* 0x000400f802007388 */ /* 0x0003e20000000c00 */
[----:B------:R-:W-:Y:S01]  /*49320*/  @!P3 FMUL R204, R204, 16777216 ;  /* 0x4b800000ccccb820 */ /* 0x000fe20000400000 */
[----:B------:R-:W-:Y:S01]  /*49330*/  @!P3 FMUL R206, R206, 16777216 ;  /* 0x4b800000ceceb820 */ /* 0x000fe20000400000 */
[----:B------:R-:W-:Y:S01]  /*49340*/  @P1 FMUL R200, R200, 0.25 ;  /* 0x3e800000c8c81820 */ /* 0x000fe20000400000 */
[----:B------:R-:W-:Y:S01]  /*49350*/  @P1 FMUL R202, R202, 0.25 ;  /* 0x3e800000caca1820 */ /* 0x000fe20000400000 */
[----:B------:R-:W-:Y:S01]  /*49360*/  @P1 FMUL R197, R197, 0.25 ;  /* 0x3e800000c5c51820 */ /* 0x000fe20000400000 */
[----:B------:R-:W-:Y:S01]  /*49370*/  @P1 FMUL R199, R199, 0.25 ;  /* 0x3e800000c7c71820 */ /* 0x000fe20000400000 */
[----:B------:R-:W-:Y:S01]  /*49380*/  @!P3 FMUL R200, R200, 16777216 ;  /* 0x4b800000c8c8b820 */ /* 0x000fe20000400000 */
[----:B------:R-:W-:Y:S01]  /*49390*/  @!P3 FMUL R202, R202, 16777216 ;  /* 0x4b800000cacab820 */ /* 0x000fe20000400000 */
[----:B------:R-:W-:Y:S01]  /*493a0*/  @P1 FMUL R201, R201, 0.25 ;  /* 0x3e800000c9c91820 */ /* 0x000fe20000400000 */
[----:B------:R-:W-:Y:S01]  /*493b0*/  @P1 FMUL R203, R203, 0.25 ;  /* 0x3e800000cbcb1820 */ /* 0x000fe20000400000 */
[----:B------:R-:W-:Y:S01]  /*493c0*/  @P1 FMUL R208, R208, 0.25 ;  /* 0x3e800000d0d01820 */ /* 0x000fe20000400000 */
[----:B------:R-:W-:Y:S01]  /*493d0*/  @P1 FMUL R210, R210, 0.25 ;  /* 0x3e800000d2d21820 */ /* 0x000fe20000400000 */
[----:B-1----:R-:W-:Y:S01]  /*493e0*/  F2FP.BF16.F32.PACK_AB R248, R3, R196 ;  /* 0x000000c403f8723e */ /* 0x002fe200000010ff */
[C---:B------:R-:W-:Y:S01]  /*493f0*/  FMUL R250, R0.reuse, R204 ;  /* 0x000000cc00fa7220 */ /* 0x040fe20000400000 */
[----:B------:R-:W-:Y:S01]  /*49400*/  FMUL R3, R0, R206 ;  /* 0x000000ce00037220 */ /* 0x000fe20000400000 */
[----:B------:R-:W-:Y:S01]  /*49410*/  @!P3 FMUL R197, R197, 16777216 ;  /* 0x4b800000c5c5b820 */ /* 0x000fe20000400000 */
[----:B------:R-:W-:Y:S01]  /*49420*/  @!P3 FMUL R199, R199, 16777216 ;  /* 0x4b800000c7c7b820 */ /* 0x000fe20000400000 */
[----:B------:R-:W-:Y:S01]  /*49430*/  @P1 FMUL R205, R205, 0.25 ;  /* 0x3e800000cdcd1820 */ /* 0x000fe20000400000 */
[----:B------:R-:W-:Y:S01]  /*49440*/  @P1 FMUL R207, R207, 0.25 ;  /* 0x3e800000cfcf1820 */ /* 0x000fe20000400000 */
[----:B------:R-:W-:Y:S01]  /*49450*/  F2FP.BF16.F32.PACK_AB R250, R3, R250 ;  /* 0x000000fa03fa723e */ /* 0x000fe200000010ff */
[----:B------:R-:W-:Y:S01]  /*49460*/  @P1 FMUL R209, R209, 0.25 ;  /* 0x3e800000d1d11820 */ /* 0x000fe20000400000 */
[----:B------:R-:W-:Y:S01]  /*49470*/  LOP3.LUT R3, R246, 0x7f, RZ, 0xc0, !PT ;  /* 0x0000007ff6037812 */ /* 0x000fe200078ec0ff */
[----:B------:R-:W-:Y:S01]  /*49480*/  @P1 FMUL R211, R211, 0.25 ;  /* 0x3e800000d3d31820 */ /* 0x000fe20000400000 */
[C---:B------:R-:W-:Y:S01]  /*49490*/  FMUL R249, R0.reuse, R200 ;  /* 0x000000c800f97220 */ /* 0x040fe20000400000 */
[C---:B------:R-:W-:Y:S01]  /*494a0*/  FMUL R202, R0.reuse, R202 ;  /* 0x000000ca00ca7220 */ /* 0x040fe20000400000 */
[----:B------:R-:W-:Y:S01]  /*494b0*/  LEA R247, R3, UR9, 0x4 ;  /* 0x0000000903f77c11 */ /* 0x000fe2000f8e20ff */
[----:B0-----:R-:W-:Y:S01]  /*494c0*/  BAR.SYNC.DEFER_BLOCKING 0x0 ;  /* 0x0000000000007b1d */ /* 0x001fe20000010000 */
[C---:B------:R-:W-:Y:S01]  /*494d0*/  FMUL R196, R0.reuse, R197 ;  /* 0x000000c500c47220 */ /* 0x040fe20000400000 */
[----:B------:R-:W-:Y:S01]  /*494e0*/  FMUL R199, R0, R199 ;  /* 0x000000c700c77220 */ /* 0x000fe20000400000 */
[----:B------:R-:W-:Y:S01]  /*494f0*/  @!P3 FMUL R201, R201, 16777216 ;  /* 0x4b800000c9c9b820 */ /* 0x000fe20000400000 */
[----:B------:R-:W-:Y:S01]  /*49500*/  @!P3 FMUL R203, R203, 16777216 ;  /* 0x4b800000cbcbb820 */ /* 0x000fe20000400000 */
[----:B------:R-:W-:Y:S01]  /*49510*/  @!P3 FMUL R208, R208, 16777216 ;  /* 0x4b800000d0d0b820 */ /* 0x000fe20000400000 */
[----:B------:R-:W-:Y:S01]  /*49520*/  @!P3 FMUL R210, R210, 16777216 ;  /* 0x4b800000d2d2b820 */ /* 0x000fe20000400000 */
[----:B------:R-:W-:Y:S01]  /*49530*/  @!P3 FMUL R205, R205, 16777216 ;  /* 0x4b800000cdcdb820 */ /* 0x000fe20000400000 */
[----:B------:R-:W-:Y:S01]  /*49540*/  STL [R1+0xa4], R247 ;  /* 0x0000a4f701007387 */ /* 0x000fe20000100800 */
[----:B------:R-:W-:Y:S01]  /*49550*/  @!P3 FMUL R207, R207, 16777216 ;  /* 0x4b800000cfcfb820 */ /* 0x000fe20000400000 */
[----:B------:R-:W-:Y:S01]  /*49560*/  @!P3 FMUL R209, R209, 16777216 ;  /* 0x4b800000d1d1b820 */ /* 0x000fe20000400000 */
[----:B------:R-:W-:Y:S01]  /*49570*/  @!P3 FMUL R211, R211, 16777216 ;  /* 0x4b800000d3d3b820 */ /* 0x000fe20000400000 */
[----:B------:R-:W-:Y:S01]  /*49580*/  F2FP.BF16.F32.PACK_AB R249, R202, R249 ;  /* 0x000000f9caf9723e */ /* 0x000fe200000010ff */
[----:B------:R-:W0:Y:S01]  /*49590*/  LDS.128 R240, [R247] ;  /* 0x00000000f7f07984 */ /* 0x000e220000000c00 */
[----:B------:R-:W-:Y:S01]  /*495a0*/  F2FP.BF16.F32.PACK_AB R196, R199, R196 ;  /* 0x000000c4c7c4723e */ /* 0x000fe200000010ff */
        /* <DEDUP_REMOVED lines=8> */
[----:B------:R-:W-:-:S02]  /*49630*/  F2FP.BF16.F32.PACK_AB R197, R198, R197 ;  /* 0x000000c5c6c5723e */ /* 0x000fc400000010ff */
[----:B------:R-:W-:Y:S02]  /*49640*/  F2FP.BF16.F32.PACK_AB R251, R210, R251 ;  /* 0x000000fbd2fb723e */ /* 0x000fe400000010ff */
[----:B------:R-:W-:Y:S02]  /*49650*/  F2FP.BF16.F32.PACK_AB R198, R200, R205 ;  /* 0x000000cdc8c6723e */ /* 0x000fe400000010ff */
[----:B------:R-:W-:Y:S01]  /*49660*/  F2FP.BF16.F32.PACK_AB R199, R202, R199 ;  /* 0x000000c7cac7723e */ /* 0x000fe200000010ff */
[----:B0-----:R-:W-:Y:S04]  /*49670*/  STL.64 [R1+0x10], R240 ;  /* 0x000010f001007387 */ /* 0x001fe80000100a00 */
[----:B------:R-:W-:Y:S04]  /*49680*/  STL.64 [R1+0x18], R242 ;  /* 0x000018f201007387 */ /* 0x000fe80000100a00 */
[----:B------:R-:W0:Y:S01]  /*49690*/  LDS.128 R240, [R247+0x800] ;  /* 0x00080000f7f07984 */ /* 0x000e220000000c00 */
[----:B------:R-:W-:Y:S01]  /*496a0*/  BAR.SYNC.DEFER_BLOCKING 0x0 ;  /* 0x0000000000007b1d */ /* 0x000fe20000010000 */
        /* <DEDUP_REMOVED lines=8> */
[C---:B------:R-:W-:Y:S01]  /*49730*/  FMUL R212, R0.reuse, R212 ;  /* 0x000000d400d47220 */ /* 0x040fe20000400000 */
[----:B------:R-:W-:Y:S01]  /*49740*/  FMUL R201, R0, R214 ;  /* 0x000000d600c97220 */ /* 0x000fe20000400000 */
[----:B------:R-:W-:Y:S04]  /*49750*/  STS.128 [R2], R248 ;  /* 0x000000f802007388 */ /* 0x000fe80000000c00 */
[----:B------:R1:W-:Y:S01]  /*49760*/  STS.128 [R2+0x400], R196 ;  /* 0x000400c402007388 */ /* 0x0003e20000000c00 */
[----:B------:R-:W-:Y:S01]  /*49770*/  BAR.SYNC.DEFER_BLOCKING 0x0 ;  /* 0x0000000000007b1d */ /* 0x000fe20000010000 */
[----:B------:R-:W-:Y:S01]  /*49780*/  @!P3 FMUL R220, R220, 16777216 ;  /* 0x4b800000dcdcb820 */ /* 0x000fe20000400000 */
[----:B------:R-:W-:Y:S01]  /*49790*/  @!P3 FMUL R222, R222, 16777216 ;  /* 0x4b800000dedeb820 */ /* 0x000fe20000400000 */
[----:B------:R-:W-:Y:S01]  /*497a0*/  @!P3 FMUL R224, R224, 16777216 ;  /* 0x4b800000e0e0b820 */ /* 0x000fe20000400000 */
[----:B------:R-:W-:-:S03]  /*497b0*/  @!P3 FMUL R226, R226, 16777216 ;  /* 0x4b800000e2e2b820 */ /* 0x000fc60000400000 */
[----:B------:R-:W-:Y:S01]  /*497c0*/  FMUL R224, R0, R224 ;  /* 0x000000e000e07220 */ /* 0x000fe20000400000 */
[----:B------:R-:W-:Y:S01]  /*497d0*/  @P1 FMUL R216, R216, 0.25 ;  /* 0x3e800000d8d81820 */ /* 0x000fe20000400000 */
[----:B------:R-:W-:Y:S01]  /*497e0*/  @P1 FMUL R218, R218, 0.25 ;  /* 0x3e800000dada1820 */ /* 0x000fe20000400000 */
[----:B------:R-:W-:Y:S01]  /*497f0*/  @P1 FMUL R164, R164, 0.25 ;  /* 0x3e800000a4a41820 */ /* 0x000fe20000400000 */
[----:B------:R-:W-:Y:S01]  /*49800*/  @P1 FMUL R217, R217, 0.25 ;  /* 0x3e800000d9d91820 */ /* 0x000fe20000400000 */
[----:B-1----:R-:W-:Y:S01]  /*49810*/  F2FP.BF16.F32.PACK_AB R196, R201, R212 ;  /* 0x000000d4c9c4723e */ /* 0x002fe200000010ff */
[C---:B------:R-:W-:Y:S01]  /*49820*/  FMUL R198, R0.reuse, R220 ;  /* 0x000000dc00c67220 */ /* 0x040fe20000400000 */
[C---:B------:R-:W-:Y:S01]  /*49830*/  FMUL R199, R0.reuse, R222 ;  /* 0x000000de00c77220 */ /* 0x040fe20000400000 */
[----:B------:R-:W-:Y:S01]  /*49840*/  FMUL R201, R0, R226 ;  /* 0x000000e200c97220 */ /* 0x000fe20000400000 */
[----:B------:R-:W-:Y:S01]  /*49850*/  @P1 FMUL R229, R229, 0.25 ;  /* 0x3e800000e5e51820 */ /* 0x000fe20000400000 */
[----:B------:R-:W-:Y:S01]  /*49860*/  @P1 FMUL R228, R228, 0.25 ;  /* 0x3e800000e4e41820 */ /* 0x000fe20000400000 */
[----:B------:R-:W-:Y:S01]  /*49870*/  @P1 FMUL R182, R182, 0.25 ;  /* 0x3e800000b6b61820 */ /* 0x000fe20000400000 */
[----:B------:R-:W-:Y:S01]  /*49880*/  F2FP.BF16.F32.PACK_AB R198, R199, R198 ;  /* 0x000000c6c7c6723e */ /* 0x000fe200000010ff */
[----:B------:R-:W-:Y:S01]  /*49890*/  @P1 FMUL R72, R72, 0.25 ;  /* 0x3e80000048481820 */ /* 0x000fe20000400000 */
[----:B------:R-:W-:Y:S01]  /*498a0*/  F2FP.BF16.F32.PACK_AB R199, R201, R224 ;  /* 0x000000e0c9c7723e */ /* 0x000fe200000010ff */
[----:B------:R-:W-:Y:S01]  /*498b0*/  @P1 FMUL R225, R225, 0.25 ;  /* 0x3e800000e1e11820 */ /* 0x000fe20000400000 */
[----:B------:R-:W-:Y:S01]  /*498c0*/  @P1 FMUL R231, R231, 0.25 ;  /* 0x3e800000e7e71820 */ /* 0x000fe20000400000 */
[----:B------:R-:W1:Y:S04]  /*498d0*/  LDS.128 R200, [R247] ;  /* 0x00000000f7c87984 */ /* 0x000e680000000c00 */
[----:B------:R-:W-:Y:S01]  /*498e0*/  LDS.128 R204, [R247+0x800] ;  /* 0x00080000f7cc7984 */ /* 0x000fe20000000c00 */
[----:B------:R-:W-:Y:S01]  /*498f0*/  @!P3 FMUL R216, R216, 16777216 ;  /* 0x4b800000d8d8b820 */ /* 0x000fe20000400000 */
[----:B------:R-:W-:Y:S01]  /*49900*/  @!P3 FMUL R218, R218, 16777216 ;  /* 0x4b800000dadab820 */ /* 0x000fe20000400000 */
[----:B------:R-:W-:Y:S01]  /*49910*/  @P1 FMUL R92, R92, 0.25 ;  /* 0x3e8000005c5c1820 */ /* 0x000fe20000400000 */
[----:B------:R-:W-:Y:S01]  /*49920*/  @P1 FMUL R134, R134, 0.25 ;  /* 0x3e80000086861820 */ /* 0x000fe20000400000 */
[C---:B------:R-:W-:Y:S01]  /*49930*/  FMUL R197, R0.reuse, R216 ;  /* 0x000000d800c57220 */ /* 0x040fe20000400000 */
[----:B------:R-:W-:Y:S01]  /*49940*/  FMUL R218, R0, R218 ;  /* 0x000000da00da7220 */ /* 0x000fe20000400000 */
[----:B------:R-:W-:Y:S01]  /*49950*/  @!P3 FMUL R164, R164, 16777216 ;  /* 0x4b800000a4a4b820 */ /* 0x000fe20000400000 */
[----:B------:R-:W-:Y:S01]  /*49960*/  @!P3 FMUL R217, R217, 16777216 ;  /* 0x4b800000d9d9b820 */ /* 0x000fe20000400000 */
[----:B------:R-:W-:Y:S01]  /*49970*/  @!P3 FMUL R229, R229, 16777216 ;  /* 0x4b800000e5e5b820 */ /* 0x000fe20000400000 */
[----:B------:R-:W-:Y:S01]  /*49980*/  @P1 FMUL R69, R69, 0.25 ;  /* 0x3e80000045451820 */ /* 0x000fe20000400000 */
[----:B------:R-:W-:Y:S01]  /*49990*/  F2FP.BF16.F32.PACK_AB R197, R218, R197 ;  /* 0x000000c5dac5723e */ /* 0x000fe200000010ff */
[----:B------:R-:W-:Y:S01]  /*499a0*/  BAR.SYNC.DEFER_BLOCKING 0x0 ;  /* 0x0000000000007b1d */ /* 0x000fe20000010000 */
[----:B------:R-:W-:Y:S01]  /*499b0*/  @!P3 FMUL R228, R228, 16777216 ;  /* 0x4b800000e4e4b820 */ /* 0x000fe20000400000 */
[----:B------:R-:W-:Y:S01]  /*499c0*/  @!P3 FMUL R182, R182, 16777216 ;  /* 0x4b800000b6b6b820 */ /* 0x000fe20000400000 */
[----:B------:R-:W-:Y:S01]  /*499d0*/  FMUL R164, R0, R164 ;  /* 0x000000a400a47220 */ /* 0x000fe20000400000 */
[----:B------:R-:W-:Y:S01]  /*499e0*/  @!P3 FMUL R72, R72, 16777216 ;  /* 0x4b8000004848b820 */ /* 0x000fe20000400000 */
[----:B------:R-:W-:Y:S01]  /*499f0*/  @!P3 FMUL R225, R225, 16777216 ;  /* 0x4b800000e1e1b820 */ /* 0x000fe20000400000 */
[----:B------:R-:W-:Y:S01]  /*49a00*/  @!P3 FMUL R231, R231, 16777216 ;  /* 0x4b800000e7e7b820 */ /* 0x000fe20000400000 */
[----:B------:R-:W-:Y:S01]  /*49a10*/  FMUL R218, R0, R229 ;  /* 0x000000e500da7220 */ /* 0x000fe20000400000 */
[----:B------:R-:W-:Y:S01]  /*49a20*/  @!P3 FMUL R92, R92, 16777216 ;  /* 0x4b8000005c5cb820 */ /* 0x000fe20000400000 */
[----:B------:R-:W-:Y:S01]  /*49a30*/  @P1 FMUL R8, R8, 0.25 ;  /* 0x3e80000008081820 */ /* 0x000fe20000400000 */
[----:B------:R-:W-:Y:S01]  /*49a40*/  @!P3 FMUL R134, R134, 16777216 ;  /* 0x4b8000008686b820 */ /* 0x000fe20000400000 */
[C---:B------:R-:W-:Y:S01]  /*49a50*/  FMUL R220, R0.reuse, R182 ;  /* 0x000000b600dc7220 */ /* 0x040fe20000400000 */
[----:B------:R-:W-:Y:S01]  /*49a60*/  @!P3 FMUL R69, R69, 16777216 ;  /* 0x4b8000004545b820 */ /* 0x000fe20000400000 */
[----:B------:R-:W-:Y:S01]  /*49a70*/  FMUL R251, R0, R231 ;  /* 0x000000e700fb7220 */ /* 0x000fe20000400000 */
[----:B------:R-:W-:Y:S01]  /*49a80*/  @!P3 FMUL R8, R8, 16777216 ;  /* 0x4b8000000808b820 */ /* 0x000fe20000400000 */
[----:B0-----:R-:W-:Y:S04]  /*49a90*/  STL.64 [R1], R240 ;  /* 0x000000f001007387 */ /* 0x001fe80000100a00 */
[----:B------:R0:W-:Y:S04]  /*49aa0*/  STL.64 [R1+0x8], R242 ;  /* 0x000008f201007387 */ /* 0x0001e80000100a00 */
[----:B------:R2:W-:Y:S04]  /*49ab0*/  STS.128 [R2], R196 ;  /* 0x000000c402007388 */ /* 0x0005e80000000c00 */
[----:B0-----:R-:W3:Y:S04]  /*49ac0*/  LDL.LU.64 R242, [R1+0x2148] ;  /* 0x0021480001f27983 */ /* 0x001ee80000300a00 */
[----:B------:R-:W4:Y:S01]  /*49ad0*/  LDL.LU.64 R240, [R1+0x2140] ;  /* 0x0021400001f07983 */ /* 0x000f220000300a00 */
[----:B------:R-:W-:Y:S01]  /*49ae0*/  @P1 FMUL R213, R213, 0.25 ;  /* 0x3e800000d5d51820 */ /* 0x000fe20000400000 */
[----:B------:R-:W-:Y:S01]  /*49af0*/  @P1 FMUL R215, R215, 0.25 ;  /* 0x3e800000d7d71820 */ /* 0x000fe20000400000 */
[----:B------:R-:W-:Y:S01]  /*49b00*/  @P1 FMUL R219, R219, 0.25 ;  /* 0x3e800000dbdb1820 */ /* 0x000fe20000400000 */
[----:B------:R-:W-:Y:S01]  /*49b10*/  @P1 FMUL R221, R221, 0.25 ;  /* 0x3e800000dddd1820 */ /* 0x000fe20000400000 */
[C---:B--2---:R-:W-:Y:S01]  /*49b20*/  FMUL R197, R0.reuse, R217 ;  /* 0x000000d900c57220 */ /* 0x044fe20000400000 */
[C---:B------:R-:W-:Y:S01]  /*49b30*/  FMUL R217, R0.reuse, R228 ;  /* 0x000000e400d97220 */ /* 0x040fe20000400000 */
[C---:B------:R-:W-:Y:S01]  /*49b40*/  FMUL R228, R0.reuse, R72 ;  /* 0x0000004800e47220 */ /* 0x040fe20000400000 */
[----:B------:R-:W-:Y:S01]  /*49b50*/  MOV R72, R164 ;  /* 0x000000a400487202 */ /* 0x000fe20000000f00 */
[C---:B------:R-:W-:Y:S01]  /*49b60*/  FMUL R199, R0.reuse, R225 ;  /* 0x000000e100c77220 */ /* 0x040fe20000400000 */
[C---:B------:R-:W-:Y:S01]  /*49b70*/  FMUL R164, R0.reuse, R92 ;  /* 0x0000005c00a47220 */ /* 0x040fe20000400000 */
[C---:B------:R-:W-:Y:S01]  /*49b80*/  FMUL R225, R0.reuse, R134 ;  /* 0x0000008600e17220 */ /* 0x040fe20000400000 */
[----:B------:R-:W-:Y:S01]  /*49b90*/  MOV R92, R218 ;  /* 0x000000da005c7202 */ /* 0x000fe20000000f00 */
[C---:B------:R-:W-:Y:S01]  /*49ba0*/  FMUL R134, R0.reuse, R69 ;  /* 0x0000004500867220 */ /* 0x040fe20000400000 */
[----:B------:R-:W-:Y:S01]  /*49bb0*/  MOV R69, R220 ;  /* 0x000000dc00457202 */ /* 0x000fe20000000f00 */
[C---:B------:R-:W-:Y:S01]  /*49bc0*/  FMUL R220, R0.reuse, R8 ;  /* 0x0000000800dc7220 */ /* 0x040fe20000400000 */
[----:B------:R-:W-:Y:S01]  /*49bd0*/  F2FP.BF16.F32.PACK_AB R8, R251, R92 ;  /* 0x0000005cfb08723e */ /* 0x000fe200000010ff */
[----:B------:R-:W-:Y:S01]  /*49be0*/  @!P3 FMUL R213, R213, 16777216 ;  /* 0x4b800000d5d5b820 */ /* 0x000fe20000400000 */
[----:B------:R-:W2:Y:S01]  /*49bf0*/  LDL.LU R251, [R1+0xa4] ;  /* 0x0000a40001fb7983 */ /* 0x000ea20000300800 */
[----:B------:R-:W-:Y:S01]  /*49c00*/  @!P3 FMUL R215, R215, 16777216 ;  /* 0x4b800000d7d7b820 */ /* 0x000fe20000400000 */
[----:B------:R-:W-:Y:S01]  /*49c10*/  @P1 FMUL R223, R223, 0.25 ;  /* 0x3e800000dfdf1820 */ /* 0x000fe20000400000 */
[C---:B------:R-:W-:Y:S01]  /*49c20*/  FMUL R213, R0.reuse, R213 ;  /* 0x000000d500d57220 */ /* 0x040fe20000400000 */
[----:B------:R-:W-:Y:S01]  /*49c30*/  @!P3 FMUL R219, R219, 16777216 ;  /* 0x4b800000dbdbb820 */ /* 0x000fe20000400000 */
[C---:B------:R-:W-:Y:S01]  /*49c40*/  FMUL R208, R0.reuse, R215 ;  /* 0x000000d700d07220 */ /* 0x040fe20000400000 */
[----:B------:R-:W-:Y:S01]  /*49c50*/  @!P3 FMUL R221, R221, 16777216 ;  /* 0x4b800000ddddb820 */ /* 0x000fe20000400000 */
[----:B------:R-:W-:Y:S01]  /*49c60*/  @!P3 FMUL R223, R223, 16777216 ;  /* 0x4b800000dfdfb820 */ /* 0x000fe20000400000 */
[----:B------:R-:W-:Y:S01]  /*49c70*/  FMUL R198, R0, R219 ;  /* 0x000000db00c67220 */ /* 0x000fe20000400000 */
[----:B------:R-:W-:Y:S01]  /*49c80*/  @P1 FMUL R227, R227, 0.25 ;  /* 0x3e800000e3e31820 */ /* 0x000fe20000400000 */
[----:B------:R-:W-:Y:S01]  /*49c90*/  F2FP.BF16.F32.PACK_AB R196, R208, R213 ;  /* 0x000000d5d0c4723e */ /* 0x000fe200000010ff */
[C---:B------:R-:W-:Y:S01]  /*49ca0*/  FMUL R221, R0.reuse, R221 ;  /* 0x000000dd00dd7220 */ /* 0x040fe20000400000 */
[----:B------:R-:W-:Y:S01]  /*49cb0*/  FMUL R208, R0, R223 ;  /* 0x000000df00d07220 */ /* 0x000fe20000400000 */
[----:B------:R-:W-:Y:S01]  /*49cc0*/  F2FP.BF16.F32.PACK_AB R197, R198, R197 ;  /* 0x000000c5c6c5723e */ /* 0x000fe200000010ff */
[----:B------:R-:W-:Y:S01]  /*49cd0*/  @!P3 FMUL R227, R227, 16777216 ;  /* 0x4b800000e3e3b820 */ /* 0x000fe20000400000 */
[----:B------:R-:W-:Y:S01]  /*49ce0*/  @P1 FMUL R133, R133, 0.25 ;  /* 0x3e80000085851820 */ /* 0x000fe20000400000 */
[----:B------:R-:W-:Y:S01]  /*49cf0*/  @P1 FMUL R166, R166, 0.25 ;  /* 0x3e800000a6a61820 */ /* 0x000fe20000400000 */
[----:B------:R-:W-:Y:S01]  /*49d00*/  F2FP.BF16.F32.PACK_AB R198, R208, R221 ;  /* 0x000000ddd0c6723e */ /* 0x000fe200000010ff */
[----:B------:R-:W-:-:S02]  /*49d10*/  VIADD R208, R245, 0xc0cafb0d ;  /* 0xc0cafb0df5d07836 */ /* 0x000fc40000000000 */
[----:B------:R-:W-:Y:S01]  /*49d20*/  FMUL R210, R0, R227 ;  /* 0x000000e300d27220 */ /* 0x000fe20000400000 */
[----:B------:R-:W-:Y:S01]  /*49d30*/  @P1 FMUL R132, R132, 0.25 ;  /* 0x3e80000084841820 */ /* 0x000fe20000400000 */
[----:B------:R-:W-:Y:S01]  /*49d40*/  @P1 FMUL R139, R139, 0.25 ;  /* 0x3e8000008b8b1820 */ /* 0x000fe20000400000 */
[----:B------:R-:W-:Y:S01]  /*49d50*/  @P1 FMUL R148, R148, 0.25 ;  /* 0x3e80000094941820 */ /* 0x000fe20000400000 */
[----:B------:R-:W-:Y:S01]  /*49d60*/  LOP3.LUT R208, R208, 0xff800000, RZ, 0xc0, !PT ;  /* 0xff800000d0d07812 */ /* 0x000fe200078ec0ff */
[----:B------:R-:W-:Y:S01]  /*49d70*/  @P1 FMUL R68, R68, 0.25 ;  /* 0x3e80000044441820 */ /* 0x000fe20000400000 */
[----:B------:R-:W-:Y:S01]  /*49d80*/  F2FP.BF16.F32.PACK_AB R199, R210, R199 ;  /* 0x000000c7d2c7723e */ /* 0x000fe200000010ff */
[----:B------:R-:W-:Y:S01]  /*49d90*/  IMAD.MOV.U32 R210, RZ, RZ, 0x3dc6b27f ;  /* 0x3dc6b27fffd27424 */ /* 0x000fe200078e00ff */
[----:B------:R-:W-:Y:S01]  /*49da0*/  IADD3 R209, PT, PT, R245, -R208, RZ ;  /* 0x800000d0f5d17210 */ /* 0x000fe20007ffe0ff */
[----:B------:R-:W-:Y:S01]  /*49db0*/  @!P3 FMUL R133, R133, 16777216 ;  /* 0x4b8000008585b820 */ /* 0x000fe20000400000 */
[----:B------:R-:W-:Y:S01]  /*49dc0*/  @P1 FMUL R78, R78, 0.25 ;  /* 0x3e8000004e4e1820 */ /* 0x000fe20000400000 */
[----:B------:R0:W-:Y:S01]  /*49dd0*/  STS.128 [R2+0x400], R196 ;  /* 0x000400c402007388 */ /* 0x0001e20000000c00 */
[----:B------:R-:W-:Y:S01]  /*49de0*/  @P1 FMUL R156, R156, 0.25 ;  /* 0x3e8000009c9c1820 */ /* 0x000fe20000400000 */
[----:B------:R-:W-:Y:S01]  /*49df0*/  FADD R209, R209, -1 ;  /* 0xbf800000d1d17421 */ /* 0x000fe20000000000 */
[----:B------:R-:W-:Y:S01]  /*49e00*/  @P1 FMUL R183, R183, 0.25 ;  /* 0x3e800000b7b71820 */ /* 0x000fe20000400000 */
[----:B------:R-:W-:Y:S01]  /*49e10*/  @!P3 FMUL R166, R166, 16777216 ;  /* 0x4b800000a6a6b820 */ /* 0x000fe20000400000 */
[----:B------:R-:W-:Y:S01]  /*49e20*/  @!P3 FMUL R132, R132, 16777216 ;  /* 0x4b8000008484b820 */ /* 0x000fe20000400000 */
[----:B------:R-:W-:Y:S01]  /*49e30*/  FFMA.FTZ R210, R209, R210, -0.16845393180847167969 ;  /* 0xbe2c7f30d1d27423 */ /* 0x000fe200000100d2 */
[----:B------:R-:W-:Y:S01]  /*49e40*/  @P1 FMUL R73, R73, 0.25 ;  /* 0x3e80000049491820 */ /* 0x000fe20000400000 */
[----:B------:R-:W-:Y:S01]  /*49e50*/  @P1 FMUL R79, R79, 0.25 ;  /* 0x3e8000004f4f1820 */ /* 0x000fe20000400000 */
[----:B------:R-:W-:Y:S01]  /*49e60*/  @P1 FMUL R107, R107, 0.25 ;  /* 0x3e8000006b6b1820 */ /* 0x000fe20000400000 */
[----:B------:R-:W-:Y:S01]  /*49e70*/  FFMA.FTZ R210, R209, R210, 0.1716887056827545166 ;  /* 0x3e2fcf2ad1d27423 */ /* 0x000fe200000100d2 */
[----:B------:R-:W-:Y:S01]  /*49e80*/  @!P3 FMUL R139, R139, 16777216 ;  /* 0x4b8000008b8bb820 */ /* 0x000fe20000400000 */
[----:B------:R-:W-:Y:S01]  /*49e90*/  @!P3 FMUL R148, R148, 16777216 ;  /* 0x4b8000009494b820 */ /* 0x000fe20000400000 */
[----:B------:R-:W-:Y:S01]  /*49ea0*/  @P1 FMUL R116, R116, 0.25 ;  /* 0x3e80000074741820 */ /* 0x000fe20000400000 */
[C---:B------:R-:W-:Y:S01]  /*49eb0*/  FFMA.FTZ R210, R209.reuse, R210, -0.17900948226451873779 ;  /* 0xbe374e43d1d27423 */ /* 0x040fe200000100d2 */
[----:B------:R-:W-:Y:S01]  /*49ec0*/  @!P3 FMUL R68, R68, 16777216 ;  /* 0x4b8000004444b820 */ /* 0x000fe20000400000 */
[----:B0-----:R-:W-:Y:S01]  /*49ed0*/  I2FP.F32.S32 R197, R208 ;  /* 0x000000d000c57245 */ /* 0x001fe20000201400 */
[----:B------:R-:W-:Y:S01]  /*49ee0*/  @P1 FMUL R180, R180, 0.25 ;  /* 0x3e800000b4b41820 */ /* 0x000fe20000400000 */
[----:B------:R-:W-:Y:S01]  /*49ef0*/  FFMA.FTZ R210, R209, R210, 0.20512372255325317383 ;  /* 0x3e520bf4d1d27423 */ /* 0x000fe200000100d2 */
[----:B------:R-:W-:Y:S01]  /*49f00*/  FSEL R196, RZ, -23, P2 ;  /* 0xc1b80000ffc47808 */ /* 0x000fe20001000000 */
[----:B------:R-:W-:Y:S01]  /*49f10*/  @P1 FMUL R181, R181, 0.25 ;  /* 0x3e800000b5b51820 */ /* 0x000fe20000400000 */
[----:B------:R-:W-:Y:S01]  /*49f20*/  SHF.L.U32 R198, R246, 0x4, RZ ;  /* 0x00000004f6c67819 */ /* 0x000fe200000006ff */
[----:B------:R-:W-:Y:S01]  /*49f30*/  FFMA.FTZ R210, R209, R210, -0.24046532809734344482 ;  /* 0xbe763c8bd1d27423 */ /* 0x000fe200000100d2 */
[----:B------:R-:W-:Y:S01]  /*49f40*/  FMUL R226, R0, R133 ;  /* 0x0000008500e27220 */ /* 0x000fe20000400000 */
[----:B------:R-:W-:Y:S01]  /*49f50*/  FFMA.FTZ R196, R197, 1.1920928955078125e-07, R196 ;  /* 0x34000000c5c47823 */ /* 0x000fe200000100c4 */
[--C-:B------:R-:W-:Y:S01]  /*49f60*/  SHF.R.U32.HI R197, RZ, 0x2, R246.reuse ;  /* 0x00000002ffc57819 */ /* 0x100fe200000116f6 */
[----:B------:R-:W-:Y:S01]  /*49f70*/  FFMA.FTZ R210, R209, R210, 0.28857114911079406738 ;  /* 0x3e93bf99d1d27423 */ /* 0x000fe200000100d2 */
[----:B------:R-:W-:Y:S01]  /*49f80*/  LOP3.LUT R198, R198, 0x30, RZ, 0xc0, !PT ;  /* 0x00000030c6c67812 */ /* 0x000fe200078ec0ff */
[----:B------:R-:W-:Y:S01]  /*49f90*/  @P1 FMUL R95, R95, 0.25 ;  /* 0x3e8000005f5f1820 */ /* 0x000fe20000400000 */
[----:B------:R-:W-:Y:S01]  /*49fa0*/  LOP3.LUT R197, R197, 0x18, RZ, 0xc0, !PT ;  /* 0x00000018c5c57812 */ /* 0x000fe200078ec0ff */
[----:B------:R-:W-:Y:S01]  /*49fb0*/  FFMA.FTZ R210, R209, R210, -0.36067417263984680176 ;  /* 0xbeb8aa49d1d27423 */ /* 0x000fe200000100d2 */
[----:B------:R-:W-:Y:S01]  /*49fc0*/  @P1 FMUL R119, R119, 0.25 ;  /* 0x3e80000077771820 */ /* 0x000fe20000400000 */
[----:B------:R-:W-:Y:S01]  /*49fd0*/  @P1 FMUL R120, R120, 0.25 ;  /* 0x3e80000078781820 */ /* 0x000fe20000400000 */
[----:B------:R-:W-:Y:S01]  /*49fe0*/  LOP3.LUT R197, R197, 0x1f, R246, 0xf8, !PT ;  /* 0x0000001fc5c57812 */ /* 0x000fe200078ef8f6 */
[----:B------:R-:W-:Y:S01]  /*49ff0*/  FFMA.FTZ R210, R209, R210, 0.48089820146560668945 ;  /* 0x3ef6384ad1d27423 */ /* 0x000fe200000100d2 */
[----:B------:R-:W-:Y:S01]  /*4a000*/  @!P3 FMUL R78, R78, 16777216 ;  /* 0x4b8000004e4eb820 */ /* 0x000fe20000400000 */
[----:B------:R-:W-:Y:S01]  /*4a010*/  @P1 FMUL R152, R152, 0.25 ;  /* 0x3e80000098981820 */ /* 0x000fe20000400000 */
[----:B------:R-:W-:Y:S01]  /*4a020*/  @P1 FMUL R153, R153, 0.25 ;  /* 0x3e80000099991820 */ /* 0x000fe20000400000 */
[----:B------:R-:W-:Y:S01]  /*4a030*/  FFMA.FTZ R210, R209, R210, -0.72134751081466674805 ;  /* 0xbf38aa3bd1d27423 */ /* 0x000fe200000100d2 */
[----:B------:R-:W-:-:S02]  /*4a040*/  IMAD.SHL.U32 R199, R197, 0x8, RZ ;  /* 0x00000008c5c77824 */ /* 0x000fc400078e00ff */
[----:B------:R-:W-:Y:S01]  /*4a050*/  @!P3 FMUL R156, R156, 16777216 ;  /* 0x4b8000009c9cb820 */ /* 0x000fe20000400000 */
[----:B------:R-:W-:Y:S01]  /*4a060*/  @!P3 FMUL R183, R183, 16777216 ;  /* 0x4b800000b7b7b820 */ /* 0x000fe20000400000 */
[----:B------:R-:W-:Y:S01]  /*4a070*/  FMUL R210, R209, R210 ;  /* 0x000000d2d1d27220 */ /* 0x000fe20000400000 */
[----:B------:R-:W-:Y:S01]  /*4a080*/  FMUL R133, R0, R166 ;  /* 0x000000a600857220 */ /* 0x000fe20000400000 */
[----:B------:R-:W-:Y:S01]  /*4a090*/  LOP3.LUT R199, R199, 0xc0, RZ, 0xc0, !PT ;  /* 0x000000c0c7c77812 */ /* 0x000fe200078ec0ff */
[----:B------:R-:W-:Y:S01]  /*4a0a0*/  @P1 FMUL R90, R90, 0.25 ;  /* 0x3e8000005a5a1820 */ /* 0x000fe20000400000 */
[----:B------:R-:W-:Y:S01]  /*4a0b0*/  FMUL R210, R209, R210 ;  /* 0x000000d2d1d27220 */ /* 0x000fe20000400000 */
[----:B------:R-:W-:Y:S01]  /*4a0c0*/  @P1 FMUL R89, R89, 0.25 ;  /* 0x3e80000059591820 */ /* 0x000fe20000400000 */
[----:B------:R-:W-:Y:S01]  /*4a0d0*/  @P1 FMUL R122, R122, 0.25 ;  /* 0x3e8000007a7a1820 */ /* 0x000fe20000400000 */
[----:B------:R-:W-:Y:S01]  /*4a0e0*/  @P1 FMUL R126, R126, 0.25 ;  /* 0x3e8000007e7e1820 */ /* 0x000fe20000400000 */
[----:B------:R-:W-:Y:S01]  /*4a0f0*/  FFMA.FTZ R209, R209, 1.4426950216293334961, R210 ;  /* 0x3fb8aa3bd1d17823 */ /* 0x000fe200000100d2 */
        /* <DEDUP_REMOVED lines=8> */
[----:B------:R-:W-:Y:S01]  /*4a180*/  ISETP.GE.U32.AND P0, PT, R245, 0x7f800000, PT ;  /* 0x7f800000f500780c */ /* 0x000fe20003f06070 */
[----:B------:R-:W-:Y:S01]  /*4a190*/  FADD R196, R196, R209 ;  /* 0x000000d1c4c47221 */ /* 0x000fe20000000000 */
[C---:B------:R-:W-:Y:S01]  /*4a1a0*/  FMUL R252, R0.reuse, R132 ;  /* 0x0000008400fc7220 */ /* 0x040fe20000400000 */
[----:B------:R-:W-:Y:S01]  /*4a1b0*/  @!P3 FMUL R73, R73, 16777216 ;  /* 0x4b8000004949b820 */ /* 0x000fe20000400000 */
[----:B------:R-:W-:Y:S01]  /*4a1c0*/  @!P3 FMUL R79, R79, 16777216 ;  /* 0x4b8000004f4fb820 */ /* 0x000fe20000400000 */
[----:B------:R-:W-:Y:S01]  /*4a1d0*/  @!P3 FMUL R107, R107, 16777216 ;  /* 0x4b8000006b6bb820 */ /* 0x000fe20000400000 */
[C---:B------:R-:W-:Y:S01]  /*4a1e0*/  FMUL R209, R0.reuse, R139 ;  /* 0x0000008b00d17220 */ /* 0x040fe20000400000 */
[----:B------:R-:W-:Y:S01]  /*4a1f0*/  FMUL R223, R0, R148 ;  /* 0x0000009400df7220 */ /* 0x000fe20000400000 */
[----:B------:R-:W-:Y:S01]  /*4a200*/  @!P3 FMUL R116, R116, 16777216 ;  /* 0x4b8000007474b820 */ /* 0x000fe20000400000 */
[----:B------:R-:W-:Y:S01]  /*4a210*/  FMUL R132, R0, R68 ;  /* 0x0000004400847220 */ /* 0x000fe20000400000 */
[----:B------:R-:W-:Y:S01]  /*4a220*/  IADD3 R3, PT, PT, R199, UR9, R198 ;  /* 0x00000009c7037c10 */ /* 0x000fe2000fffe0c6 */
[----:B------:R-:W-:Y:S01]  /*4a230*/  @!P3 FMUL R180, R180, 16777216 ;  /* 0x4b800000b4b4b820 */ /* 0x000fe20000400000 */
[----:B------:R-:W-:Y:S01]  /*4a240*/  @!P3 FMUL R181, R181, 16777216 ;  /* 0x4b800000b5b5b820 */ /* 0x000fe20000400000 */
[----:B------:R-:W-:Y:S01]  /*4a250*/  @!P3 FMUL R95, R95, 16777216 ;  /* 0x4b8000005f5fb820 */ /* 0x000fe20000400000 */
[----:B------:R-:W-:Y:S01]  /*4a260*/  @!P3 FMUL R119, R119, 16777216 ;  /* 0x4b8000007777b820 */ /* 0x000fe20000400000 */
[----:B------:R-:W-:Y:S01]  /*4a270*/  @!P3 FMUL R120, R120, 16777216 ;  /* 0x4b8000007878b820 */ /* 0x000fe20000400000 */
[----:B------:R-:W-:Y:S01]  /*4a280*/  FMUL R139, R0, R78 ;  /* 0x0000004e008b7220 */ /* 0x000fe20000400000 */
[----:B------:R-:W-:Y:S01]  /*4a290*/  @!P3 FMUL R152, R152, 16777216 ;  /* 0x4b8000009898b820 */ /* 0x000fe20000400000 */
[----:B------:R-:W-:Y:S01]  /*4a2a0*/  @!P3 FMUL R153, R153, 16777216 ;  /* 0x4b8000009999b820 */ /* 0x000fe20000400000 */
[C---:B------:R-:W-:Y:S01]  /*4a2b0*/  FMUL R198, R0.reuse, R156 ;  /* 0x0000009c00c67220 */ /* 0x040fe20000400000 */
[----:B------:R-:W-:Y:S01]  /*4a2c0*/  FMUL R231, R0, R183 ;  /* 0x000000b700e77220 */ /* 0x000fe20000400000 */
[----:B------:R-:W-:Y:S01]  /*4a2d0*/  @!P3 FMUL R90, R90, 16777216 ;  /* 0x4b8000005a5ab820 */ /* 0x000fe20000400000 */
[----:B------:R-:W-:Y:S01]  /*4a2e0*/  @!P3 FMUL R89, R89, 16777216 ;  /* 0x4b8000005959b820 */ /* 0x000fe20000400000 */
[----:B------:R-:W-:Y:S01]  /*4a2f0*/  @!P3 FMUL R122, R122, 16777216 ;  /* 0x4b8000007a7ab820 */ /* 0x000fe20000400000 */
[----:B------:R-:W-:Y:S01]  /*4a300*/  @!P3 FMUL R126, R126, 16777216 ;  /* 0x4b8000007e7eb820 */ /* 0x000fe20000400000 */
[----:B------:R-:W-:-:S02]  /*4a310*/  IMAD.MOV.U32 R78, RZ, RZ, R133 ;  /* 0x000000ffff4e7224 */ /* 0x000fc400078e0085 */
        /* <DEDUP_REMOVED lines=8> */
[C---:B------:R-:W-:Y:S01]  /*4a3a0*/  FMUL R183, R0.reuse, R73 ;  /* 0x0000004900b77220 */ /* 0x040fe20000400000 */
[C---:B------:R-:W-:Y:S01]  /*4a3b0*/  FMUL R133, R0.reuse, R79 ;  /* 0x0000004f00857220 */ /* 0x040fe20000400000 */
[----:B------:R-:W-:Y:S01]  /*4a3c0*/  FMUL R156, R0, R107 ;  /* 0x0000006b009c7220 */ /* 0x000fe20000400000 */
[----:B------:R-:W-:-:S02]  /*4a3d0*/  IMAD.MOV.U32 R73, RZ, RZ, R132 ;  /* 0x000000ffff497224 */ /* 0x000fc400078e0084 */
[C---:B------:R-:W-:Y:S01]  /*4a3e0*/  FMUL R107, R0.reuse, R116 ;  /* 0x00000074006b7220 */ /* 0x040fe20000400000 */
[----:B------:R-:W-:Y:S02]  /*4a3f0*/  IMAD.MOV.U32 R79, RZ, RZ, R223 ;  /* 0x000000ffff4f7224 */ /* 0x000fe400078e00df */
        /* <DEDUP_REMOVED lines=9> */
[----:B------:R-:W-:-:S02]  /*4a490*/  IMAD.MOV.U32 R95, RZ, RZ, R217 ;  /* 0x000000ffff5f7224 */ /* 0x000fc400078e00d9 */
[C---:B------:R-:W-:Y:S01]  /*4a4a0*/  FMUL R120, R0.reuse, R122 ;  /* 0x0000007a00787220 */ /* 0x040fe20000400000 */
[C---:B------:R-:W-:Y:S01]  /*4a4b0*/  FMUL R119, R0.reuse, R126 ;  /* 0x0000007e00777220 */ /* 0x040fe20000400000 */
[C---:B------:R-:W-:Y:S01]  /*4a4c0*/  FMUL R153, R0.reuse, R12 ;  /* 0x0000000c00997220 */ /* 0x040fe20000400000 */
[C---:B------:R-:W-:Y:S01]  /*4a4d0*/  FMUL R152, R0.reuse, R13 ;  /* 0x0000000d00987220 */ /* 0x040fe20000400000 */
[C---:B------:R-:W-:Y:S01]  /*4a4e0*/  FMUL R126, R0.reuse, R14 ;  /* 0x0000000e007e7220 */ /* 0x040fe20000400000 */
[C---:B------:R-:W-:Y:S01]  /*4a4f0*/  FMUL R122, R0.reuse, R15 ;  /* 0x0000000f007a7220 */ /* 0x040fe20000400000 */
[----:B------:R-:W-:Y:S01]  /*4a500*/  BAR.SYNC.DEFER_BLOCKING 0x0 ;  /* 0x0000000000007b1d */ /* 0x000fe20000010000 */
[C---:B------:R-:W-:Y:S01]  /*4a510*/  FMUL R90, R0.reuse, R20 ;  /* 0x00000014005a7220 */ /* 0x040fe20000400000 */
[C---:B------:R-:W-:Y:S01]  /*4a520*/  FMUL R89, R0.reuse, R21 ;  /* 0x0000001500597220 */ /* 0x040fe20000400000 */
[C---:B------:R-:W-:Y:S01]  /*4a530*/  FMUL R218, R0.reuse, R22 ;  /* 0x0000001600da7220 */ /* 0x040fe20000400000 */
[----:B------:R-:W-:Y:S01]  /*4a540*/  FMUL R217, R0, R23 ;  /* 0x0000001700d97220 */ /* 0x000fe20000400000 */
[----:B------:R-:W-:Y:S01]  /*4a550*/  @P1 FMUL R230, R230, 0.25 ;  /* 0x3e800000e6e61820 */ /* 0x000fe20000400000 */
[----:B------:R-:W-:Y:S01]  /*4a560*/  @P1 FMUL R136, R136, 0.25 ;  /* 0x3e80000088881820 */ /* 0x000fe20000400000 */
[----:B------:R-:W-:Y:S01]  /*4a570*/  @P0 MOV R208, 0x7f800000 ;  /* 0x7f80000000d00802 */ /* 0x000fe20000000f00 */
        /* <DEDUP_REMOVED lines=17> */
[----:B------:R-:W-:Y:S01]  /*4a690*/  @!P3 FMUL R109, R109, 16777216 ;  /* 0x4b8000006d6db820 */ /* 0x000fe20000400000 */
[----:B------:R-:W-:Y:S01]  /*4a6a0*/  @P0 FFMA.FTZ R196, R245, R208, +INF ;  /* 0x7f800000f5c40423 */ /* 0x000fe200000100d0 */
[----:B------:R-:W-:Y:S01]  /*4a6b0*/  @P1 FMUL R168, R168, 0.25 ;  /* 0x3e800000a8a81820 */ /* 0x000fe20000400000 */
[----:B------:R-:W-:Y:S01]  /*4a6c0*/  @!P3 FMUL R137, R137, 16777216 ;  /* 0x4b8000008989b820 */ /* 0x000fe20000400000 */
[----:B------:R-:W-:Y:S01]  /*4a6d0*/  @!P3 FMUL R149, R149, 16777216 ;  /* 0x4b8000009595b820 */ /* 0x000fe20000400000 */
[----:B------:R-:W-:Y:S01]  /*4a6e0*/  @P1 FMUL R70, R70, 0.25 ;  /* 0x3e80000046461820 */ /* 0x000fe20000400000 */
[----:B------:R-:W-:Y:S01]  /*4a6f0*/  @P1 FMUL R71, R71, 0.25 ;  /* 0x3e80000047471820 */ /* 0x000fe20000400000 */
[----:B------:R-:W-:Y:S01]  /*4a700*/  @P1 FMUL R110, R110, 0.25 ;  /* 0x3e8000006e6e1820 */ /* 0x000fe20000400000 */
[----:B------:R-:W-:Y:S01]  /*4a710*/  @!P3 FMUL R5, R5, 16777216 ;  /* 0x4b8000000505b820 */ /* 0x000fe20000400000 */
[----:B------:R-:W-:Y:S01]  /*4a720*/  FSETP.NEU.AND P0, PT, R245, RZ, PT ;  /* 0x000000fff500720b */ /* 0x000fe20003f0d000 */
[----:B------:R-:W-:Y:S01]  /*4a730*/  @P1 FMUL R154, R154, 0.25 ;  /* 0x3e8000009a9a1820 */ /* 0x000fe20000400000 */
[----:B------:R-:W-:Y:S01]  /*4a740*/  @P1 FMUL R111, R111, 0.25 ;  /* 0x3e8000006f6f1820 */ /* 0x000fe20000400000 */
[----:B------:R-:W-:Y:S01]  /*4a750*/  @P1 FMUL R121, R121, 0.25 ;  /* 0x3e80000079791820 */ /* 0x000fe20000400000 */
        /* <DEDUP_REMOVED lines=10> */
[----:B------:R-:W-:Y:S01]  /*4a800*/  FMUL R248, R0, R136 ;  /* 0x0000008800f87220 */ /* 0x000fe20000400000 */
[----:B------:R-:W-:Y:S01]  /*4a810*/  @!P3 FMUL R100, R100, 16777216 ;  /* 0x4b8000006464b820 */ /* 0x000fe20000400000 */
[----:B------:R-:W-:Y:S01]  /*4a820*/  @P1 FMUL R4, R4, 0.25 ;  /* 0x3e80000004041820 */ /* 0x000fe20000400000 */
[----:B------:R-:W-:Y:S01]  /*4a830*/  @P1 FMUL R6, R6, 0.25 ;  /* 0x3e80000006061820 */ /* 0x000fe20000400000 */
[----:B------:R-:W-:Y:S01]  /*4a840*/  @P1 FMUL R7, R7, 0.25 ;  /* 0x3e80000007071820 */ /* 0x000fe20000400000 */
[----:B------:R-:W-:Y:S01]  /*4a850*/  @P1 FMUL R9, R9, 0.25 ;  /* 0x3e80000009091820 */ /* 0x000fe20000400000 */
[----:B------:R-:W-:Y:S01]  /*4a860*/  @P1 FMUL R10, R10, 0.25 ;  /* 0x3e8000000a0a1820 */ /* 0x000fe20000400000 */
[----:B------:R-:W-:Y:S01]  /*4a870*/  @P1 FMUL R11, R11, 0.25 ;  /* 0x3e8000000b0b1820 */ /* 0x000fe20000400000 */
[----:B------:R-:W-:Y:S01]  /*4a880*/  @!P3 FMUL R135, R135, 16777216 ;  /* 0x4b8000008787b820 */ /* 0x000fe20000400000 */
[----:B------:R-:W-:Y:S01]  /*4a890*/  FMUL R136, R0, R109 ;  /* 0x0000006d00887220 */ /* 0x000fe20000400000 */
[----:B------:R-:W-:Y:S01]  /*4a8a0*/  @!P3 FMUL R168, R168, 16777216 ;  /* 0x4b800000a8a8b820 */ /* 0x000fe20000400000 */
[C---:B------:R-:W-:Y:S01]  /*4a8b0*/  FMUL R215, R0.reuse, R137 ;  /* 0x0000008900d77220 */ /* 0x040fe20000400000 */
[----:B------:R-:W-:Y:S01]  /*4a8c0*/  FMUL R222, R0, R149 ;  /* 0x0000009500de7220 */ /* 0x000fe20000400000 */
[----:B------:R-:W-:Y:S01]  /*4a8d0*/  @!P3 FMUL R70, R70, 16777216 ;  /* 0x4b8000004646b820 */ /* 0x000fe20000400000 */
[----:B------:R-:W-:Y:S01]  /*4a8e0*/  @!P3 FMUL R71, R71, 16777216 ;  /* 0x4b8000004747b820 */ /* 0x000fe20000400000 */
[----:B------:R-:W-:Y:S01]  /*4a8f0*/  @!P3 FMUL R110, R110, 16777216 ;  /* 0x4b8000006e6eb820 */ /* 0x000fe20000400000 */
[----:B------:R-:W-:Y:S01]  /*4a900*/  FMUL R109, R0, R5 ;  /* 0x00000005006d7220 */ /* 0x000fe20000400000 */
[----:B------:R-:W-:Y:S01]  /*4a910*/  @!P3 FMUL R154, R154, 16777216 ;  /* 0x4b8000009a9ab820 */ /* 0x000fe20000400000 */
[----:B------:R-:W-:Y:S01]  /*4a920*/  @!P3 FMUL R111, R111, 16777216 ;  /* 0x4b8000006f6fb820 */ /* 0x000fe20000400000 */
[----:B------:R-:W-:Y:S01]  /*4a930*/  @!P3 FMUL R121, R121, 16777216 ;  /* 0x4b8000007979b820 */ /* 0x000fe20000400000 */
[----:B------:R-:W-:Y:S01]  /*4a940*/  FMUL R137, R0, R94 ;  /* 0x0000005e00897220 */ /* 0x000fe20000400000 */
[----:B------:R-:W-:Y:S01]  /*4a950*/  FSEL R5, R196, -INF , P0 ;  /* 0xff800000c4057808 */ /* 0x000fe20000000000 */
        /* <DEDUP_REMOVED lines=15> */
[C---:B------:R-:W-:Y:S01]  /*4aa50*/  FMUL R249, R0.reuse, R135 ;  /* 0x0000008700f97220 */ /* 0x040fe20000400000 */
[----:B------:R-:W-:Y:S01]  /*4aa60*/  MOV R100, R216 ;  /* 0x000000d800647202 */ /* 0x000fe20000000f00 */
[C---:B------:R-:W-:Y:S01]  /*4aa70*/  FMUL R232, R0.reuse, R168 ;  /* 0x000000a800e87220 */ /* 0x040fe20000400000 */
[C---:B------:R-:W-:Y:S01]  /*4aa80*/  FMUL R227, R0.reuse, R70 ;  /* 0x0000004600e37220 */ /* 0x040fe20000400000 */
[C---:B------:R-:W-:Y:S01]  /*4aa90*/  FMUL R229, R0.reuse, R71 ;  /* 0x0000004700e57220 */ /* 0x040fe20000400000 */
[C---:B------:R-:W-:Y:S01]  /*4aaa0*/  FMUL R135, R0.reuse, R110 ;  /* 0x0000006e00877220 */ /* 0x040fe20000400000 */
[----:B------:R-:W-:Y:S01]  /*4aab0*/  FMUL R212, R0, R154 ;  /* 0x0000009a00d47220 */ /* 0x000fe20000400000 */
[----:B------:R-:W-:Y:S01]  /*4aac0*/  MOV R68, R222 ;  /* 0x000000de00447202 */ /* 0x000fe20000000f00 */
        /* <DEDUP_REMOVED lines=9> */
[----:B------:R-:W-:Y:S01]  /*4ab60*/  FMUL R121, R0, R11 ;  /* 0x0000000b00797220 */ /* 0x000fe20000400000 */
[----:B------:R-:W-:Y:S01]  /*4ab70*/  FFMA R244, R5, 0.69314718246459960938, R244 ;  /* 0x3f31721805f47823 */ /* 0x000fe200000000f4 */
[----:B------:R-:W-:Y:S01]  /*4ab80*/  F2FP.BF16.F32.PACK_AB R4, R100, R95 ;  /* 0x0000005f6404723e */ /* 0x000fe200000010ff */
[----:B------:R-:W-:Y:S01]  /*4ab90*/  @P1 FMUL R165, R165, 0.25 ;  /* 0x3e800000a5a51820 */ /* 0x000fe20000400000 */
[----:B------:R-:W-:Y:S01]  /*4aba0*/  F2FP.BF16.F32.PACK_AB R5, R234, R250 ;  /* 0x000000faea05723e */ /* 0x000fe200000010ff */
[----:B------:R-:W-:Y:S01]  /*4abb0*/  @P1 FMUL R74, R74, 0.25 ;  /* 0x3e8000004a4a1820 */ /* 0x000fe20000400000 */
[----:B------:R-:W-:Y:S01]  /*4abc0*/  F2FP.BF16.F32.PACK_AB R9, R235, R233 ;  /* 0x000000e9eb09723e */ /* 0x000fe200000010ff */
[----:B------:R-:W-:Y:S01]  /*4abd0*/  @P1 FMUL R76, R76, 0.25 ;  /* 0x3e8000004c4c1820 */ /* 0x000fe20000400000 */
[----:B------:R-:W-:Y:S01]  /*4abe0*/  F2FP.BF16.F32.PACK_AB R6, R238, R236 ;  /* 0x000000ecee06723e */ /* 0x000fe200000010ff */
[----:B------:R-:W-:Y:S01]  /*4abf0*/  @!P3 FMUL R165, R165, 16777216 ;  /* 0x4b800000a5a5b820 */ /* 0x000fe20000400000 */
[----:B------:R-:W-:Y:S01]  /*4ac00*/  F2FP.BF16.F32.PACK_AB R10, R239, R237 ;  /* 0x000000edef0a723e */ /* 0x000fe200000010ff */
        /* <DEDUP_REMOVED lines=17> */
[----:B------:R-:W-:Y:S01]  /*4ad20*/  @P1 FMUL R118, R118, 0.25 ;  /* 0x3e80000076761820 */ /* 0x000fe20000400000 */
[----:B------:R-:W-:Y:S01]  /*4ad30*/  @P1 FMUL R117, R117, 0.25 ;  /* 0x3e80000075751820 */ /* 0x000fe20000400000 */
[----:B------:R-:W-:Y:S01]  /*4ad40*/  @!P3 FMUL R76, R76, 16777216 ;  /* 0x4b8000004c4cb820 */ /* 0x000fe20000400000 */
[----:B---3--:R-:W-:Y:S01]  /*4ad50*/  @P1 FMUL R242, R242, 0.25 ;  /* 0x3e800000f2f21820 */ /* 0x008fe20000400000 */
[----:B------:R-:W-:Y:S01]  /*4ad60*/  @P1 FMUL R243, R243, 0.25 ;  /* 0x3e800000f3f31820 */ /* 0x000fe20000400000 */
[----:B------:R-:W-:Y:S01]  /*4ad70*/  FMUL R165, R0, R165 ;  /* 0x000000a500a57220 */ /* 0x000fe20000400000 */
[----:B------:R-:W-:Y:S01]  /*4ad80*/  @P1 FMUL R123, R123, 0.25 ;  /* 0x3e8000007b7b1820 */ /* 0x000fe20000400000 */
[----:B----4-:R-:W-:Y:S01]  /*4ad90*/  @P1 FMUL R240, R240, 0.25 ;  /* 0x3e800000f0f01820 */ /* 0x010fe20000400000 */
[----:B------:R-:W-:Y:S01]  /*4ada0*/  @P1 FMUL R241, R241, 0.25 ;  /* 0x3e800000f1f11820 */ /* 0x000fe20000400000 */
[----:B------:R-:W-:Y:S01]  /*4adb0*/  @!P3 FMUL R242, R242, 16777216 ;  /* 0x4b800000f2f2b820 */ /* 0x000fe20000400000 */
[----:B------:R-:W-:Y:S01]  /*4adc0*/  @!P3 FMUL R243, R243, 16777216 ;  /* 0x4b800000f3f3b820 */ /* 0x000fe20000400000 */
[----:B------:R-:W-:Y:S01]  /*4add0*/  @!P3 FMUL R240, R240, 16777216 ;  /* 0x4b800000f0f0b820 */ /* 0x000fe20000400000 */
[----:B------:R-:W-:Y:S01]  /*4ade0*/  @!P3 FMUL R241, R241, 16777216 ;  /* 0x4b800000f1f1b820 */ /* 0x000fe20000400000 */
[C---:B------:R-:W-:Y:S01]  /*4adf0*/  FMUL R242, R0.reuse, R242 ;  /* 0x000000f200f27220 */ /* 0x040fe20000400000 */
[C---:B------:R-:W-:Y:S01]  /*4ae00*/  FMUL R243, R0.reuse, R243 ;  /* 0x000000f300f37220 */ /* 0x040fe20000400000 */
[C---:B------:R-:W-:Y:S01]  /*4ae10*/  FMUL R240, R0.reuse, R240 ;  /* 0x000000f000f07220 */ /* 0x040fe20000400000 */
[----:B------:R-:W-:Y:S01]  /*4ae20*/  FMUL R241, R0, R241 ;  /* 0x000000f100f17220 */ /* 0x000fe20000400000 */
[----:B------:R-:W-:Y:S01]  /*4ae30*/  @P1 FMUL R127, R127, 0.25 ;  /* 0x3e8000007f7f1820 */ /* 0x000fe20000400000 */
[----:B------:R-:W-:Y:S01]  /*4ae40*/  @!P3 FMUL R87, R87, 16777216 ;  /* 0x4b8000005757b820 */ /* 0x000fe20000400000 */
[----:B------:R-:W-:Y:S01]  /*4ae50*/  @P1 FMUL R150, R150, 0.25 ;  /* 0x3e80000096961820 */ /* 0x000fe20000400000 */
[----:B------:R-:W-:Y:S01]  /*4ae60*/  @P1 FMUL R151, R151, 0.25 ;  /* 0x3e80000097971820 */ /* 0x000fe20000400000 */
[----:B------:R-:W-:Y:S01]  /*4ae70*/  @P1 FMUL R184, R184, 0.25 ;  /* 0x3e800000b8b81820 */ /* 0x000fe20000400000 */
[----:B------:R-:W-:Y:S01]  /*4ae80*/  @P1 FMUL R16, R16, 0.25 ;  /* 0x3e80000010101820 */ /* 0x000fe20000400000 */
[----:B------:R-:W-:Y:S01]  /*4ae90*/  @P1 FMUL R17, R17, 0.25 ;  /* 0x3e80000011111820 */ /* 0x000fe20000400000 */
[----:B------:R-:W-:Y:S01]  /*4aea0*/  @P1 FMUL R28, R28, 0.25 ;  /* 0x3e8000001c1c1820 */ /* 0x000fe20000400000 */
[----:B--2---:R-:W0:Y:S01]  /*4aeb0*/  LDS.128 R20, [R251] ;  /* 0x00000000fb147984 */ /* 0x004e220000000c00 */
[----:B------:R-:W-:Y:S01]  /*4aec0*/  @P1 FMUL R29, R29, 0.25 ;  /* 0x3e8000001d1d1820 */ /* 0x000fe20000400000 */
[----:B------:R-:W-:Y:S01]  /*4aed0*/  @P1 FMUL R24, R24, 0.25 ;  /* 0x3e80000018181820 */ /* 0x000fe20000400000 */
[----:B------:R-:W-:Y:S01]  /*4aee0*/  @P1 FMUL R25, R25, 0.25 ;  /* 0x3e80000019191820 */ /* 0x000fe20000400000 */
[----:B------:R-:W-:Y:S01]  /*4aef0*/  LDS.128 R12, [R251+0x800] ;  /* 0x00080000fb0c7984 */ /* 0x000fe20000000c00 */
[----:B------:R-:W-:Y:S01]  /*4af00*/  F2FP.BF16.F32.PACK_AB R7, R242, R240 ;  /* 0x000000f0f207723e */ /* 0x000fe200000010ff */
[----:B------:R-:W-:Y:S01]  /*4af10*/  @!P3 FMUL R170, R170, 16777216 ;  /* 0x4b800000aaaab820 */ /* 0x000fe20000400000 */
[----:B------:R-:W-:Y:S01]  /*4af20*/  F2FP.BF16.F32.PACK_AB R11, R243, R241 ;  /* 0x000000f1f30b723e */ /* 0x000fe200000010ff */
[----:B------:R-:W-:Y:S01]  /*4af30*/  BAR.SYNC.DEFER_BLOCKING 0x0 ;  /* 0x0000000000007b1d */ /* 0x000fe20000010000 */
        /* <DEDUP_REMOVED lines=14> */
[----:B------:R-:W-:Y:S01]  /*4b020*/  FMUL R182, R0, R74 ;  /* 0x0000004a00b67220 */ /* 0x000fe20000400000 */
        /* <DEDUP_REMOVED lines=8> */
[----:B------:R-:W-:Y:S01]  /*4b0b0*/  STS.128 [R2], R4 ;  /* 0x0000000402007388 */ /* 0x000fe20000000c00 */
[----:B------:R-:W-:Y:S01]  /*4b0c0*/  FMUL R166, R0, R76 ;  /* 0x0000004c00a67220 */ /* 0x000fe20000400000 */
[----:B------:R-:W-:Y:S01]  /*4b0d0*/  MOV R74, R227 ;  /* 0x000000e3004a7202 */ /* 0x000fe20000000f00 */
[----:B------:R-:W-:Y:S01]  /*4b0e0*/  @!P3 FMUL R123, R123, 16777216 ;  /* 0x4b8000007b7bb820 */ /* 0x000fe20000400000 */
[----:B------:R-:W-:Y:S01]  /*4b0f0*/  STS.128 [R2+0x400], R8 ;  /* 0x0004000802007388 */ /* 0x000fe20000000c00 */
[----:B------:R-:W-:Y:S01]  /*4b100*/  @!P3 FMUL R127, R127, 16777216 ;  /* 0x4b8000007f7fb820 */ /* 0x000fe20000400000 */
[----:B------:R-:W-:-:S02]  /*4b110*/  IMAD.MOV.U32 R76, RZ, RZ, R165 ;  /* 0x000000ffff4c7224 */ /* 0x000fc400078e00a5 */
[----:B------:R-:W-:Y:S01]  /*4b120*/  FMUL R227, R0, R87 ;  /* 0x0000005700e37220 */ /* 0x000fe20000400000 */
[----:B------:R-:W-:Y:S01]  /*4b130*/  BAR.SYNC.DEFER_BLOCKING 0x0 ;  /* 0x0000000000007b1d */ /* 0x000fe20000010000 */
[----:B------:R-:W-:Y:S01]  /*4b140*/  @!P3 FMUL R150, R150, 16777216 ;  /* 0x4b8000009696b820 */ /* 0x000fe20000400000 */
[----:B------:R-:W-:Y:S01]  /*4b150*/  @!P3 FMUL R151, R151, 16777216 ;  /* 0x4b8000009797b820 */ /* 0x000fe20000400000 */
[----:B------:R-:W-:Y:S01]  /*4b160*/  @!P3 FMUL R184, R184, 16777216 ;  /* 0x4b800000b8b8b820 */ /* 0x000fe20000400000 */
[C---:B------:R-:W-:Y:S01]  /*4b170*/  FMUL R210, R0.reuse, R170 ;  /* 0x000000aa00d27220 */ /* 0x040fe20000400000 */
[C---:B------:R-:W-:Y:S01]  /*4b180*/  FMUL R211, R0.reuse, R169 ;  /* 0x000000a900d37220 */ /* 0x040fe20000400000 */
[----:B------:R-:W-:Y:S02]  /*4b190*/  IMAD.MOV.U32 R87, RZ, RZ, R226 ;  /* 0x000000ffff577224 */ /* 0x000fe400078e00e2 */
[----:B------:R-:W-:Y:S01]  /*4b1a0*/  FMUL R165, R0, R91 ;  /* 0x0000005b00a57220 */ /* 0x000fe20000400000 */
[----:B------:R-:W-:Y:S01]  /*4b1b0*/  @!P3 FMUL R16, R16, 16777216 ;  /* 0x4b8000001010b820 */ /* 0x000fe20000400000 */
[----:B------:R-:W-:Y:S01]  /*4b1c0*/  @!P3 FMUL R17, R17, 16777216 ;  /* 0x4b8000001111b820 */ /* 0x000fe20000400000 */
[----:B------:R-:W-:Y:S01]  /*4b1d0*/  @!P3 FMUL R28, R28, 16777216 ;  /* 0x4b8000001c1cb820 */ /* 0x000fe20000400000 */
[----:B------:R-:W-:Y:S01]  /*4b1e0*/  @!P3 FMUL R29, R29, 16777216 ;  /* 0x4b8000001d1db820 */ /* 0x000fe20000400000 */
        /* <DEDUP_REMOVED lines=12> */
[----:B------:R-:W2:Y:S01]  /*4b2b0*/  LDS.128 R8, [R251] ;  /* 0x00000000fb087984 */ /* 0x000ea20000000c00 */
[----:B------:R-:W-:Y:S01]  /*4b2c0*/  FMUL R170, R0, R105 ;  /* 0x0000006900aa7220 */ /* 0x000fe20000400000 */
[----:B------:R-:W-:Y:S01]  /*4b2d0*/  @!P3 FMUL R24, R24, 16777216 ;  /* 0x4b8000001818b820 */ /* 0x000fe20000400000 */
[----:B------:R-:W-:Y:S01]  /*4b2e0*/  @!P3 FMUL R25, R25, 16777216 ;  /* 0x4b8000001919b820 */ /* 0x000fe20000400000 */
[----:B------:R-:W-:Y:S01]  /*4b2f0*/  LDS.128 R4, [R251+0x800] ;  /* 0x00080000fb047984 */ /* 0x000fe20000000c00 */
[----:B------:R-:W-:Y:S01]  /*4b300*/  @!P3 FMUL R26, R26, 16777216 ;  /* 0x4b8000001a1ab820 */ /* 0x000fe20000400000 */
[----:B------:R-:W-:Y:S01]  /*4b310*/  @!P3 FMUL R27, R27, 16777216 ;  /* 0x4b8000001b1bb820 */ /* 0x000fe20000400000 */
[----:B------:R-:W-:Y:S01]  /*4b320*/  @!P3 FMUL R60, R60, 16777216 ;  /* 0x4b8000003c3cb820 */ /* 0x000fe20000400000 */
[----:B------:R-:W-:Y:S01]  /*4b330*/  @!P3 FMUL R61, R61, 16777216 ;  /* 0x4b8000003d3db820 */ /* 0x000fe20000400000 */
[----:B------:R-:W-:Y:S01]  /*4b340*/  @!P3 FMUL R62, R62, 16777216 ;  /* 0x4b8000003e3eb820 */ /* 0x000fe20000400000 */
[----:B------:R-:W-:Y:S01]  /*4b350*/  @!P3 FMUL R63, R63, 16777216 ;  /* 0x4b8000003f3fb820 */ /* 0x000fe20000400000 */
[----:B------:R-:W-:Y:S01]  /*4b360*/  MOV R88, R252 ;  /* 0x000000fc00587202 */ /* 0x000fe20000000f00 */
        /* <DEDUP_REMOVED lines=32> */
[----:B------:R-:W-:Y:S01]  /*4b570*/  BAR.SYNC.DEFER_BLOCKING 0x0 ;  /* 0x0000000000007b1d */ /* 0x000fe20000010000 */
        /* <DEDUP_REMOVED lines=10> */
[----:B------:R-:W-:Y:S01]  /*4b620*/  @!P3 FMUL R167, R167, 16777216 ;  /* 0x4b800000a7a7b820 */ /* 0x000fe20000400000 */
[----:B------:R-:W-:Y:S01]  /*4b630*/  @P1 FMUL R93, R93, 0.25 ;  /* 0x3e8000005d5d1820 */ /* 0x000fe20000400000 */
[----:B------:R-:W-:Y:S01]  /*4b640*/  @!P3 FMUL R85, R85, 16777216 ;  /* 0x4b8000005555b820 */ /* 0x000fe20000400000 */
        /* <DEDUP_REMOVED lines=10> */
[----:B------:R-:W-:Y:S01]  /*4b6f0*/  STS.128 [R2], R24 ;  /* 0x0000001802007388 */ /* 0x000fe20000000c00 */
[----:B------:R-:W-:Y:S01]  /*4b700*/  @P1 FMUL R178, R178, 0.25 ;  /* 0x3e800000b2b21820 */ /* 0x000fe20000400000 */
[----:B------:R-:W-:Y:S01]  /*4b710*/  @P1 FMUL R177, R177, 0.25 ;  /* 0x3e800000b1b11820 */ /* 0x000fe20000400000 */
[----:B------:R-:W-:Y:S01]  /*4b720*/  @P1 FMUL R179, R179, 0.25 ;  /* 0x3e800000b3b31820 */ /* 0x000fe20000400000 */
[----:B------:R-:W-:Y:S01]  /*4b730*/  STS.128 [R2+0x400], R60 ;  /* 0x0004003c02007388 */ /* 0x000fe20000000c00 */
[----:B------:R-:W-:Y:S01]  /*4b740*/  @P1 FMUL R186, R186, 0.25 ;  /* 0x3e800000baba1820 */ /* 0x000fe20000400000 */
[----:B------:R-:W-:Y:S01]  /*4b750*/  @P1 FMUL R185, R185, 0.25 ;  /* 0x3e800000b9b91820 */ /* 0x000fe20000400000 */
[----:B------:R-:W-:Y:S01]  /*4b760*/  @P1 FMUL R187, R187, 0.25 ;  /* 0x3e800000bbbb1820 */ /* 0x000fe20000400000 */
[----:B------:R-:W-:Y:S01]  /*4b770*/  BAR.SYNC.DEFER_BLOCKING 0x0 ;  /* 0x0000000000007b1d */ /* 0x000fe20000010000 */
        /* <DEDUP_REMOVED lines=23> */
[----:B------:R-:W3:Y:S01]  /*4b8f0*/  LDS.128 R60, [R251] ;  /* 0x00000000fb3c7984 */ /* 0x000ee20000000c00 */
[----:B------:R-:W-:Y:S01]  /*4b900*/  @P1 FMUL R114, R114, 0.25 ;  /* 0x3e80000072721820 */ /* 0x000fe20000400000 */
[----:B------:R-:W-:Y:S01]  /*4b910*/  @P1 FMUL R113, R113, 0.25 ;  /* 0x3e80000071711820 */ /* 0x000fe20000400000 */
[----:B------:R-:W-:Y:S01]  /*4b920*/  @P1 FMUL R115, R115, 0.25 ;  /* 0x3e80000073731820 */ /* 0x000fe20000400000 */
[----:B------:R-:W-:Y:S01]  /*4b930*/  LDS.128 R24, [R251+0x800] ;  /* 0x00080000fb187984 */ /* 0x000fe20000000c00 */
        /* <DEDUP_REMOVED lines=48> */
[----:B------:R-:W-:Y:S01]  /*4bc40*/  @!P3 FMUL R30, R30, 16777216 ;  /* 0x4b8000001e1eb820 */ /* 0x000fe20000400000 */
[C---:B------:R-:W-:Y:S01]  /*4bc50*/  FMUL R245, R0.reuse, R167 ;  /* 0x000000a700f57220 */ /* 0x040fe20000400000 */
[----:B------:R-:W-:Y:S01]  /*4bc60*/  @!P3 FMUL R93, R93, 16777216 ;  /* 0x4b8000005d5db820 */ /* 0x000fe20000400000 */
[----:B------:R-:W-:Y:S01]  /*4bc70*/  FMUL R77, R0, R85 ;  /* 0x00000055004d7220 */ /* 0x000fe20000400000 */
[----:B------:R-:W-:Y:S01]  /*4bc80*/  @!P3 FMUL R64, R64, 16777216 ;  /* 0x4b8000004040b820 */ /* 0x000fe20000400000 */
[----:B------:R-:W-:Y:S01]  /*4bc90*/  FMUL R167, R0, R75 ;  /* 0x0000004b00a77220 */ /* 0x000fe20000400000 */
[----:B------:R-:W-:Y:S01]  /*4bca0*/  MOV R85, R224 ;  /* 0x000000e000557202 */ /* 0x000fe20000000f00 */
        /* <DEDUP_REMOVED lines=46> */
[----:B------:R-:W-:Y:S01]  /*4bf90*/  MOV R75, R134 ;  /* 0x00000086004b7202 */ /* 0x000fe20000000f00 */
        /* <DEDUP_REMOVED lines=40> */
[----:B------:R-:W-:Y:S01]  /*4c220*/  @!P3 FMUL R67, R67, 16777216 ;  /* 0x4b8000004343b820 */ /* 0x000fe20000400000 */
[C---:B------:R-:W-:Y:S01]  /*4c230*/  FMUL R134, R0.reuse, R30 ;  /* 0x0000001e00867220 */ /* 0x040fe20000400000 */
[C---:B------:R-:W-:Y:S01]  /*4c240*/  FMUL R138, R0.reuse, R93 ;  /* 0x0000005d008a7220 */ /* 0x040fe20000400000 */
[C---:B------:R-:W-:Y:S01]  /*4c250*/  FMUL R30, R0.reuse, R64 ;  /* 0x00000040001e7220 */ /* 0x040fe20000400000 */
[C---:B------:R-:W-:Y:S01]  /*4c260*/  FMUL R93, R0.reuse, R36 ;  /* 0x00000024005d7220 */ /* 0x040fe20000400000 */
[C---:B------:R-:W-:Y:S01]  /*4c270*/  FMUL R252, R0.reuse, R37 ;  /* 0x0000002500fc7220 */ /* 0x040fe20000400000 */
        /* <DEDUP_REMOVED lines=77> */
[----:B------:R-:W-:Y:S01]  /*4c750*/  FMUL R0, R0, R67 ;  /* 0x0000004300007220 */ /* 0x000fe20000400000 */
[----:B------:R-:W-:Y:S01]  /*4c760*/  IMAD.MOV.U32 R84, RZ, RZ, R71 ;  /* 0x000000ffff547224 */ /* 0x000fe200078e0047 */
[----:B------:R-:W-:Y:S01]  /*4c770*/  MOV R91, R69 ;  /* 0x00000045005b7202 */ /* 0x000fe20000000f00 */
[----:B------:R-:W-:Y:S01]  /*4c780*/  IMAD.MOV.U32 R88, RZ, RZ, R70 ;  /* 0x000000ffff587224 */ /* 0x000fe200078e0046 */
[----:B------:R-:W-:Y:S02]  /*4c790*/  F2FP.BF16.F32.PACK_AB R68, R247, R68 ;  /* 0x00000044f744723e */ /* 0x000fe400000010ff */
[----:B------:R-:W-:Y:S02]  /*4c7a0*/  F2FP.BF16.F32.PACK_AB R65, R212, R246 ;  /* 0x000000f6d441723e */ /* 0x000fe400000010ff */
[----:B------:R-:W-:Y:S02]  /*4c7b0*/  F2FP.BF16.F32.PACK_AB R69, R199, R213 ;  /* 0x000000d5c745723e */ /* 0x000fe400000010ff */
[----:B------:R-:W-:-:S02]  /*4c7c0*/  F2FP.BF16.F32.PACK_AB R66, R158, R198 ;  /* 0x000000c69e42723e */ /* 0x000fc400000010ff */
[----:B------:R-:W-:Y:S02]  /*4c7d0*/  F2FP.BF16.F32.PACK_AB R70, R159, R157 ;  /* 0x0000009d9f46723e */ /* 0x000fe400000010ff */
[----:B------:R-:W-:Y:S01]  /*4c7e0*/  F2FP.BF16.F32.PACK_AB R67, R162, R160 ;  /* 0x000000a0a243723e */ /* 0x000fe200000010ff */
[----:B------:R-:W-:Y:S01]  /*4c7f0*/  BAR.SYNC.DEFER_BLOCKING 0x0 ;  /* 0x0000000000007b1d */ /* 0x000fe20000010000 */
[----:B------:R-:W-:-:S05]  /*4c800*/  F2FP.BF16.F32.PACK_AB R71, R163, R161 ;  /* 0x000000a1a347723e */ /* 0x000fca00000010ff */
[----:B------:R-:W-:Y:S04]  /*4c810*/  STS.128 [R2], R64 ;  /* 0x0000004002007388 */ /* 0x000fe80000000c00 */
[----:B------:R-:W-:Y:S01]  /*4c820*/  STS.128 [R2+0x400], R68 ;  /* 0x0004004402007388 */ /* 0x000fe20000000c00 */
[----:B------:R-:W-:Y:S01]  /*4c830*/  BAR.SYNC.DEFER_BLOCKING 0x0 ;  /* 0x0000000000007b1d */ /* 0x000fe20000010000 */
[----:B------:R-:W-:Y:S01]  /*4c840*/  MOV R87, R77 ;  /* 0x0000004d00577202 */ /* 0x000fe20000000f00 */
[----:B------:R-:W-:Y:S01]  /*4c850*/  IMAD.MOV.U32 R92, RZ, RZ, R73 ;  /* 0x000000ffff5c7224 */ /* 0x000fe200078e0049 */
[----:B------:R-:W-:Y:S02]  /*4c860*/  F2FP.BF16.F32.PACK_AB R72, R78, R72 ;  /* 0x000000484e48723e */ /* 0x000fe400000010ff */
[----:B------:R-:W-:Y:S01]  /*4c870*/  MOV R95, R75 ;  /* 0x0000004b005f7202 */ /* 0x000fe20000000f00 */
[----:B------:R-:W4:Y:S04]  /*4c880*/  LDS.128 R68, [R251] ;  /* 0x00000000fb447984 */ /* 0x000f280000000c00 */
[----:B------:R-:W-:Y:S01]  /*4c890*/  LDS.128 R64, [R251+0x800] ;  /* 0x00080000fb407984 */ /* 0x000fe20000000c00 */
[----:B------:R-:W-:-:S02]  /*4c8a0*/  MOV R100, R74 ;  /* 0x0000004a00647202 */ /* 0x000fc40000000f00 */
[----:B------:R-:W-:Y:S02]  /*4c8b0*/  F2FP.BF16.F32.PACK_AB R76, R245, R76 ;  /* 0x0000004cf54c723e */ /* 0x000fe400000010ff */
[----:B------:R-:W-:Y:S02]  /*4c8c0*/  F2FP.BF16.F32.PACK_AB R73, R210, R232 ;  /* 0x000000e8d249723e */ /* 0x000fe400000010ff */
[----:B------:R-:W-:Y:S02]  /*4c8d0*/  F2FP.BF16.F32.PACK_AB R77, R171, R211 ;  /* 0x000000d3ab4d723e */ /* 0x000fe400000010ff */
[----:B------:R-:W-:Y:S02]  /*4c8e0*/  F2FP.BF16.F32.PACK_AB R74, R174, R172 ;  /* 0x000000acae4a723e */ /* 0x000fe400000010ff */
[----:B------:R-:W-:Y:S02]  /*4c8f0*/  F2FP.BF16.F32.PACK_AB R78, R175, R173 ;  /* 0x000000adaf4e723e */ /* 0x000fe400000010ff */
[----:B------:R-:W-:Y:S01]  /*4c900*/  F2FP.BF16.F32.PACK_AB R75, R178, R176 ;  /* 0x000000b0b24b723e */ /* 0x000fe200000010ff */
[----:B------:R-:W-:Y:S01]  /*4c910*/  BAR.SYNC.DEFER_BLOCKING 0x0 ;  /* 0x0000000000007b1d */ /* 0x000fe20000010000 */
[----:B------:R-:W-:-:S05]  /*4c920*/  F2FP.BF16.F32.PACK_AB R79, R179, R177 ;  /* 0x000000b1b34f723e */ /* 0x000fca00000010ff */
[----:B------:R-:W-:Y:S04]  /*4c930*/  STS.128 [R2], R72 ;  /* 0x0000004802007388 */ /* 0x000fe80000000c00 */
[----:B------:R-:W-:Y:S01]  /*4c940*/  STS.128 [R2+0x400], R76 ;  /* 0x0004004c02007388 */ /* 0x000fe20000000c00 */
[----:B------:R-:W-:Y:S01]  /*4c950*/  BAR.SYNC.DEFER_BLOCKING 0x0 ;  /* 0x0000000000007b1d */ /* 0x000fe20000010000 */
[----:B------:R-:W-:Y:S01]  /*4c960*/  F2FP.BF16.F32.PACK_AB R84, R91, R84 ;  /* 0x000000545b54723e */ /* 0x000fe200000010ff */
[----:B------:R-:W-:Y:S01]  /*4c970*/  IMAD.MOV.U32 R250, RZ, RZ, R89 ;  /* 0x000000fffffa7224 */ /* 0x000fe200078e0059 */
[----:B------:R-:W-:Y:S01]  /*4c980*/  MOV R235, R90 ;  /* 0x0000005a00eb7202 */ /* 0x000fe20000000f00 */
[----:B------:R-:W-:Y:S01]  /*4c990*/  IMAD.MOV.U32 R104, RZ, RZ, R87 ;  /* 0x000000ffff687224 */ /* 0x000fe200078e0057 */
[----:B------:R-:W-:Y:S01]  /*4c9a0*/  MOV R238, R85 ;  /* 0x0000005500ee7202 */ /* 0x000fe20000000f00 */
[----:B------:R-:W0:Y:S04]  /*4c9b0*/  LDS.128 R76, [R251] ;  /* 0x00000000fb4c7984 */ /* 0x000e280000000c00 */
[----:B------:R-:W-:Y:S01]  /*4c9c0*/  LDS.128 R72, [R251+0x800] ;  /* 0x00080000fb487984 */ /* 0x000fe20000000c00 */
[----:B------:R-:W-:Y:S01]  /*4c9d0*/  IMAD.MOV.U32 R236, RZ, RZ, R86 ;  /* 0x000000ffffec7224 */ /* 0x000fe200078e0056 */
[----:B------:R-:W-:-:S02]  /*4c9e0*/  F2FP.BF16.F32.PACK_AB R88, R231, R88 ;  /* 0x00000058e758723e */ /* 0x000fc400000010ff */
        /* <DEDUP_REMOVED lines=8> */
[----:B------:R0:W-:Y:S01]  /*4ca70*/  STS.128 [R2+0x400], R88 ;  /* 0x0004005802007388 */ /* 0x0001e20000000c00 */
[----:B------:R-:W-:Y:S01]  /*4ca80*/  BAR.SYNC.DEFER_BLOCKING 0x0 ;  /* 0x0000000000007b1d */ /* 0x000fe20000010000 */
[----:B------:R-:W-:Y:S02]  /*4ca90*/  F2FP.BF16.F32.PACK_AB R92, R100, R92 ;  /* 0x0000005c645c723e */ /* 0x000fe400000010ff */
[----:B------:R-:W-:Y:S02]  /*4caa0*/  F2FP.BF16.F32.PACK_AB R100, R229, R95 ;  /* 0x0000005fe564723e */ /* 0x000fe400000010ff */
[----:B------:R-:W-:-:S02]  /*4cab0*/  F2FP.BF16.F32.PACK_AB R95, R82, R80 ;  /* 0x00000050525f723e */ /* 0x000fc400000010ff */
[----:B------:R-:W-:Y:S01]  /*4cac0*/  F2FP.BF16.F32.PACK_AB R103, R83, R81 ;  /* 0x000000515367723e */ /* 0x000fe200000010ff */
[----:B------:R-:W1:Y:S04]  /*4cad0*/  LDS.128 R84, [R251] ;  /* 0x00000000fb547984 */ /* 0x000e680000000c00 */
[----:B------:R-:W-:Y:S01]  /*4cae0*/  LDS.128 R80, [R251+0x800] ;  /* 0x00080000fb507984 */ /* 0x000fe20000000c00 */
[----:B------:R-:W-:Y:S01]  /*4caf0*/  MOV R196, R93 ;  /* 0x0000005d00c47202 */ /* 0x000fe20000000f00 */
[----:B------:R-:W-:Y:S01]  /*4cb00*/  IMAD.MOV.U32 R108, RZ, RZ, R101 ;  /* 0x000000ffff6c7224 */ /* 0x000fe200078e0065 */
[----:B------:R-:W-:Y:S01]  /*4cb10*/  MOV R234, R94 ;  /* 0x0000005e00ea7202 */ /* 0x000fe20000000f00 */
[----:B------:R-:W-:Y:S01]  /*4cb20*/  IMAD.MOV.U32 R233, RZ, RZ, R102 ;  /* 0x000000ffffe97224 */ /* 0x000fe200078e0066 */
[----:B------:R-:W-:-:S02]  /*4cb30*/  F2FP.BF16.F32.PACK_AB R93, R182, R228 ;  /* 0x000000e4b65d723e */ /* 0x000fc400000010ff */
[----:B------:R-:W-:Y:S02]  /*4cb40*/  F2FP.BF16.F32.PACK_AB R101, R167, R183 ;  /* 0x000000b7a765723e */ /* 0x000fe400000010ff */
[----:B------:R-:W-:Y:S01]  /*4cb50*/  F2FP.BF16.F32.PACK_AB R94, R139, R166 ;  /* 0x000000a68b5e723e */ /* 0x000fe200000010ff */
[----:B------:R-:W-:Y:S01]  /*4cb60*/  BAR.SYNC.DEFER_BLOCKING 0x0 ;  /* 0x0000000000007b1d */ /* 0x000fe20000010000 */
[----:B------:R-:W-:-:S05]  /*4cb70*/  F2FP.BF16.F32.PACK_AB R102, R133, R140 ;  /* 0x0000008c8566723e */ /* 0x000fca00000010ff */
[----:B------:R-:W-:Y:S04]  /*4cb80*/  STS.128 [R2], R92 ;  /* 0x0000005c02007388 */ /* 0x000fe80000000c00 */
[----:B------:R2:W-:Y:S01]  /*4cb90*/  STS.128 [R2+0x400], R100 ;  /* 0x0004006402007388 */ /* 0x0005e20000000c00 */
[----:B------:R-:W-:Y:S01]  /*4cba0*/  BAR.SYNC.DEFER_BLOCKING 0x0 ;  /* 0x0000000000007b1d */ /* 0x000fe20000010000 */
[----:B0-----:R-:W-:Y:S02]  /*4cbb0*/  F2FP.BF16.F32.PACK_AB R88, R236, R238 ;  /* 0x000000eeec58723e */ /* 0x001fe400000010ff */
[----:B------:R-:W-:Y:S02]  /*4cbc0*/  MOV R236, R107 ;  /* 0x0000006b00ec7202 */ /* 0x000fe40000000f00 */
[----:B------:R-:W-:-:S02]  /*4cbd0*/  F2FP.BF16.F32.PACK_AB R91, R98, R96 ;  /* 0x00000060625b723e */ /* 0x000fc400000010ff */
[----:B------:R-:W-:Y:S02]  /*4cbe0*/  F2FP.BF16.F32.PACK_AB R107, R99, R97 ;  /* 0x00000061636b723e */ /* 0x000fe400000010ff */
[----:B--2---:R-:W-:Y:S01]  /*4cbf0*/  F2FP.BF16.F32.PACK_AB R100, R233, R234 ;  /* 0x000000eae964723e */ /* 0x004fe200000010ff */
[----:B------:R-:W-:Y:S01]  /*4cc00*/  IMAD.MOV.U32 R233, RZ, RZ, R111 ;  /* 0x000000ffffe97224 */ /* 0x000fe200078e006f */
[----:B------:R-:W-:Y:S01]  /*4cc10*/  F2FP.BF16.F32.PACK_AB R103, R114, R112 ;  /* 0x000000707267723e */ /* 0x000fe200000010ff */
[----:B------:R-:W0:Y:S04]  /*4cc20*/  LDS.128 R96, [R251] ;  /* 0x00000000fb607984 */ /* 0x000e280000000c00 */
[----:B------:R-:W-:Y:S01]  /*4cc30*/  LDS.128 R92, [R251+0x800] ;  /* 0x00080000fb5c7984 */ /* 0x000fe20000000c00 */
[----:B------:R-:W-:-:S02]  /*4cc40*/  F2FP.BF16.F32.PACK_AB R114, R119, R124 ;  /* 0x0000007c7772723e */ /* 0x000fc400000010ff */
[----:B------:R-:W-:Y:S02]  /*4cc50*/  MOV R238, R106 ;  /* 0x0000006a00ee7202 */ /* 0x000fe40000000f00 */
[----:B------:R-:W-:Y:S02]  /*4cc60*/  F2FP.BF16.F32.PACK_AB R124, R222, R233 ;  /* 0x000000e9de7c723e */ /* 0x000fe400000010ff */
[----:B------:R-:W2:Y:S01]  /*4cc70*/  S2R R233, SR_CTAID.X ;  /* 0x0000000000e97919 */ /* 0x000ea20000002500 */
[----:B------:R-:W-:Y:S02]  /*4cc80*/  F2FP.BF16.F32.PACK_AB R116, R116, R238 ;  /* 0x000000ee7474723e */ /* 0x000fe400000010ff */
[----:B------:R-:W0:Y:S01]  /*4cc90*/  S2R R238, SR_TID.X ;  /* 0x0000000000ee7919 */ /* 0x000e220000002100 */
[----:B------:R-:W-:Y:S01]  /*4cca0*/  IMAD.MOV.U32 R239, RZ, RZ, R105 ;  /* 0x000000ffffef7224 */ /* 0x000fe200078e0069 */
[----:B------:R-:W-:Y:S02]  /*4ccb0*/  F2FP.BF16.F32.PACK_AB R104, R227, R104 ;  /* 0x00000068e368723e */ /* 0x000fe400000010ff */
[----:B------:R-:W-:-:S02]  /*4ccc0*/  F2FP.BF16.F32.PACK_AB R89, R180, R226 ;  /* 0x000000e2b459723e */ /* 0x000fc400000010ff */
[----:B------:R-:W-:Y:S02]  /*4ccd0*/  F2FP.BF16.F32.PACK_AB R105, R165, R181 ;  /* 0x000000b5a569723e */ /* 0x000fe400000010ff */
[----:B------:R-:W-:Y:S01]  /*4cce0*/  F2FP.BF16.F32.PACK_AB R90, R137, R164 ;  /* 0x000000a4895a723e */ /* 0x000fe200000010ff */
[----:B------:R-:W-:Y:S01]  /*4ccf0*/  BAR.SYNC.DEFER_BLOCKING 0x0 ;  /* 0x0000000000007b1d */ /* 0x000fe20000010000 */
[----:B------:R-:W-:Y:S02]  /*4cd00*/  F2FP.BF16.F32.PACK_AB R106, R132, R138 ;  /* 0x0000008a846a723e */ /* 0x000fe400000010ff */
[----:B------:R-:W-:Y:S02]  /*4cd10*/  MOV R234, R109 ;  /* 0x0000006d00ea7202 */ /* 0x000fe40000000f00 */
[----:B------:R-:W-:-:S03]  /*4cd20*/  F2FP.BF16.F32.PACK_AB R111, R115, R113 ;  /* 0x00000071736f723e */ /* 0x000fc600000010ff */
[----:B------:R-:W1:Y:S01]  /*4cd30*/  LDC.64 R132, c[0x0][0x3e0] ;  /* 0x0000f800ff847b82 */ /* 0x000e620000000a00 */
[----:B------:R-:W-:Y:S04]  /*4cd40*/  STS.128 [R2], R88 ;  /* 0x0000005802007388 */ /* 0x000fe80000000c00 */
[----:B------:R-:W-:Y:S03]  /*4cd50*/  STS.128 [R2+0x400], R104 ;  /* 0x0004006802007388 */ /* 0x000fe60000000c00 */
[----:B------:R-:W-:Y:S01]  /*4cd60*/  BAR.SYNC.DEFER_BLOCKING 0x0 ;  /* 0x0000000000007b1d */ /* 0x000fe20000010000 */
[----:B--2---:R-:W-:Y:S01]  /*4cd70*/  IMAD.SHL.U32 R233, R233, 0x40, RZ ;  /* 0x00000040e9e97824 */ /* 0x004fe200078e00ff */
[----:B------:R-:W-:-:S02]  /*4cd80*/  F2FP.BF16.F32.PACK_AB R113, R120, R223 ;  /* 0x000000df7871723e */ /* 0x000fc400000010ff */
[----:B------:R-:W-:Y:S02]  /*4cd90*/  F2FP.BF16.F32.PACK_AB R120, R221, R234 ;  /* 0x000000eadd78723e */ /* 0x000fe400000010ff */
[----:B0-----:R-:W-:Y:S01]  /*4cda0*/  LOP3.LUT R232, R233, 0x3f, R238, 0xf8, !PT ;  /* 0x0000003fe9e87812 */ /* 0x001fe200078ef8ee */
[----:B------:R-:W1:Y:S01]  /*4cdb0*/  S2R R234, SR_CTAID.Y ;  /* 0x0000000000ea7919 */ /* 0x000e620000002600 */
[----:B------:R-:W2:Y:S04]  /*4cdc0*/  LDL.LU R238, [R1+0x10] ;  /* 0x0000100001ee7983 */ /* 0x000ea80000300800 */
[----:B------:R-:W3:Y:S04]  /*4cdd0*/  LDL.LU R233, [R1+0x14] ;  /* 0x0000140001e97983 */ /* 0x000ee80000300800 */
[----:B------:R-:W0:Y:S04]  /*4cde0*/  LDS.128 R104, [R251] ;  /* 0x00000000fb687984 */ /* 0x000e280000000c00 */
[----:B------:R-:W-:Y:S01]  /*4cdf0*/  LDS.128 R88, [R251+0x800] ;  /* 0x00080000fb587984 */ /* 0x000fe20000000c00 */
[----:B------:R-:W-:-:S02]  /*4ce00*/  F2FP.BF16.F32.PACK_AB R108, R225, R108 ;  /* 0x0000006ce16c723e */ /* 0x000fc400000010ff */
[----:B------:R-:W-:Y:S02]  /*4ce10*/  F2FP.BF16.F32.PACK_AB R101, R169, R224 ;  /* 0x000000e0a965723e */ /* 0x000fe400000010ff */
[----:B------:R-:W-:Y:S02]  /*4ce20*/  F2FP.BF16.F32.PACK_AB R109, R156, R170 ;  /* 0x000000aa9c6d723e */ /* 0x000fe400000010ff */
[----:B------:R-:W-:Y:S01]  /*4ce30*/  F2FP.BF16.F32.PACK_AB R102, R135, R155 ;  /* 0x0000009b8766723e */ /* 0x000fe200000010ff */
[----:B------:R-:W-:Y:S01]  /*4ce40*/  BAR.SYNC.DEFER_BLOCKING 0x0 ;  /* 0x0000000000007b1d */ /* 0x000fe20000010000 */
[----:B------:R-:W-:Y:S02]  /*4ce50*/  F2FP.BF16.F32.PACK_AB R110, R110, R136 ;  /* 0x000000886e6e723e */ /* 0x000fe400000010ff */
[----:B------:R-:W-:Y:S02]  /*4ce60*/  F2FP.BF16.F32.PACK_AB R115, R130, R128 ;  /* 0x000000808273723e */ /* 0x000fe400000010ff */
[----:B------:R-:W-:-:S02]  /*4ce70*/  F2FP.BF16.F32.PACK_AB R128, R218, R235 ;  /* 0x000000ebda80723e */ /* 0x000fc400000010ff */
[----:B------:R-:W4:Y:S01]  /*4ce80*/  LDL.LU R235, [R1+0x18] ;  /* 0x0000180001eb7983 */ /* 0x000f220000300800 */
[----:B-1----:R-:W-:Y:S01]  /*4ce90*/  IMAD R141, R234, R132, RZ ;  /* 0x00000084ea8d7224 */ /* 0x002fe200078e02ff */
[----:B------:R-:W-:Y:S02]  /*4cea0*/  F2FP.BF16.F32.PACK_AB R132, R217, R250 ;  /* 0x000000fad984723e */ /* 0x000fe400000010ff */
[----:B------:R-:W4:Y:S04]  /*4ceb0*/  LDL.LU R250, [R1+0x1c] ;  /* 0x00001c0001fa7983 */ /* 0x000f280000300800 */
[----:B------:R-:W-:Y:S04]  /*4cec0*/  STS.128 [R2], R100 ;  /* 0x0000006402007388 */ /* 0x000fe80000000c00 */
[----:B------:R-:W-:Y:S01]  /*4ced0*/  STS.128 [R2+0x400], R108 ;  /* 0x0004006c02007388 */ /* 0x000fe20000000c00 */
[----:B------:R-:W-:Y:S01]  /*4cee0*/  BAR.SYNC.DEFER_BLOCKING 0x0 ;  /* 0x0000000000007b1d */ /* 0x000fe20000010000 */
[----:B------:R-:W-:-:S02]  /*4cef0*/  F2FP.BF16.F32.PACK_AB R112, R239, R236 ;  /* 0x000000ecef70723e */ /* 0x000fc400000010ff */
[----:B------:R-:W-:-:S03]  /*4cf00*/  F2FP.BF16.F32.PACK_AB R117, R117, R168 ;  /* 0x000000a87575723e */ /* 0x000fc600000010ff */
[----:B------:R-:W1:Y:S04]  /*4cf10*/  LDS.128 R108, [R251] ;  /* 0x00000000fb6c7984 */ /* 0x000e680000000c00 */
[----:B------:R-:W-:Y:S01]  /*4cf20*/  LDS.128 R100, [R251+0x800] ;  /* 0x00080000fb647984 */ /* 0x000fe20000000c00 */
[----:B------:R-:W-:Y:S01]  /*4cf30*/  BAR.SYNC.DEFER_BLOCKING 0x0 ;  /* 0x0000000000007b1d */ /* 0x000fe20000010000 */
[----:B------:R-:W-:Y:S02]  /*4cf40*/  F2FP.BF16.F32.PACK_AB R118, R118, R125 ;  /* 0x0000007d7676723e */ /* 0x000fe400000010ff */
[----:B------:R-:W-:-:S03]  /*4cf50*/  F2FP.BF16.F32.PACK_AB R119, R131, R129 ;  /* 0x000000818377723e */ /* 0x000fc600000010ff */
[----:B------:R-:W-:Y:S04]  /*4cf60*/  STS.128 [R2], R112 ;  /* 0x0000007002007388 */ /* 0x000fe80000000c00 */
[----:B------:R-:W-:Y:S01]  /*4cf70*/  STS.128 [R2+0x400], R116 ;  /* 0x0004007402007388 */ /* 0x000fe20000000c00 */
[----:B------:R-:W-:Y:S01]  /*4cf80*/  BAR.SYNC.DEFER_BLOCKING 0x0 ;  /* 0x0000000000007b1d */ /* 0x000fe20000010000 */
[----:B------:R-:W-:Y:S02]  /*4cf90*/  F2FP.BF16.F32.PACK_AB R125, R154, R220 ;  /* 0x000000dc9a7d723e */ /* 0x000fe400000010ff */
[----:B------:R-:W-:-:S03]  /*4cfa0*/  F2FP.BF16.F32.PACK_AB R121, R121, R219 ;  /* 0x000000db7979723e */ /* 0x000fc600000010ff */
[----:B------:R-:W0:Y:S04]  /*4cfb0*/  LDS.128 R116, [R251] ;  /* 0x00000000fb747984 */ /* 0x000e280000000c00 */
[----:B------:R-:W-:Y:S01]  /*4cfc0*/  LDS.128 R112, [R251+0x800] ;  /* 0x00080000fb707984 */ /* 0x000fe20000000c00 */
[----:B------:R-:W-:Y:S02]  /*4cfd0*/  F2FP.BF16.F32.PACK_AB R126, R126, R153 ;  /* 0x000000997e7e723e */ /* 0x000fe400000010ff */
[----:B------:R-:W-:Y:S02]  /*4cfe0*/  F2FP.BF16.F32.PACK_AB R122, R122, R152 ;  /* 0x000000987a7a723e */ /* 0x000fe400000010ff */
[----:B------:R-:W-:Y:S01]  /*4cff0*/  F2FP.BF16.F32.PACK_AB R127, R18, R127 ;  /* 0x0000007f127f723e */ /* 0x000fe200000010ff */
[----:B------:R-:W-:Y:S01]  /*4d000*/  BAR.SYNC.DEFER_BLOCKING 0x0 ;  /* 0x0000000000007b1d */ /* 0x000fe20000010000 */
[----:B------:R-:W-:-:S02]  /*4d010*/  F2FP.BF16.F32.PACK_AB R123, R19, R123 ;  /* 0x0000007b137b723e */ /* 0x000fc400000010ff */
[----:B------:R-:W-:Y:S02]  /*4d020*/  F2FP.BF16.F32.PACK_AB R131, R34, R32 ;  /* 0x000000202283723e */ /* 0x000fe400000010ff */
[----:B------:R-:W-:Y:S01]  /*4d030*/  F2FP.BF16.F32.PACK_AB R135, R35, R33 ;  /* 0x000000212387723e */ /* 0x000fe200000010ff */
[----:B------:R-:W-:Y:S01]  /*4d040*/  IMAD R142, R232, R133, RZ ;  /* 0x00000085e88e7224 */ /* 0x000fe200078e02ff */
[----:B------:R-:W-:Y:S01]  /*4d050*/  F2FP.BF16.F32.PACK_AB R130, R134, R149 ;  /* 0x000000958682723e */ /* 0x000fe200000010ff */
[----:B------:R-:W0:Y:S01]  /*4d060*/  LDC.64 R18, c[0x0][0x398] ;  /* 0x0000e600ff127b82 */ /* 0x000e220000000a00 */
[----:B------:R1:W-:Y:S04]  /*4d070*/  STS.128 [R2], R124 ;  /* 0x0000007c02007388 */ /* 0x0003e80000000c00 */
[----:B------:R-:W-:Y:S03]  /*4d080*/  STS.128 [R2+0x400], R120 ;  /* 0x0004007802007388 */ /* 0x000fe60000000c00 */
[----:B------:R-:W-:Y:S01]  /*4d090*/  BAR.SYNC.DEFER_BLOCKING 0x0 ;  /* 0x0000000000007b1d */ /* 0x000fe20000010000 */
[----:B------:R-:W-:-:S02]  /*4d0a0*/  F2FP.BF16.F32.PACK_AB R129, R151, R216 ;  /* 0x000000d89781723e */ /* 0x000fc400000010ff */
[----:B------:R-:W-:-:S03]  /*4d0b0*/  F2FP.BF16.F32.PACK_AB R133, R150, R184 ;  /* 0x000000b89685723e */ /* 0x000fc600000010ff */
[----:B------:R-:W2:Y:S04]  /*4d0c0*/  LDS.128 R32, [R251] ;  /* 0x00000000fb207984 */ /* 0x000ea80000000c00 */
[----:B------:R-:W-:Y:S01]  /*4d0d0*/  LDS.128 R120, [R251+0x800] ;  /* 0x00080000fb787984 */ /* 0x000fe20000000c00 */
[----:B------:R-:W-:Y:S01]  /*4d0e0*/  BAR.SYNC.DEFER_BLOCKING 0x0 ;  /* 0x0000000000007b1d */ /* 0x000fe20000010000 */
[----:B------:R-:W-:Y:S01]  /*4d0f0*/  F2FP.BF16.F32.PACK_AB R134, R31, R148 ;  /* 0x000000941f86723e */ /* 0x000fe200000010ff */
[----:B------:R-:W-:Y:S01]  /*4d100*/  IMAD.SHL.U32 R140, R142, 0x2, RZ ;  /* 0x000000028e8c7824 */ /* 0x000fe200078e00ff */
[----:B-1----:R-:W-:Y:S02]  /*4d110*/  SHF.L.U32 R125, R141, 0x1, RZ ;  /* 0x000000018d7d7819 */ /* 0x002fe400000006ff */
[----:B------:R-:W-:-:S03]  /*4d120*/  F2FP.BF16.F32.PACK_AB R124, R38, R196 ;  /* 0x000000c4267c723e */ /* 0x000fc600000010ff */
[----:B------:R-:W1:Y:S01]  /*4d130*/  LDC R31, c[0x0][0x3e8] ;  /* 0x0000fa00ff1f7b82 */ /* 0x000e620000000800 */
[----:B------:R0:W-:Y:S04]  /*4d140*/  STS.128 [R2], R128 ;  /* 0x0000008002007388 */ /* 0x0001e80000000c00 */
[----:B------:R-:W-:Y:S01]  /*4d150*/  STS.128 [R2+0x400], R132 ;  /* 0x0004008402007388 */ /* 0x000fe20000000c00 */
[----:B0-----:R-:W-:Y:S02]  /*4d160*/  IADD3 R140, P0, P1, R140, R18, R125 ;  /* 0x000000128c8c7210 */ /* 0x001fe4000791e07d */
[----:B------:R-:W-:Y:S01]  /*4d170*/  F2FP.BF16.F32.PACK_AB R125, R42, R40 ;  /* 0x000000282a7d723e */ /* 0x000fe200000010ff */
[----:B------:R-:W0:Y:S01]  /*4d180*/  S2R R196, SR_TID.X ;  /* 0x0000000000c47919 */ /* 0x000e220000002100 */
[----:B------:R-:W-:Y:S01]  /*4d190*/  F2FP.BF16.F32.PACK_AB R137, R43, R41 ;  /* 0x000000292b89723e */ /* 0x000fe200000010ff */
[----:B------:R-:W-:Y:S01]  /*4d1a0*/  BAR.SYNC.DEFER_BLOCKING 0x0 ;  /* 0x0000000000007b1d */ /* 0x000fe20000010000 */
[----:B------:R-:W-:-:S02]  /*4d1b0*/  F2FP.BF16.F32.PACK_AB R126, R46, R44 ;  /* 0x0000002c2e7e723e */ /* 0x000fc400000010ff */
[----:B------:R-:W-:-:S03]  /*4d1c0*/  F2FP.BF16.F32.PACK_AB R138, R47, R45 ;  /* 0x0000002d2f8a723e */ /* 0x000fc600000010ff */
[----:B------:R-:W2:Y:S04]  /*4d1d0*/  LDS.128 R44, [R251] ;  /* 0x00000000fb2c7984 */ /* 0x000ea80000000c00 */
[----:B------:R-:W-:Y:S01]  /*4d1e0*/  LDS.128 R40, [R251+0x800] ;  /* 0x00080000fb287984 */ /* 0x000fe20000000c00 */
[----:B------:R-:W-:Y:S02]  /*4d1f0*/  F2FP.BF16.F32.PACK_AB R136, R39, R252 ;  /* 0x000000fc2788723e */ /* 0x000fe400000010ff */
[----:B------:R-:W-:Y:S01]  /*4d200*/  F2FP.BF16.F32.PACK_AB R127, R50, R48 ;  /* 0x00000030327f723e */ /* 0x000fe200000010ff */
[----:B------:R-:W-:Y:S01]  /*4d210*/  BAR.SYNC.DEFER_BLOCKING 0x0 ;  /* 0x0000000000007b1d */ /* 0x000fe20000010000 */
[----:B------:R-:W-:Y:S02]  /*4d220*/  F2FP.BF16.F32.PACK_AB R139, R51, R49 ;  /* 0x00000031338b723e */ /* 0x000fe400000010ff */
[----:B0-----:R-:W-:Y:S01]  /*4d230*/  SHF.R.U32.HI R18, RZ, 0x6, R196 ;  /* 0x00000006ff127819 */ /* 0x001fe200000116c4 */
[----:B------:R-:W-:-:S03]  /*4d240*/  IMAD.HI R38, R141, 0x2, RZ ;  /* 0x000000028d267827 */ /* 0x000fc600078e02ff */
[----:B------:R-:W-:Y:S01]  /*4d250*/  SGXT.U32 R18, R18, 0x1 ;  /* 0x000000011212781a */ /* 0x000fe20000000000 */
[----:B------:R-:W-:Y:S01]  /*4d260*/  IMAD.HI R142, R142, 0x2, RZ ;  /* 0x000000028e8e7827 */ /* 0x000fe200078e02ff */
[----:B------:R0:W-:Y:S04]  /*4d270*/  STS.128 [R2], R124 ;  /* 0x0000007c02007388 */ /* 0x0001e80000000c00 */
[----:B------:R-:W-:Y:S01]  /*4d280*/  STS.128 [R2+0x400], R136 ;  /* 0x0004008802007388 */ /* 0x000fe20000000c00 */
[----:B------:R-:W-:Y:S01]  /*4d290*/  BAR.SYNC.DEFER_BLOCKING 0x0 ;  /* 0x0000000000007b1d */ /* 0x000fe20000010000 */
[----:B------:R-:W-:Y:S01]  /*4d2a0*/  IADD3.X R38, PT, PT, R142, R19, R38, P0, P1 ;  /* 0x000000138e267210 */ /* 0x000fe200007e2426 */
[----:B-1----:R-:W-:Y:S01]  /*4d2b0*/  IMAD R19, R18, R31, RZ ;  /* 0x0000001f12137224 */ /* 0x002fe200078e02ff */
[----:B------:R-:W-:-:S02]  /*4d2c0*/  F2FP.BF16.F32.PACK_AB R52, R54, R52 ;  /* 0x000000343634723e */ /* 0x000fc400000010ff */
[----:B------:R-:W-:Y:S02]  /*4d2d0*/  F2FP.BF16.F32.PACK_AB R54, R28, R16 ;  /* 0x000000101c36723e */ /* 0x000fe400000010ff */
[----:B------:R-:W-:Y:S02]  /*4d2e0*/  LEA R28, P0, R19, R140, 0x1 ;  /* 0x0000008c131c7211 */ /* 0x000fe400078008ff */
[----:B------:R-:W-:Y:S02]  /*4d2f0*/  F2FP.BF16.F32.PACK_AB R130, R29, R17 ;  /* 0x000000111d82723e */ /* 0x000fe400000010ff */
[----:B------:R-:W-:Y:S02]  /*4d300*/  LEA R39, R31, R19, 0x1 ;  /* 0x000000131f277211 */ /* 0x000fe400078e08ff */
[----:B------:R-:W-:Y:S01]  /*4d310*/  LEA.HI.X.SX32 R29, R19, R38, 0x1, P0 ;  /* 0x00000026131d7211 */ /* 0x000fe200000f0eff */
[----:B------:R-:W1:Y:S04]  /*4d320*/  LDS.128 R48, [R251] ;  /* 0x00000000fb307984 */ /* 0x000e680000000c00 */
[----:B------:R-:W-:Y:S01]  /*4d330*/  LDS.128 R16, [R251+0x800] ;  /* 0x00080000fb107984 */ /* 0x000fe20000000c00 */
[----:B------:R-:W-:-:S02]  /*4d340*/  F2FP.BF16.F32.PACK_AB R128, R55, R53 ;  /* 0x000000353780723e */ /* 0x000fc400000010ff */
[----:B------:R-:W-:Y:S02]  /*4d350*/  F2FP.BF16.F32.PACK_AB R53, R58, R56 ;  /* 0x000000383a35723e */ /* 0x000fe400000010ff */
[----:B------:R-:W-:Y:S02]  /*4d360*/  F2FP.BF16.F32.PACK_AB R129, R59, R57 ;  /* 0x000000393b81723e */ /* 0x000fe400000010ff */
[----:B------:R-:W-:Y:S01]  /*4d370*/  F2FP.BF16.F32.PACK_AB R55, R37, R30 ;  /* 0x0000001e2537723e */ /* 0x000fe200000010ff */
[----:B------:R-:W-:Y:S01]  /*4d380*/  BAR.SYNC.DEFER_BLOCKING 0x0 ;  /* 0x0000000000007b1d */ /* 0x000fe20000010000 */
[----:B------:R-:W-:Y:S01]  /*4d390*/  F2FP.BF16.F32.PACK_AB R131, R0, R36 ;  /* 0x000000240083723e */ /* 0x000fe200000010ff */
[----:B------:R-:W-:Y:S01]  /*4d3a0*/  IMAD R57, R31, 0x2, R39 ;  /* 0x000000021f397824 */ /* 0x000fe200078e0227 */
[----:B------:R-:W-:-:S04]  /*4d3b0*/  LEA R36, P1, R39, R140, 0x1 ;  /* 0x0000008c27247211 */ /* 0x000fc800078208ff */
[----:B------:R-:W-:Y:S02]  /*4d3c0*/  LEA.HI.X.SX32 R37, R39, R38, 0x1, P1 ;  /* 0x0000002627257211 */ /* 0x000fe400008f0eff */
[----:B------:R-:W-:Y:S02]  /*4d3d0*/  LEA R56, P0, R57, R140, 0x1 ;  /* 0x0000008c39387211 */ /* 0x000fe400078008ff */
[----:B------:R-:W-:Y:S01]  /*4d3e0*/  LEA R39, R31, R57, 0x1 ;  /* 0x000000391f277211 */ /* 0x000fe200078e08ff */
[----:B------:R1:W-:Y:S04]  /*4d3f0*/  STS.128 [R2], R52 ;  /* 0x0000003402007388 */ /* 0x0003e80000000c00 */
[----:B------:R-:W-:Y:S01]  /*4d400*/  STS.128 [R2+0x400], R128 ;  /* 0x0004008002007388 */ /* 0x000fe20000000c00 */
[----:B------:R-:W-:Y:S01]  /*4d410*/  BAR.SYNC.DEFER_BLOCKING 0x0 ;  /* 0x0000000000007b1d */ /* 0x000fe20000010000 */
[----:B------:R-:W-:Y:S01]  /*4d420*/  LEA.HI.X.SX32 R57, R57, R38, 0x1, P0 ;  /* 0x0000002639397211 */ /* 0x000fe200000f0eff */
[----:B0-----:R-:W-:Y:S01]  /*4d430*/  IMAD R125, R31, 0x2, R39 ;  /* 0x000000021f7d7824 */ /* 0x001fe200078e0227 */
[----:B------:R-:W-:-:S02]  /*4d440*/  LEA R58, P0, R39, R140, 0x1 ;  /* 0x0000008c273a7211 */ /* 0x000fc400078008ff */
[----:B--2---:R-:W-:Y:S02]  /*4d450*/  PRMT R0, R238, 0x7632, R0 ;  /* 0x00007632ee007816 */ /* 0x004fe40000000000 */
[----:B------:R-:W-:Y:S02]  /*4d460*/  LEA.HI.X.SX32 R59, R39, R38, 0x1, P0 ;  /* 0x00000026273b7211 */ /* 0x000fe400000f0eff */
[----:B-1----:R-:W-:Y:S02]  /*4d470*/  LEA R52, P0, R125, R140, 0x1 ;  /* 0x0000008c7d347211 */ /* 0x002fe400078008ff */
[----:B------:R-:W-:Y:S02]  /*4d480*/  LEA R39, R31, R125, 0x1 ;  /* 0x0000007d1f277211 */ /* 0x000fe400078e08ff */
[----:B------:R-:W-:-:S03]  /*4d490*/  LEA.HI.X.SX32 R53, R125, R38, 0x1, P0 ;  /* 0x000000267d357211 */ /* 0x000fc600000f0eff */
[----:B------:R-:W-:Y:S01]  /*4d4a0*/  IMAD R55, R31, 0x2, R39 ;  /* 0x000000021f377824 */ /* 0x000fe200078e0227 */
[----:B------:R0:W-:Y:S04]  /*4d4b0*/  STG.E.U16 desc[UR10][R28.64], R238 ;  /* 0x000000ee1c007986 */ /* 0x0001e8000c10150a */
[----:B------:R4:W-:Y:S04]  /*4d4c0*/  STG.E.U16 desc[UR10][R36.64], R0 ;  /* 0x0000000024007986 */ /* 0x0009e8000c10150a */
[----:B---3--:R1:W-:Y:S01]  /*4d4d0*/  STG.E.U16 desc[UR10][R56.64], R233 ;  /* 0x000000e938007986 */ /* 0x0083e2000c10150a */
[----:B0-----:R-:W-:-:S03]  /*4d4e0*/  PRMT R29, R233, 0x7632, R29 ;  /* 0x00007632e91d7816 */ /* 0x001fc6000000001d */
[----:B------:R-:W2:Y:S01]  /*4d4f0*/  LDL.LU R238, [R1] ;  /* 0x0000000001ee7983 */ /* 0x000ea20000300800 */
[----:B------:R-:W-:-:S03]  /*4d500*/  LEA R28, P0, R39, R140, 0x1 ;  /* 0x0000008c271c7211 */ /* 0x000fc600078008ff */
[----:B------:R0:W-:Y:S01]  /*4d510*/  STG.E.U16 desc[UR10][R58.64], R29 ;  /* 0x0000001d3a007986 */ /* 0x0001e2000c10150a */
[----:B----4-:R-:W-:Y:S02]  /*4d520*/  PRMT R0, R235, 0x7632, R0 ;  /* 0x00007632eb007816 */ /* 0x010fe40000000000 */
[----:B------:R-:W-:Y:S01]  /*4d530*/  PRMT R2, R250, 0x7632, R2 ;  /* 0x00007632fa027816 */ /* 0x000fe20000000002 */
[----:B-1----:R-:W3:Y:S01]  /*4d540*/  LDL.LU R233, [R1+0x4] ;  /* 0x0000040001e97983 */ /* 0x002ee20000300800 */
[----:B0-----:R-:W-:Y:S02]  /*4d550*/  LEA.HI.X.SX32 R29, R39, R38, 0x1, P0 ;  /* 0x00000026271d7211 */ /* 0x001fe400000f0eff */
[----:B------:R-:W-:Y:S02]  /*4d560*/  LEA R36, P0, R55, R140, 0x1 ;  /* 0x0000008c37247211 */ /* 0x000fe400078008ff */
[----:B------:R-:W-:Y:S02]  /*4d570*/  LEA R39, R31, R55, 0x1 ;  /* 0x000000371f277211 */ /* 0x000fe400078e08ff */
[----:B------:R-:W-:-:S02]  /*4d580*/  LEA.HI.X.SX32 R37, R55, R38, 0x1, P0 ;  /* 0x0000002637257211 */ /* 0x000fc400000f0eff */
[----:B------:R-:W-:Y:S01]  /*4d590*/  LEA R54, P0, R39, R140, 0x1 ;  /* 0x0000008c27367211 */ /* 0x000fe200078008ff */
[----:B------:R-:W-:-:S03]  /*4d5a0*/  IMAD R57, R31, 0x2, R39 ;  /* 0x000000021f397824 */ /* 0x000fc600078e0227 */
[----:B------:R-:W-:Y:S02]  /*4d5b0*/  LEA.HI.X.SX32 R55, R39, R38, 0x1, P0 ;  /* 0x0000002627377211 */ /* 0x000fe400000f0eff */
[----:B------:R-:W-:Y:S02]  /*4d5c0*/  LEA R56, P0, R57, R140, 0x1 ;  /* 0x0000008c39387211 */ /* 0x000fe400078008ff */
[----:B------:R-:W-:Y:S01]  /*4d5d0*/  LEA R39, R31, R57, 0x1 ;  /* 0x000000391f277211 */ /* 0x000fe200078e08ff */
[----:B------:R0:W-:Y:S01]  /*4d5e0*/  STG.E.U16 desc[UR10][R52.64], R235 ;  /* 0x000000eb34007986 */ /* 0x0001e2000c10150a */
[----:B------:R-:W-:-:S03]  /*4d5f0*/  LEA.HI.X.SX32 R57, R57, R38, 0x1, P0 ;  /* 0x0000002639397211 */ /* 0x000fc600000f0eff */
[----:B------:R-:W-:Y:S01]  /*4d600*/  IMAD R59, R31, 0x2, R39 ;  /* 0x000000021f3b7824 */ /* 0x000fe200078e0227 */
[----:B------:R1:W-:Y:S01]  /*4d610*/  STG.E.U16 desc[UR10][R28.64], R0 ;  /* 0x000000001c007986 */ /* 0x0003e2000c10150a */
[----:B0-----:R-:W-:-:S03]  /*4d620*/  LEA R52, P0, R39, R140, 0x1 ;  /* 0x0000008c27347211 */ /* 0x001fc600078008ff */
[----:B------:R-:W4:Y:S01]  /*4d630*/  LDL.LU R235, [R1+0x8] ;  /* 0x0000080001eb7983 */ /* 0x000f220000300800 */
[----:B------:R-:W-:Y:S02]  /*4d640*/  LEA.HI.X.SX32 R53, R39, R38, 0x1, P0 ;  /* 0x0000002627357211 */ /* 0x000fe400000f0eff */
[----:B-1----:R-:W-:Y:S02]  /*4d650*/  LEA R28, P0, R59, R140, 0x1 ;  /* 0x0000008c3b1c7211 */ /* 0x002fe400078008ff */
[----:B------:R-:W-:Y:S01]  /*4d660*/  LEA R39, R31, R59, 0x1 ;  /* 0x0000003b1f277211 */ /* 0x000fe200078e08ff */
[----:B------:R0:W-:Y:S01]  /*4d670*/  STG.E.U16 desc[UR10][R36.64], R250 ;  /* 0x000000fa24007986 */ /* 0x0001e2000c10150a */
[----:B------:R-:W-:-:S03]  /*4d680*/  LEA.HI.X.SX32 R29, R59, R38, 0x1, P0 ;  /* 0x000000263b1d7211 */ /* 0x000fc600000f0eff */
[----:B------:R-:W-:Y:S01]  /*4d690*/  IMAD R59, R31, 0x2, R39 ;  /* 0x000000021f3b7824 */ /* 0x000fe200078e0227 */
[----:B------:R1:W-:Y:S01]  /*4d6a0*/  STG.E.U16 desc[UR10][R54.64], R2 ;  /* 0x0000000236007986 */ /* 0x0003e2000c10150a */
[----:B0-----:R-:W-:-:S03]  /*4d6b0*/  LEA R36, P0, R39, R140, 0x1 ;  /* 0x0000008c27247211 */ /* 0x001fc600078008ff */
[----:B------:R-:W2:Y:S01]  /*4d6c0*/  LDL.LU R250, [R1+0xc] ;  /* 0x00000c0001fa7983 */ /* 0x000ea20000300800 */
[----:B------:R-:W-:Y:S02]  /*4d6d0*/  LEA.HI.X.SX32 R37, R39, R38, 0x1, P0 ;  /* 0x0000002627257211 */ /* 0x000fe400000f0eff */
[----:B-1----:R-:W-:Y:S02]  /*4d6e0*/  LEA R54, P0, R59, R140, 0x1 ;  /* 0x0000008c3b367211 */ /* 0x002fe400078008ff */
[----:B------:R-:W-:Y:S01]  /*4d6f0*/  LEA R39, R31, R59, 0x1 ;  /* 0x0000003b1f277211 */ /* 0x000fe200078e08ff */
[----:B------:R0:W-:Y:S01]  /*4d700*/  STG.E.U16 desc[UR10][R56.64], R200 ;  /* 0x000000c838007986 */ /* 0x0001e2000c10150a */
[----:B------:R-:W-:Y:S02]  /*4d710*/  PRMT R0, R200, 0x7632, R0 ;  /* 0x00007632c8007816 */ /* 0x000fe40000000000 */
[----:B------:R-:W-:Y:S01]  /*4d720*/  LEA.HI.X.SX32 R55, R59, R38, 0x1, P0 ;  /* 0x000000263b377211 */ /* 0x000fe200000f0eff */
[----:B------:R-:W-:-:S02]  /*4d730*/  IMAD R59, R31, 0x2, R39 ;  /* 0x000000021f3b7824 */ /* 0x000fc400078e0227 */
[----:B------:R1:W-:Y:S01]  /*4d740*/  STG.E.U16 desc[UR10][R52.64], R0 ;  /* 0x0000000034007986 */ /* 0x0003e2000c10150a */
[----:B0-----:R-:W-:-:S04]  /*4d750*/  LEA R56, P0, R39, R140, 0x1 ;  /* 0x0000008c27387211 */ /* 0x001fc800078008ff */
[----:B------:R-:W-:Y:S02]  /*4d760*/  LEA.HI.X.SX32 R57, R39, R38, 0x1, P0 ;  /* 0x0000002627397211 */ /* 0x000fe400000f0eff */
[----:B-1----:R-:W-:Y:S02]  /*4d770*/  LEA R52, P0, R59, R140, 0x1 ;  /* 0x0000008c3b347211 */ /* 0x002fe400078008ff */
[----:B------:R-:W-:Y:S01]  /*4d780*/  LEA R39, R31, R59, 0x1 ;  /* 0x0000003b1f277211 */ /* 0x000fe200078e08ff */
[----:B------:R0:W-:Y:S01]  /*4d790*/  STG.E.U16 desc[UR10][R28.64], R201 ;  /* 0x000000c91c007986 */ /* 0x0001e2000c10150a */
[----:B------:R-:W-:Y:S02]  /*4d7a0*/  PRMT R2, R201, 0x7632, R2 ;  /* 0x00007632c9027816 */ /* 0x000fe40000000002 */
[----:B------:R-:W-:Y:S01]  /*4d7b0*/  LEA.HI.X.SX32 R53, R59, R38, 0x1, P0 ;  /* 0x000000263b357211 */ /* 0x000fe200000f0eff */
[----:B------:R-:W-:Y:S02]  /*4d7c0*/  IMAD R59, R31, 0x2, R39 ;  /* 0x000000021f3b7824 */ /* 0x000fe400078e0227 */
        /* <DEDUP_REMOVED lines=34> */
[----:B------:R-:W-:Y:S02]  /*4d9f0*/  LEA.HI.X.SX32 R55, R59, R38, 0x1, P0 ;  /* 0x000000263b377211 */ /* 0x000fe400000f0eff */
[----:B------:R-:W-:Y:S01]  /*4da00*/  LEA R20, P0, R39, R140, 0x1 ;  /* 0x0000008c27147211 */ /* 0x000fe200078008ff */
[----:B------:R1:W-:Y:S01]  /*4da10*/  STG.E.U16 desc[UR10][R52.64], R2 ;  /* 0x0000000234007986 */ /* 0x0003e2000c10150a */
[----:B0-----:R-:W-:-:S03]  /*4da20*/  IMAD R57, R31, 0x2, R39 ;  /* 0x000000021f397824 */ /* 0x001fc600078e0227 */
[----:B------:R0:W-:Y:S01]  /*4da30*/  STG.E.U16 desc[UR10][R28.64], R22 ;  /* 0x000000161c007986 */ /* 0x0001e2000c10150a */
[----:B------:R-:W-:Y:S02]  /*4da40*/  LEA.HI.X.SX32 R21, R39, R38, 0x1, P0 ;  /* 0x0000002627157211 */ /* 0x000fe400000f0eff */
[----:B-1----:R-:W-:Y:S02]  /*4da50*/  LEA R52, P0, R57, R140, 0x1 ;  /* 0x0000008c39347211 */ /* 0x002fe400078008ff */
[----:B------:R-:W-:Y:S02]  /*4da60*/  PRMT R0, R22, 0x7632, R0 ;  /* 0x0000763216007816 */ /* 0x000fe40000000000 */
[----:B0-----:R-:W-:Y:S02]  /*4da70*/  LEA R29, R31, R57, 0x1 ;  /* 0x000000391f1d7211 */ /* 0x001fe400078e08ff */
[----:B------:R-:W-:Y:S02]  /*4da80*/  LEA.HI.X.SX32 R53, R57, R38, 0x1, P0 ;  /* 0x0000002639357211 */ /* 0x000fe400000f0eff */
[----:B------:R-:W-:Y:S01]  /*4da90*/  LEA R28, P0, R29, R140, 0x1 ;  /* 0x0000008c1d1c7211 */ /* 0x000fe200078008ff */
[----:B------:R-:W-:Y:S01]  /*4daa0*/  IMAD R39, R31, 0x2, R29 ;  /* 0x000000021f277824 */ /* 0x000fe200078e021d */
[----:B------:R0:W-:Y:S02]  /*4dab0*/  STG.E.U16 desc[UR10][R36.64], R0 ;  /* 0x0000000024007986 */ /* 0x0001e4000c10150a */
[----:B------:R-:W-:-:S02]  /*4dac0*/  LEA.HI.X.SX32 R29, R29, R38, 0x1, P0 ;  /* 0x000000261d1d7211 */ /* 0x000fc400000f0eff */
[----:B------:R-:W-:Y:S02]  /*4dad0*/  LEA R57, R31, R39, 0x1 ;  /* 0x000000271f397211 */ /* 0x000fe400078e08ff */
[----:B------:R-:W-:Y:S02]  /*4dae0*/  PRMT R2, R23, 0x7632, R2 ;  /* 0x0000763217027816 */ /* 0x000fe40000000002 */
[C---:B0-----:R-:W-:Y:S01]  /*4daf0*/  LEA R36, P0, R39.reuse, R140, 0x1 ;  /* 0x0000008c27247211 */ /* 0x041fe200078008ff */
[----:B------:R0:W-:Y:S03]  /*4db00*/  STG.E.U16 desc[UR10][R54.64], R23 ;  /* 0x0000001736007986 */ /* 0x0001e6000c10150a */
[----:B------:R-:W-:Y:S01]  /*4db10*/  LEA.HI.X.SX32 R37, R39, R38, 0x1, P0 ;  /* 0x0000002627257211 */ /* 0x000fe200000f0eff */
[----:B------:R-:W-:Y:S01]  /*4db20*/  IMAD R39, R31, 0x2, R57 ;  /* 0x000000021f277824 */ /* 0x000fe200078e0239 */
[C---:B------:R-:W-:Y:S01]  /*4db30*/  LEA R22, P0, R57.reuse, R140, 0x1 ;  /* 0x0000008c39167211 */ /* 0x040fe200078008ff */
[----:B------:R1:W-:Y:S04]  /*4db40*/  STG.E.U16 desc[UR10][R20.64], R2 ;  /* 0x0000000214007986 */ /* 0x0003e8000c10150a */
[----:B------:R1:W-:Y:S01]  /*4db50*/  STG.E.U16 desc[UR10][R52.64], R8 ;  /* 0x0000000834007986 */ /* 0x0003e2000c10150a */
[----:B0-----:R-:W-:-:S02]  /*4db60*/  LEA.HI.X.SX32 R23, R57, R38, 0x1, P0 ;  /* 0x0000002639177211 */ /* 0x001fc400000f0eff */
[----:B------:R-:W-:Y:S02]  /*4db70*/  PRMT R0, R8, 0x7632, R0 ;  /* 0x0000763208007816 */ /* 0x000fe40000000000 */
[----:B-1----:R-:W-:Y:S02]  /*4db80*/  LEA R20, P0, R39, R140, 0x1 ;  /* 0x0000008c27147211 */ /* 0x002fe400078008ff */
[----:B------:R-:W-:Y:S02]  /*4db90*/  LEA R53, R31, R39, 0x1 ;  /* 0x000000271f357211 */ /* 0x000fe400078e08ff */
[----:B------:R-:W-:Y:S02]  /*4dba0*/  LEA.HI.X.SX32 R21, R39, R38, 0x1, P0 ;  /* 0x0000002627157211 */ /* 0x000fe400000f0eff */
[----:B------:R-:W-:Y:S01]  /*4dbb0*/  LEA R52, P0, R53, R140, 0x1 ;  /* 0x0000008c35347211 */ /* 0x000fe200078008ff */
[----:B------:R-:W-:Y:S01]  /*4dbc0*/  IMAD R39, R31, 0x2, R53 ;  /* 0x000000021f277824 */ /* 0x000fe200078e0235 */
[----:B------:R0:W-:Y:S02]  /*4dbd0*/  STG.E.U16 desc[UR10][R28.64], R0 ;  /* 0x000000001c007986 */ /* 0x0001e4000c10150a */
[----:B------:R-:W-:-:S02]  /*4dbe0*/  LEA.HI.X.SX32 R53, R53, R38, 0x1, P0 ;  /* 0x0000002635357211 */ /* 0x000fc400000f0eff */
[----:B------:R-:W-:Y:S01]  /*4dbf0*/  LEA R55, R31, R39, 0x1 ;  /* 0x000000271f377211 */ /* 0x000fe200078e08ff */
[----:B------:R1:W-:Y:S01]  /*4dc00*/  STG.E.U16 desc[UR10][R36.64], R9 ;  /* 0x0000000924007986 */ /* 0x0003e2000c10150a */
[----:B------:R-:W-:Y:S02]  /*4dc10*/  PRMT R2, R9, 0x7632, R2 ;  /* 0x0000763209027816 */ /* 0x000fe40000000002 */
[----:B0-----:R-:W-:-:S04]  /*4dc20*/  LEA R28, P0, R39, R140, 0x1 ;  /* 0x0000008c271c7211 */ /* 0x001fc800078008ff */
[----:B------:R-:W-:Y:S01]  /*4dc30*/  LEA.HI.X.SX32 R29, R39, R38, 0x1, P0 ;  /* 0x00000026271d7211 */ /* 0x000fe200000f0eff */
[----:B-1----:R-:W-:Y:S01]  /*4dc40*/  IMAD R37, R31, 0x2, R55 ;  /* 0x000000021f257824 */ /* 0x002fe200078e0237 */
[C---:B------:R-:W-:Y:S01]  /*4dc50*/  LEA R8, P0, R55.reuse, R140, 0x1 ;  /* 0x0000008c37087211 */ /* 0x040fe200078008ff */
[----:B------:R0:W-:Y:S03]  /*4dc60*/  STG.E.U16 desc[UR10][R22.64], R2 ;  /* 0x0000000216007986 */ /* 0x0001e6000c10150a */
[----:B------:R-:W-:Y:S01]  /*4dc70*/  LEA.HI.X.SX32 R9, R55, R38, 0x1, P0 ;  /* 0x0000002637097211 */ /* 0x000fe200000f0eff */
[----:B------:R1:W-:Y:S01]  /*4dc80*/  STG.E.U16 desc[UR10][R20.64], R10 ;  /* 0x0000000a14007986 */ /* 0x0003e2000c10150a */
[----:B0-----:R-:W-:Y:S02]  /*4dc90*/  LEA R22, P0, R37, R140, 0x1 ;  /* 0x0000008c25167211 */ /* 0x001fe400078008ff */
[----:B-1----:R-:W-:-:S02]  /*4dca0*/  LEA R21, R31, R37, 0x1 ;  /* 0x000000251f157211 */ /* 0x002fc400078e08ff */
[----:B------:R-:W-:Y:S02]  /*4dcb0*/  LEA.HI.X.SX32 R23, R37, R38, 0x1, P0 ;  /* 0x0000002625177211 */ /* 0x000fe400000f0eff */
[----:B------:R-:W-:Y:S01]  /*4dcc0*/  LEA R20, P0, R21, R140, 0x1 ;  /* 0x0000008c15147211 */ /* 0x000fe200078008ff */
[----:B------:R-:W-:Y:S01]  /*4dcd0*/  IMAD R37, R31, 0x2, R21 ;  /* 0x000000021f257824 */ /* 0x000fe200078e0215 */
[----:B------:R-:W-:Y:S02]  /*4dce0*/  PRMT R0, R10, 0x7632, R0 ;  /* 0x000076320a007816 */ /* 0x000fe40000000000 */
[----:B------:R-:W-:Y:S02]  /*4dcf0*/  LEA.HI.X.SX32 R21, R21, R38, 0x1, P0 ;  /* 0x0000002615157211 */ /* 0x000fe400000f0eff */
[----:B------:R-:W-:Y:S02]  /*4dd00*/  LEA R36, P0, R37, R140, 0x1 ;  /* 0x0000008c25247211 */ /* 0x000fe400078008ff */
[----:B------:R-:W-:Y:S01]  /*4dd10*/  LEA R39, R31, R37, 0x1 ;  /* 0x000000251f277211 */ /* 0x000fe200078e08ff */
[----:B------:R-:W-:Y:S01]  /*4dd20*/  STG.E.U16 desc[UR10][R52.64], R0 ;  /* 0x0000000034007986 */ /* 0x000fe2000c10150a */
[----:B------:R-:W-:-:S02]  /*4dd30*/  PRMT R2, R11, 0x7632, R2 ;  /* 0x000076320b027816 */ /* 0x000fc40000000002 */
[----:B------:R-:W-:Y:S01]  /*4dd40*/  LEA.HI.X.SX32 R37, R37, R38, 0x1, P0 ;  /* 0x0000002625257211 */ /* 0x000fe200000f0eff */
[----:B------:R0:W-:Y:S01]  /*4dd50*/  STG.E.U16 desc[UR10][R28.64], R11 ;  /* 0x0000000b1c007986 */ /* 0x0001e2000c10150a */
[----:B------:R-:W-:-:S03]  /*4dd60*/  LEA R10, P0, R39, R140, 0x1 ;  /* 0x0000008c270a7211 */ /* 0x000fc600078008ff */
[----:B------:R1:W-:Y:S04]  /*4dd70*/  STG.E.U16 desc[UR10][R8.64], R2 ;  /* 0x0000000208007986 */ /* 0x0003e8000c10150a */
[----:B------:R3:W-:Y:S01]  /*4dd80*/  STG.E.U16 desc[UR10][R22.64], R60 ;  /* 0x0000003c16007986 */ /* 0x0007e2000c10150a */
[----:B0-----:R-:W-:Y:S01]  /*4dd90*/  IMAD R29, R31, 0x2, R39 ;  /* 0x000000021f1d7824 */ /* 0x001fe200078e0227 */
[----:B------:R-:W-:-:S04]  /*4dda0*/  LEA.HI.X.SX32 R11, R39, R38, 0x1, P0 ;  /* 0x00000026270b7211 */ /* 0x000fc800000f0eff */
[----:B-1----:R-:W-:Y:S02]  /*4ddb0*/  LEA R8, P0, R29, R140, 0x1 ;  /* 0x0000008c1d087211 */ /* 0x002fe400078008ff */
[----:B---3--:R-:W-:Y:S02]  /*4ddc0*/  LEA R23, R31, R29, 0x1 ;  /* 0x0000001d1f177211 */ /* 0x008fe400078e08ff */
[----:B------:R-:W-:Y:S02]  /*4ddd0*/  PRMT R0, R60, 0x7632, R0 ;  /* 0x000076323c007816 */ /* 0x000fe40000000000 */
[----:B------:R-:W-:Y:S01]  /*4dde0*/  LEA.HI.X.SX32 R9, R29, R38, 0x1, P0 ;  /* 0x000000261d097211 */ /* 0x000fe200000f0eff */
[----:B------:R-:W-:Y:S01]  /*4ddf0*/  IMAD R29, R31, 0x2, R23 ;  /* 0x000000021f1d7824 */ /* 0x000fe200078e0217 */
[C---:B------:R-:W-:Y:S01]  /*4de00*/  LEA R22, P0, R23.reuse, R140, 0x1 ;  /* 0x0000008c17167211 */ /* 0x040fe200078008ff */
[----:B------:R0:W-:Y:S03]  /*4de10*/  STG.E.U16 desc[UR10][R20.64], R0 ;  /* 0x0000000014007986 */ /* 0x0001e6000c10150a */
[----:B------:R-:W-:-:S02]  /*4de20*/  LEA.HI.X.SX32 R23, R23, R38, 0x1, P0 ;  /* 0x0000002617177211 */ /* 0x000fc400000f0eff */
[----:B------:R-:W-:Y:S02]  /*4de30*/  LEA R39, R31, R29, 0x1 ;  /* 0x0000001d1f277211 */ /* 0x000fe400078e08ff */
[----:B------:R-:W-:Y:S01]  /*4de40*/  PRMT R2, R61, 0x7632, R2 ;  /* 0x000076323d027816 */ /* 0x000fe20000000002 */
[----:B------:R1:W-:Y:S01]  /*4de50*/  STG.E.U16 desc[UR10][R36.64], R61 ;  /* 0x0000003d24007986 */ /* 0x0003e2000c10150a */
[----:B0-----:R-:W-:-:S03]  /*4de60*/  LEA R20, P0, R29, R140, 0x1 ;  /* 0x0000008c1d147211 */ /* 0x001fc600078008ff */
[----:B------:R0:W-:Y:S01]  /*4de70*/  STG.E.U16 desc[UR10][R10.64], R2 ;  /* 0x000000020a007986 */ /* 0x0001e2000c10150a */
[----:B------:R-:W-:Y:S02]  /*4de80*/  LEA.HI.X.SX32 R21, R29, R38, 0x1, P0 ;  /* 0x000000261d157211 */ /* 0x000fe400000f0eff */
[----:B------:R-:W-:Y:S01]  /*4de90*/  LEA R28, P0, R39, R140, 0x1 ;  /* 0x0000008c271c7211 */ /* 0x000fe200078008ff */
[----:B-1----:R-:W-:Y:S01]  /*4dea0*/  IMAD R37, R31, 0x2, R39 ;  /* 0x000000021f257824 */ /* 0x002fe200078e0227 */
[----:B------:R1:W-:Y:S02]  /*4deb0*/  STG.E.U16 desc[UR10][R8.64], R62 ;  /* 0x0000003e08007986 */ /* 0x0003e4000c10150a */
[----:B------:R-:W-:Y:S02]  /*4dec0*/  LEA.HI.X.SX32 R29, R39, R38, 0x1, P0 ;  /* 0x00000026271d7211 */ /* 0x000fe400000f0eff */
[----:B0-----:R-:W-:Y:S02]  /*4ded0*/  PRMT R11, R62, 0x7632, R11 ;  /* 0x000076323e0b7816 */ /* 0x001fe4000000000b */
[----:B------:R-:W-:-:S03]  /*4dee0*/  LEA R10, P0, R37, R140, 0x1 ;  /* 0x0000008c250a7211 */ /* 0x000fc600078008ff */
[----:B------:R0:W-:Y:S01]  /*4def0*/  STG.E.U16 desc[UR10][R22.64], R11 ;  /* 0x0000000b16007986 */ /* 0x0001e2000c10150a */
[----:B-1----:R-:W-:Y:S02]  /*4df00*/  LEA R9, R31, R37, 0x1 ;  /* 0x000000251f097211 */ /* 0x002fe400078e08ff */
[----:B0-----:R-:W-:-:S03]  /*4df10*/  LEA.HI.X.SX32 R11, R37, R38, 0x1, P0 ;  /* 0x00000026250b7211 */ /* 0x001fc600000f0eff */
[----:B------:R-:W-:Y:S01]  /*4df20*/  IMAD R37, R31, 0x2, R9 ;  /* 0x000000021f257824 */ /* 0x000fe200078e0209 */
[----:B------:R-:W-:-:S04]  /*4df30*/  LEA R8, P0, R9, R140, 0x1 ;  /* 0x0000008c09087211 */ /* 0x000fc800078008ff */
[----:B------:R-:W-:Y:S02]  /*4df40*/  LEA.HI.X.SX32 R9, R9, R38, 0x1, P0 ;  /* 0x0000002609097211 */ /* 0x000fe400000f0eff */
[----:B------:R-:W-:Y:S02]  /*4df50*/  LEA R22, P0, R37, R140, 0x1 ;  /* 0x0000008c25167211 */ /* 0x000fe400078008ff */
[----:B------:R-:W-:Y:S01]  /*4df60*/  LEA R39, R31, R37, 0x1 ;  /* 0x000000251f277211 */ /* 0x000fe200078e08ff */
[----:B------:R0:W-:Y:S01]  /*4df70*/  STG.E.U16 desc[UR10][R20.64], R63 ;  /* 0x0000003f14007986 */ /* 0x0001e2000c10150a */
[----:B------:R-:W-:Y:S02]  /*4df80*/  PRMT R0, R63, 0x7632, R0 ;  /* 0x000076323f007816 */ /* 0x000fe40000000000 */
[----:B------:R-:W-:Y:S01]  /*4df90*/  LEA.HI.X.SX32 R23, R37, R38, 0x1, P0 ;  /* 0x0000002625177211 */ /* 0x000fe200000f0eff */
[----:B------:R-:W-:Y:S02]  /*4dfa0*/  IMAD R37, R31, 0x2, R39 ;  /* 0x000000021f257824 */ /* 0x000fe400078e0227 */
[----:B------:R1:W-:Y:S01]  /*4dfb0*/  STG.E.U16 desc[UR10][R28.64], R0 ;  /* 0x000000001c007986 */ /* 0x0003e2000c10150a */
[----:B0-----:R-:W-:-:S03]  /*4dfc0*/  LEA R20, P0, R39, R140, 0x1 ;  /* 0x0000008c27147211 */ /* 0x001fc600078008ff */
        /* <DEDUP_REMOVED lines=15> */
[----:B------:R-:W-:Y:S01]  /*4e0c0*/  IMAD R37, R31, 0x2, R39 ;  /* 0x000000021f257824 */ /* 0x000fe200078e0227 */
[C---:B-1----:R-:W-:Y:S01]  /*4e0d0*/  LEA R22, P0, R39.reuse, R140, 0x1 ;  /* 0x0000008c27167211 */ /* 0x042fe200078008ff */
[----:B------:R0:W-:Y:S03]  /*4e0e0*/  STG.E.U16 desc[UR10][R20.64], R0 ;  /* 0x0000000014007986 */ /* 0x0001e6000c10150a */
[----:B------:R-:W-:Y:S01]  /*4e0f0*/  LEA.HI.X.SX32 R23, R39, R38, 0x1, P0 ;  /* 0x0000002627177211 */ /* 0x000fe200000f0eff */
[----:B------:R1:W-:Y:S01]  /*4e100*/  STG.E.U16 desc[UR10][R28.64], R70 ;  /* 0x000000461c007986 */ /* 0x0003e2000c10150a */
[----:B------:R-:W-:Y:S02]  /*4e110*/  PRMT R2, R70, 0x7632, R2 ;  /* 0x0000763246027816 */ /* 0x000fe40000000002 */
[----:B0-----:R-:W-:-:S02]  /*4e120*/  LEA R20, P0, R37, R140, 0x1 ;  /* 0x0000008c25147211 */ /* 0x001fc400078008ff */
[----:B-1----:R-:W-:Y:S02]  /*4e130*/  LEA R29, R31, R37, 0x1 ;  /* 0x000000251f1d7211 */ /* 0x002fe400078e08ff */
[----:B------:R-:W-:Y:S02]  /*4e140*/  LEA.HI.X.SX32 R21, R37, R38, 0x1, P0 ;  /* 0x0000002625157211 */ /* 0x000fe400000f0eff */
[----:B------:R-:W-:Y:S01]  /*4e150*/  LEA R28, P0, R29, R140, 0x1 ;  /* 0x0000008c1d1c7211 */ /* 0x000fe200078008ff */
[----:B------:R-:W-:Y:S01]  /*4e160*/  IMAD R37, R31, 0x2, R29 ;  /* 0x000000021f257824 */ /* 0x000fe200078e021d */
[----:B------:R0:W-:Y:S02]  /*4e170*/  STG.E.U16 desc[UR10][R10.64], R2 ;  /* 0x000000020a007986 */ /* 0x0001e4000c10150a */
[----:B------:R-:W-:Y:S02]  /*4e180*/  LEA.HI.X.SX32 R29, R29, R38, 0x1, P0 ;  /* 0x000000261d1d7211 */ /* 0x000fe400000f0eff */
[----:B------:R-:W-:Y:S01]  /*4e190*/  LEA R39, R31, R37, 0x1 ;  /* 0x000000251f277211 */ /* 0x000fe200078e08ff */
[----:B------:R-:W-:Y:S01]  /*4e1a0*/  STG.E.U16 desc[UR10][R8.64], R71 ;  /* 0x0000004708007986 */ /* 0x000fe2000c10150a */
[----:B0-----:R-:W-:-:S02]  /*4e1b0*/  PRMT R11, R71, 0x7632, R11 ;  /* 0x00007632470b7816 */ /* 0x001fc4000000000b */
[----:B------:R-:W-:-:S03]  /*4e1c0*/  LEA R10, P0, R37, R140, 0x1 ;  /* 0x0000008c250a7211 */ /* 0x000fc600078008ff */
[----:B------:R0:W-:Y:S04]  /*4e1d0*/  STG.E.U16 desc[UR10][R22.64], R11 ;  /* 0x0000000b16007986 */ /* 0x0001e8000c10150a */
[----:B------:R1:W-:Y:S01]  /*4e1e0*/  STG.E.U16 desc[UR10][R20.64], R76 ;  /* 0x0000004c14007986 */ /* 0x0003e2000c10150a */
[----:B0-----:R-:W-:Y:S01]  /*4e1f0*/  LEA.HI.X.SX32 R11, R37, R38, 0x1, P0 ;  /* 0x00000026250b7211 */ /* 0x001fe200000f0eff */
[----:B------:R-:W-:Y:S01]  /*4e200*/  IMAD R37, R31, 0x2, R39 ;  /* 0x000000021f257824 */ /* 0x000fe200078e0227 */
[----:B------:R-:W-:-:S04]  /*4e210*/  LEA R8, P0, R39, R140, 0x1 ;  /* 0x0000008c27087211 */ /* 0x000fc800078008ff */
[----:B------:R-:W-:Y:S02]  /*4e220*/  LEA.HI.X.SX32 R9, R39, R38, 0x1, P0 ;  /* 0x0000002627097211 */ /* 0x000fe400000f0eff */
[----:B------:R-:W-:Y:S02]  /*4e230*/  LEA R22, P0, R37, R140, 0x1 ;  /* 0x0000008c25167211 */ /* 0x000fe400078008ff */
[----:B-1----:R-:W-:Y:S02]  /*4e240*/  LEA R21, R31, R37, 0x1 ;  /* 0x000000251f157211 */ /* 0x002fe400078e08ff */
[----:B------:R-:W-:Y:S02]  /*4e250*/  PRMT R0, R76, 0x7632, R0 ;  /* 0x000076324c007816 */ /* 0x000fe40000000000 */
[----:B------:R-:W-:Y:S01]  /*4e260*/  LEA.HI.X.SX32 R23, R37, R38, 0x1, P0 ;  /* 0x0000002625177211 */ /* 0x000fe200000f0eff */
[----:B------:R-:W-:Y:S01]  /*4e270*/  IMAD R37, R31, 0x2, R21 ;  /* 0x000000021f257824 */ /* 0x000fe200078e0215 */
[C---:B------:R-:W-:Y:S01]  /*4e280*/  LEA R20, P0, R21.reuse, R140, 0x1 ;  /* 0x0000008c15147211 */ /* 0x040fe200078008ff */
[----:B------:R0:W-:Y:S03]  /*4e290*/  STG.E.U16 desc[UR10][R28.64], R0 ;  /* 0x000000001c007986 */ /* 0x0001e6000c10150a */
        /* <DEDUP_REMOVED lines=19> */
[----:B------:R-:W-:-:S02]  /*4e3d0*/  LEA R39, R31, R37, 0x1 ;  /* 0x000000251f277211 */ /* 0x000fc400078e08ff */
[----:B------:R-:W-:Y:S01]  /*4e3e0*/  PRMT R2, R79, 0x7632, R2 ;  /* 0x000076324f027816 */ /* 0x000fe20000000002 */
[----:B------:R1:W-:Y:S01]  /*4e3f0*/  STG.E.U16 desc[UR10][R28.64], R79 ;  /* 0x0000004f1c007986 */ /* 0x0003e2000c10150a */
[----:B0-----:R-:W-:-:S03]  /*4e400*/  LEA R20, P0, R37, R140, 0x1 ;  /* 0x0000008c25147211 */ /* 0x001fc600078008ff */
[----:B------:R0:W-:Y:S01]  /*4e410*/  STG.E.U16 desc[UR10][R10.64], R2 ;  /* 0x000000020a007986 */ /* 0x0001e2000c10150a */
[----:B------:R-:W-:Y:S01]  /*4e420*/  LEA.HI.X.SX32 R21, R37, R38, 0x1, P0 ;  /* 0x0000002625157211 */ /* 0x000fe200000f0eff */
[----:B------:R-:W-:Y:S01]  /*4e430*/  IMAD R37, R31, 0x2, R39 ;  /* 0x000000021f257824 */ /* 0x000fe200078e0227 */
[C---:B-1----:R-:W-:Y:S01]  /*4e440*/  LEA R28, P0, R39.reuse, R140, 0x1 ;  /* 0x0000008c271c7211 */ /* 0x042fe200078008ff */
[----:B------:R1:W-:Y:S03]  /*4e450*/  STG.E.U16 desc[UR10][R8.64], R84 ;  /* 0x0000005408007986 */ /* 0x0003e6000c10150a */
[----:B------:R-:W-:Y:S02]  /*4e460*/  LEA.HI.X.SX32 R29, R39, R38, 0x1, P0 ;  /* 0x00000026271d7211 */ /* 0x000fe400000f0eff */
[----:B0-----:R-:W-:Y:S02]  /*4e470*/  PRMT R11, R84, 0x7632, R11 ;  /* 0x00007632540b7816 */ /* 0x001fe4000000000b */
[----:B------:R-:W-:-:S02]  /*4e480*/  LEA R10, P0, R37, R140, 0x1 ;  /* 0x0000008c250a7211 */ /* 0x000fc400078008ff */
[----:B-1----:R-:W-:Y:S01]  /*4e490*/  LEA R9, R31, R37, 0x1 ;  /* 0x000000251f097211 */ /* 0x002fe200078e08ff */
[----:B------:R0:W-:Y:S01]  /*4e4a0*/  STG.E.U16 desc[UR10][R22.64], R11 ;  /* 0x0000000b16007986 */ /* 0x0001e2000c10150a */
[----:B------:R-:W-:Y:S02]  /*4e4b0*/  PRMT R0, R85, 0x7632, R0 ;  /* 0x0000763255007816 */ /* 0x000fe40000000000 */
[----:B0-----:R-:W-:Y:S01]  /*4e4c0*/  LEA.HI.X.SX32 R11, R37, R38, 0x1, P0 ;  /* 0x00000026250b7211 */ /* 0x001fe200000f0eff */
[----:B------:R-:W-:Y:S01]  /*4e4d0*/  IMAD R37, R31, 0x2, R9 ;  /* 0x000000021f257824 */ /* 0x000fe200078e0209 */
[----:B------:R-:W-:-:S04]  /*4e4e0*/  LEA R8, P0, R9, R140, 0x1 ;  /* 0x0000008c09087211 */ /* 0x000fc800078008ff */
        /* <DEDUP_REMOVED lines=185> */
[----:B------:R1:W-:Y:S04]  /*4f080*/  STG.E.U16 desc[UR10][R28.64], R0 ;  /* 0x000000001c007986 */ /* 0x0003e8000c10150a */
[----:B------:R3:W-:Y:S01]  /*4f090*/  STG.E.U16 desc[UR10][R10.64], R34 ;  /* 0x000000220a007986 */ /* 0x0007e2000c10150a */
[----:B0-----:R-:W-:Y:S01]  /*4f0a0*/  LEA R20, P0, R39, R140, 0x1 ;  /* 0x0000008c27147211 */ /* 0x001fe200078008ff */
[----:B------:R-:W-:-:S03]  /*4f0b0*/  IMAD R33, R31, 0x2, R39 ;  /* 0x000000021f217824 */ /* 0x000fc600078e0227 */
[----:B------:R-:W-:Y:S02]  /*4f0c0*/  LEA.HI.X.SX32 R21, R39, R38, 0x1, P0 ;  /* 0x0000002627157211 */ /* 0x000fe400000f0eff */
        /* <DEDUP_REMOVED lines=9> */
[----:B0-----:R-:W-:-:S04]  /*4f160*/  LEA R8, P0, R33, R140, 0x1 ;  /* 0x0000008c21087211 */ /* 0x001fc800078008ff */
[----:B------:R-:W-:Y:S01]  /*4f170*/  LEA.HI.X.SX32 R9, R33, R38, 0x1, P0 ;  /* 0x0000002621097211 */ /* 0x000fe200000f0eff */
[----:B------:R-:W-:Y:S01]  /*4f180*/  IMAD R33, R31, 0x2, R37 ;  /* 0x000000021f217824 */ /* 0x000fe200078e0225 */
[----:B------:R-:W-:Y:S01]  /*4f190*/  PRMT R0, R35, 0x7632, R0 ;  /* 0x0000763223007816 */ /* 0x000fe20000000000 */
[----:B------:R0:W-:Y:S04]  /*4f1a0*/  STG.E.U16 desc[UR10][R22.64], R35 ;  /* 0x0000002316007986 */ /* 0x0001e8000c10150a */
[----:B------:R1:W-:Y:S01]  /*4f1b0*/  STG.E.U16 desc[UR10][R20.64], R0 ;  /* 0x0000000014007986 */ /* 0x0003e2000c10150a */
[----:B0-----:R-:W-:Y:S02]  /*4f1c0*/  LEA R22, P0, R37, R140, 0x1 ;  /* 0x0000008c25167211 */ /* 0x001fe400078008ff */
[----:B------:R-:W-:-:S02]  /*4f1d0*/  LEA R35, R31, R33, 0x1 ;  /* 0x000000211f237211 */ /* 0x000fc400078e08ff */
[----:B------:R-:W-:Y:S02]  /*4f1e0*/  LEA.HI.X.SX32 R23, R37, R38, 0x1, P0 ;  /* 0x0000002625177211 */ /* 0x000fe400000f0eff */
[----:B-1----:R-:W-:Y:S01]  /*4f1f0*/  LEA R20, P0, R33, R140, 0x1 ;  /* 0x0000008c21147211 */ /* 0x002fe200078008ff */
[----:B------:R-:W-:-:S03]  /*4f200*/  IMAD R37, R31, 0x2, R35 ;  /* 0x000000021f257824 */ /* 0x000fc600078e0223 */
[----:B------:R-:W-:Y:S02]  /*4f210*/  LEA.HI.X.SX32 R21, R33, R38, 0x1, P0 ;  /* 0x0000002621157211 */ /* 0x000fe400000f0eff */
[----:B------:R-:W-:Y:S01]  /*4f220*/  LEA R33, R31, R37, 0x1 ;  /* 0x000000251f217211 */ /* 0x000fe200078e08ff */
[----:B------:R0:W-:Y:S01]  /*4f230*/  STG.E.U16 desc[UR10][R28.64], R44 ;  /* 0x0000002c1c007986 */ /* 0x0001e2000c10150a */
[----:B------:R-:W-:-:S03]  /*4f240*/  PRMT R2, R44, 0x7632, R2 ;  /* 0x000076322c027816 */ /* 0x000fc60000000002 */
[----:B------:R-:W-:Y:S01]  /*4f250*/  IMAD R39, R31, 0x2, R33 ;  /* 0x000000021f277824 */ /* 0x000fe200078e0221 */
[C---:B0-----:R-:W-:Y:S01]  /*4f260*/  LEA R28, P0, R35.reuse, R140, 0x1 ;  /* 0x0000008c231c7211 */ /* 0x041fe200078008ff */
[----:B------:R0:W-:Y:S03]  /*4f270*/  STG.E.U16 desc[UR10][R10.64], R2 ;  /* 0x000000020a007986 */ /* 0x0001e6000c10150a */
[----:B------:R-:W-:Y:S02]  /*4f280*/  LEA.HI.X.SX32 R29, R35, R38, 0x1, P0 ;  /* 0x00000026231d7211 */ /* 0x000fe400000f0eff */
[----:B------:R-:W-:Y:S01]  /*4f290*/  LEA R35, R31, R39, 0x1 ;  /* 0x000000271f237211 */ /* 0x000fe200078e08ff */
[----:B------:R1:W-:Y:S01]  /*4f2a0*/  STG.E.U16 desc[UR10][R8.64], R45 ;  /* 0x0000002d08007986 */ /* 0x0003e2000c10150a */
[----:B0-----:R-:W-:Y:S02]  /*4f2b0*/  PRMT R11, R45, 0x7632, R11 ;  /* 0x000076322d0b7816 */ /* 0x001fe4000000000b */
[----:B------:R-:W-:Y:S01]  /*4f2c0*/  LEA R10, P0, R37, R140, 0x1 ;  /* 0x0000008c250a7211 */ /* 0x000fe200078008ff */
[----:B-1----:R-:W-:-:S02]  /*4f2d0*/  IMAD R45, R31, 0x2, R35 ;  /* 0x000000021f2d7824 */ /* 0x002fc400078e0223 */
[----:B------:R0:W-:Y:S02]  /*4f2e0*/  STG.E.U16 desc[UR10][R22.64], R11 ;  /* 0x0000000b16007986 */ /* 0x0001e4000c10150a */
[----:B0-----:R-:W-:Y:S02]  /*4f2f0*/  LEA.HI.X.SX32 R11, R37, R38, 0x1, P0 ;  /* 0x00000026250b7211 */ /* 0x001fe400000f0eff */
[----:B------:R-:W-:Y:S02]  /*4f300*/  LEA R37, R31, R45, 0x1 ;  /* 0x0000002d1f257211 */ /* 0x000fe400078e08ff */
[----:B------:R-:W-:-:S03]  /*4f310*/  LEA R8, P0, R33, R140, 0x1 ;  /* 0x0000008c21087211 */ /* 0x000fc600078008ff */
[----:B------:R-:W-:Y:S01]  /*4f320*/  IMAD R53, R31, 0x2, R37 ;  /* 0x000000021f357824 */ /* 0x000fe200078e0225 */
[----:B------:R0:W-:Y:S01]  /*4f330*/  STG.E.U16 desc[UR10][R20.64], R46 ;  /* 0x0000002e14007986 */ /* 0x0001e2000c10150a */
[----:B------:R-:W-:-:S03]  /*4f340*/  LEA.HI.X.SX32 R9, R33, R38, 0x1, P0 ;  /* 0x0000002621097211 */ /* 0x000fc600000f0eff */
[----:B------:R-:W-:Y:S02]  /*4f350*/  LEA R55, R31, R53, 0x1 ;  /* 0x000000351f377211 */ /* 0x000fe400078e08ff */
[----:B0-----:R-:W-:-:S04]  /*4f360*/  LEA R20, P0, R39, R140, 0x1 ;  /* 0x0000008c27147211 */ /* 0x001fc800078008ff */
[----:B------:R-:W-:Y:S01]  /*4f370*/  LEA.HI.X.SX32 R21, R39, R38, 0x1, P0 ;  /* 0x0000002627157211 */ /* 0x000fe200000f0eff */
[----:B------:R-:W-:Y:S01]  /*4f380*/  IMAD R39, R31, 0x2, R55 ;  /* 0x000000021f277824 */ /* 0x000fe200078e0237 */
[----:B------:R-:W-:Y:S02]  /*4f390*/  PRMT R0, R46, 0x7632, R0 ;  /* 0x000076322e007816 */ /* 0x000fe40000000000 */
[----:B------:R-:W-:Y:S02]  /*4f3a0*/  LEA R22, P0, R35, R140, 0x1 ;  /* 0x0000008c23167211 */ /* 0x000fe400078008ff */
[----:B------:R-:W-:Y:S01]  /*4f3b0*/  LEA R57, R31, R39, 0x1 ;  /* 0x000000271f397211 */ /* 0x000fe200078e08ff */
[----:B------:R0:W-:Y:S01]  /*4f3c0*/  STG.E.U16 desc[UR10][R28.64], R0 ;  /* 0x000000001c007986 */ /* 0x0001e2000c10150a */
[----:B------:R-:W-:Y:S02]  /*4f3d0*/  PRMT R2, R47, 0x7632, R2 ;  /* 0x000076322f027816 */ /* 0x000fe40000000002 */
[----:B------:R-:W-:Y:S01]  /*4f3e0*/  LEA.HI.X.SX32 R23, R35, R38, 0x1, P0 ;  /* 0x0000002623177211 */ /* 0x000fe200000f0eff */
[----:B------:R1:W-:Y:S01]  /*4f3f0*/  STG.E.U16 desc[UR10][R10.64], R47 ;  /* 0x0000002f0a007986 */ /* 0x0003e2000c10150a */
[----:B0-----:R-:W-:Y:S01]  /*4f400*/  LEA R28, P0, R45, R140, 0x1 ;  /* 0x0000008c2d1c7211 */ /* 0x001fe200078008ff */
[----:B-1----:R-:W-:-:S03]  /*4f410*/  IMAD R47, R31, 0x2, R57 ;  /* 0x000000021f2f7824 */ /* 0x002fc600078e0239 */
[----:B------:R-:W-:Y:S02]  /*4f420*/  LEA.HI.X.SX32 R29, R45, R38, 0x1, P0 ;  /* 0x000000262d1d7211 */ /* 0x000fe400000f0eff */
[----:B------:R-:W-:Y:S02]  /*4f430*/  LEA R32, P0, R37, R140, 0x1 ;  /* 0x0000008c25207211 */ /* 0x000fe400078008ff */
[----:B------:R-:W-:Y:S02]  /*4f440*/  LEA R45, R31, R47, 0x1 ;  /* 0x0000002f1f2d7211 */ /* 0x000fe400078e08ff */
[----:B------:R-:W-:-:S03]  /*4f450*/  LEA.HI.X.SX32 R33, R37, R38, 0x1, P0 ;  /* 0x0000002625217211 */ /* 0x000fc600000f0eff */
[----:B------:R-:W-:Y:S01]  /*4f460*/  IMAD R37, R31, 0x2, R45 ;  /* 0x000000021f257824 */ /* 0x000fe200078e022d */
[----:B------:R-:W-:Y:S01]  /*4f470*/  LEA R34, P0, R53, R140, 0x1 ;  /* 0x0000008c35227211 */ /* 0x000fe200078008ff */
[----:B------:R-:W-:Y:S03]  /*4f480*/  STG.E.U16 desc[UR10][R8.64], R2 ;  /* 0x0000000208007986 */ /* 0x000fe6000c10150a */
[----:B------:R-:W-:Y:S01]  /*4f490*/  LEA R59, R31, R37, 0x1 ;  /* 0x000000251f3b7211 */ /* 0x000fe200078e08ff */
[----:B------:R0:W-:Y:S01]  /*4f4a0*/  STG.E.U16 desc[UR10][R20.64], R48 ;  /* 0x0000003014007986 */ /* 0x0001e2000c10150a */
[----:B------:R-:W-:-:S03]  /*4f4b0*/  LEA.HI.X.SX32 R35, R53, R38, 0x1, P0 ;  /* 0x0000002635237211 */ /* 0x000fc600000f0eff */
[----:B------:R-:W-:Y:S01]  /*4f4c0*/  IMAD R53, R31, 0x2, R59 ;  /* 0x000000021f357824 */ /* 0x000fe200078e023b */
[----:B------:R-:W-:Y:S01]  /*4f4d0*/  PRMT R0, R48, 0x7632, R0 ;  /* 0x0000763230007816 */ /* 0x000fe20000000000 */
[----:B------:R-:W1:Y:S01]  /*4f4e0*/  LDS.128 R8, [R251] ;  /* 0x00000000fb087984 */ /* 0x000e620000000c00 */
[----:B0-----:R-:W-:-:S04]  /*4f4f0*/  LEA R20, P0, R55, R140, 0x1 ;  /* 0x0000008c37147211 */ /* 0x001fc800078008ff */
[----:B------:R-:W-:Y:S02]  /*4f500*/  LEA.HI.X.SX32 R21, R55, R38, 0x1, P0 ;  /* 0x0000002637157211 */ /* 0x000fe400000f0eff */
[----:B------:R-:W-:Y:S01]  /*4f510*/  LEA R55, R31, R53, 0x1 ;  /* 0x000000351f377211 */ /* 0x000fe200078e08ff */
[----:B------:R-:W-:Y:S01]  /*4f520*/  STG.E.U16 desc[UR10][R22.64], R0 ;  /* 0x0000000016007986 */ /* 0x000fe2000c10150a */
[----:B------:R-:W-:-:S03]  /*4f530*/  PRMT R2, R49, 0x7632, R2 ;  /* 0x0000763231027816 */ /* 0x000fc60000000002 */
[----:B------:R0:W-:Y:S02]  /*4f540*/  STG.E.U16 desc[UR10][R28.64], R49 ;  /* 0x000000311c007986 */ /* 0x0001e4000c10150a */
[----:B0-----:R-:W-:Y:S01]  /*4f550*/  IMAD R49, R31, 0x2, R55 ;  /* 0x000000021f317824 */ /* 0x001fe200078e0237 */
[----:B------:R-:W-:-:S04]  /*4f560*/  LEA R22, P0, R39, R140, 0x1 ;  /* 0x0000008c27167211 */ /* 0x000fc800078008ff */
[----:B------:R-:W-:Y:S02]  /*4f570*/  LEA R61, R31, R49, 0x1 ;  /* 0x000000311f3d7211 */ /* 0x000fe400078e08ff */
[----:B------:R-:W-:Y:S02]  /*4f580*/  LEA.HI.X.SX32 R23, R39, R38, 0x1, P0 ;  /* 0x0000002627177211 */ /* 0x000fe400000f0eff */
[----:B------:R-:W-:Y:S01]  /*4f590*/  LEA R28, P1, R57, R140, 0x1 ;  /* 0x0000008c391c7211 */ /* 0x000fe200078208ff */
[----:B------:R-:W-:Y:S01]  /*4f5a0*/  IMAD R39, R31, 0x2, R61 ;  /* 0x000000021f277824 */ /* 0x000fe200078e023d */
[----:B------:R0:W-:Y:S01]  /*4f5b0*/  STG.E.U16 desc[UR10][R32.64], R2 ;  /* 0x0000000220007986 */ /* 0x0001e2000c10150a */
[----:B------:R-:W-:Y:S02]  /*4f5c0*/  PRMT R0, R50, 0x7632, R0 ;  /* 0x0000763232007816 */ /* 0x000fe40000000000 */
[----:B------:R-:W-:Y:S02]  /*4f5d0*/  LEA.HI.X.SX32 R29, R57, R38, 0x1, P1 ;  /* 0x00000026391d7211 */ /* 0x000fe400008f0eff */
[----:B------:R-:W-:Y:S01]  /*4f5e0*/  LEA R57, R31, R39, 0x1 ;  /* 0x000000271f397211 */ /* 0x000fe200078e08ff */
[----:B------:R-:W-:Y:S01]  /*4f5f0*/  STG.E.U16 desc[UR10][R34.64], R50 ;  /* 0x0000003222007986 */ /* 0x000fe2000c10150a */
[----:B0-----:R-:W-:-:S03]  /*4f600*/  LEA R32, P0, R47, R140, 0x1 ;  /* 0x0000008c2f207211 */ /* 0x001fc600078008ff */
[----:B------:R0:W-:Y:S01]  /*4f610*/  STG.E.U16 desc[UR10][R20.64], R0 ;  /* 0x0000000014007986 */ /* 0x0001e2000c10150a */
[----:B------:R-:W-:Y:S01]  /*4f620*/  LEA.HI.X.SX32 R33, R47, R38, 0x1, P0 ;  /* 0x000000262f217211 */ /* 0x000fe200000f0eff */
[----:B------:R-:W-:Y:S01]  /*4f630*/  IMAD R47, R31, 0x2, R57 ;  /* 0x000000021f2f7824 */ /* 0x000fe200078e0239 */
[----:B0-----:R-:W-:-:S04]  /*4f640*/  LEA R20, P0, R45, R140, 0x1 ;  /* 0x0000008c2d147211 */ /* 0x001fc800078008ff */
[----:B------:R-:W-:Y:S02]  /*4f650*/  LEA.HI.X.SX32 R21, R45, R38, 0x1, P0 ;  /* 0x000000262d157211 */ /* 0x000fe400000f0eff */
[----:B------:R-:W-:Y:S01]  /*4f660*/  LEA R45, R31, R47, 0x1 ;  /* 0x0000002f1f2d7211 */ /* 0x000fe200078e08ff */
[----:B------:R0:W-:Y:S01]  /*4f670*/  STG.E.U16 desc[UR10][R22.64], R51 ;  /* 0x0000003316007986 */ /* 0x0001e2000c10150a */
[----:B------:R-:W-:Y:S02]  /*4f680*/  PRMT R2, R51, 0x7632, R2 ;  /* 0x0000763233027816 */ /* 0x000fe40000000002 */
[----:B------:R-:W-:-:S04]  /*4f690*/  LEA R34, P0, R37, R140, 0x1 ;  /* 0x0000008c25227211 */ /* 0x000fc800078008ff */
[----:B------:R-:W-:Y:S01]  /*4f6a0*/  LEA.HI.X.SX32 R35, R37, R38, 0x1, P0 ;  /* 0x0000002625237211 */ /* 0x000fe200000f0eff */
[----:B0-----:R-:W-:Y:S01]  /*4f6b0*/  IMAD R51, R31, 0x2, R45 ;  /* 0x000000021f337824 */ /* 0x001fe200078e022d */
[----:B------:R-:W-:-:S04]  /*4f6c0*/  LEA R22, P0, R59, R140, 0x1 ;  /* 0x0000008c3b167211 */ /* 0x000fc800078008ff */
[----:B------:R-:W-:Y:S02]  /*4f6d0*/  LEA R37, R31, R51, 0x1 ;  /* 0x000000331f257211 */ /* 0x000fe400078e08ff */
[----:B------:R-:W-:-:S03]  /*4f6e0*/  LEA.HI.X.SX32 R23, R59, R38, 0x1, P0 ;  /* 0x000000263b177211 */ /* 0x000fc600000f0eff */
[C---:B------:R-:W-:Y:S01]  /*4f6f0*/  IMAD R59, R31.reuse, 0x2, R37 ;  /* 0x000000021f3b7824 */ /* 0x040fe200078e0225 */
[----:B------:R0:W-:Y:S04]  /*4f700*/  STG.E.U16 desc[UR10][R28.64], R2 ;  /* 0x000000021c007986 */ /* 0x0001e8000c10150a */
[----:B------:R-:W-:Y:S01]  /*4f710*/  LEA R63, R31, R59, 0x1 ;  /* 0x0000003b1f3f7211 */ /* 0x000fe200078e08ff */
[----:B-1----:R1:W-:Y:S01]  /*4f720*/  STG.E.U16 desc[UR10][R32.64], R8 ;  /* 0x0000000820007986 */ /* 0x0023e2000c10150a */
[----:B0-----:R-:W-:-:S04]  /*4f730*/  LEA R28, P0, R53, R140, 0x1 ;  /* 0x0000008c351c7211 */ /* 0x001fc800078008ff */
[----:B------:R-:W-:Y:S01]  /*4f740*/  LEA.HI.X.SX32 R29, R53, R38, 0x1, P0 ;  /* 0x00000026351d7211 */ /* 0x000fe200000f0eff */
[----:B------:R-:W-:Y:S01]  /*4f750*/  IMAD R53, R31, 0x2, R63 ;  /* 0x000000021f357824 */ /* 0x000fe200078e023f */
[C---:B-1----:R-:W-:Y:S02]  /*4f760*/  LEA R32, P0, R55.reuse, R140, 0x1 ;  /* 0x0000008c37207211 */ /* 0x042fe400078008ff */
[----:B------:R-:W-:Y:S02]  /*4f770*/  PRMT R0, R8, 0x7632, R0 ;  /* 0x0000763208007816 */ /* 0x000fe40000000000 */
[----:B------:R-:W-:Y:S02]  /*4f780*/  LEA.HI.X.SX32 R33, R55, R38, 0x1, P0 ;  /* 0x0000002637217211 */ /* 0x000fe400000f0eff */
[----:B------:R-:W-:Y:S01]  /*4f790*/  LEA R55, R31, R53, 0x1 ;  /* 0x000000351f377211 */ /* 0x000fe200078e08ff */
[----:B------:R-:W-:Y:S04]  /*4f7a0*/  STG.E.U16 desc[UR10][R20.64], R0 ;  /* 0x0000000014007986 */ /* 0x000fe8000c10150a */
[----:B------:R0:W-:Y:S01]  /*4f7b0*/  STG.E.U16 desc[UR10][R34.64], R9 ;  /* 0x0000000922007986 */ /* 0x0001e2000c10150a */
[----:B------:R-:W-:-:S02]  /*4f7c0*/  LEA R8, P0, R49, R140, 0x1 ;  /* 0x0000008c31087211 */ /* 0x000fc400078008ff */
[----:B------:R-:W-:Y:S01]  /*4f7d0*/  PRMT R2, R9, 0x7632, R2 ;  /* 0x0000763209027816 */ /* 0x000fe20000000002 */
[----:B0-----:R-:W-:Y:S01]  /*4f7e0*/  IMAD R35, R31, 0x2, R55 ;  /* 0x000000021f237824 */ /* 0x001fe200078e0237 */
[----:B------:R-:W-:-:S04]  /*4f7f0*/  LEA.HI.X.SX32 R9, R49, R38, 0x1, P0 ;  /* 0x0000002631097211 */ /* 0x000fc800000f0eff */
[----:B------:R-:W-:Y:S02]  /*4f800*/  LEA R69, R31, R35, 0x1 ;  /* 0x000000231f457211 */ /* 0x000fe400078e08ff */
[----:B------:R-:W-:-:S03]  /*4f810*/  LEA R20, P1, R61, R140, 0x1 ;  /* 0x0000008c3d147211 */ /* 0x000fc600078208ff */
[----:B------:R-:W-:Y:S01]  /*4f820*/  IMAD R49, R31, 0x2, R69 ;  /* 0x000000021f317824 */ /* 0x000fe200078e0245 */
[----:B------:R0:W-:Y:S01]  /*4f830*/  STG.E.U16 desc[UR10][R22.64], R2 ;  /* 0x0000000216007986 */ /* 0x0001e2000c10150a */
[----:B------:R-:W-:-:S03]  /*4f840*/  LEA.HI.X.SX32 R21, R61, R38, 0x1, P1 ;  /* 0x000000263d157211 */ /* 0x000fc600008f0eff */
[----:B------:R-:W-:Y:S01]  /*4f850*/  LEA R61, R31, R49, 0x1 ;  /* 0x000000311f3d7211 */ /* 0x000fe200078e08ff */
[----:B------:R1:W-:Y:S01]  /*4f860*/  STG.E.U16 desc[UR10][R28.64], R10 ;  /* 0x0000000a1c007986 */ /* 0x0003e2000c10150a */
[----:B0-----:R-:W-:-:S04]  /*4f870*/  LEA R22, P0, R39, R140, 0x1 ;  /* 0x0000008c27167211 */ /* 0x001fc800078008ff */
[----:B------:R-:W-:Y:S01]  /*4f880*/  LEA.HI.X.SX32 R23, R39, R38, 0x1, P0 ;  /* 0x0000002627177211 */ /* 0x000fe200000f0eff */
[----:B------:R-:W-:Y:S01]  /*4f890*/  IMAD R39, R31, 0x2, R61 ;  /* 0x000000021f277824 */ /* 0x000fe200078e023d */
[C---:B-1----:R-:W-:Y:S02]  /*4f8a0*/  LEA R28, P0, R57.reuse, R140, 0x1 ;  /* 0x0000008c391c7211 */ /* 0x042fe400078008ff */
[----:B------:R-:W-:Y:S02]  /*4f8b0*/  PRMT R0, R10, 0x7632, R0 ;  /* 0x000076320a007816 */ /* 0x000fe40000000000 */
[----:B------:R-:W-:Y:S02]  /*4f8c0*/  LEA.HI.X.SX32 R29, R57, R38, 0x1, P0 ;  /* 0x00000026391d7211 */ /* 0x000fe400000f0eff */
[C---:B------:R-:W-:Y:S01]  /*4f8d0*/  LEA R57, R31.reuse, R39, 0x1 ;  /* 0x000000271f397211 */ /* 0x040fe200078e08ff */
[----:B------:R0:W-:Y:S04]  /*4f8e0*/  STG.E.U16 desc[UR10][R32.64], R0 ;  /* 0x0000000020007986 */ /* 0x0001e8000c10150a */
[----:B------:R-:W-:Y:S01]  /*4f8f0*/  IMAD R71, R31, 0x2, R57 ;  /* 0x000000021f477824 */ /* 0x000fe200078e0239 */
[----:B------:R1:W-:Y:S01]  /*4f900*/  STG.E.U16 desc[UR10][R8.64], R11 ;  /* 0x0000000b08007986 */ /* 0x0003e2000c10150a */
[----:B0-----:R-:W-:-:S04]  /*4f910*/  LEA R32, P0, R47, R140, 0x1 ;  /* 0x0000008c2f207211 */ /* 0x001fc800078008ff */
[----:B------:R-:W-:Y:S02]  /*4f920*/  LEA.HI.X.SX32 R33, R47, R38, 0x1, P0 ;  /* 0x000000262f217211 */ /* 0x000fe400000f0eff */
[----:B-1----:R-:W-:Y:S02]  /*4f930*/  LEA R8, P0, R45, R140, 0x1 ;  /* 0x0000008c2d087211 */ /* 0x002fe400078008ff */
[----:B------:R-:W-:Y:S02]  /*4f940*/  LEA R47, R31, R71, 0x1 ;  /* 0x000000471f2f7211 */ /* 0x000fe400078e08ff */
[----:B------:R-:W-:-:S03]  /*4f950*/  LEA.HI.X.SX32 R9, R45, R38, 0x1, P0 ;  /* 0x000000262d097211 */ /* 0x000fc600000f0eff */
[----:B------:R-:W-:Y:S01]  /*4f960*/  IMAD R45, R31, 0x2, R47 ;  /* 0x000000021f2d7824 */ /* 0x000fe200078e022f */
[----:B------:R-:W-:Y:S02]  /*4f970*/  PRMT R2, R11, 0x7632, R2 ;  /* 0x000076320b027816 */ /* 0x000fe40000000002 */
[----:B------:R-:W-:Y:S02]  /*4f980*/  LEA R10, P0, R51, R140, 0x1 ;  /* 0x0000008c330a7211 */ /* 0x000fe400078008ff */
[----:B------:R-:W-:Y:S01]  /*4f990*/  LEA R77, R31, R45, 0x1 ;  /* 0x0000002d1f4d7211 */ /* 0x000fe200078e08ff */
[----:B------:R0:W-:Y:S01]  /*4f9a0*/  STG.E.U16 desc[UR10][R20.64], R2 ;  /* 0x0000000214007986 */ /* 0x0001e2000c10150a */
[----:B------:R-:W-:-:S03]  /*4f9b0*/  LEA.HI.X.SX32 R11, R51, R38, 0x1, P0 ;  /* 0x00000026330b7211 */ /* 0x000fc600000f0eff */
[----:B------:R-:W-:Y:S01]  /*4f9c0*/  IMAD R51, R31, 0x2, R77 ;  /* 0x000000021f337824 */ /* 0x000fe200078e024d */
[----:B--2---:R-:W-:Y:S02]  /*4f9d0*/  PRMT R0, R238, 0x7632, R0 ;  /* 0x00007632ee007816 */ /* 0x004fe40000000000 */
[C---:B0-----:R-:W-:Y:S01]  /*4f9e0*/  LEA R20, P0, R37.reuse, R140, 0x1 ;  /* 0x0000008c25147211 */ /* 0x041fe200078008ff */
[----:B------:R0:W-:Y:S03]  /*4f9f0*/  STG.E.U16 desc[UR10][R22.64], R238 ;  /* 0x000000ee16007986 */ /* 0x0001e6000c10150a */
[----:B------:R-:W-:Y:S02]  /*4fa00*/  LEA.HI.X.SX32 R21, R37, R38, 0x1, P0 ;  /* 0x0000002625157211 */ /* 0x000fe400000f0eff */
[----:B------:R-:W-:Y:S01]  /*4fa10*/  LEA R37, R31, R51, 0x1 ;  /* 0x000000331f257211 */ /* 0x000fe200078e08ff */
[----:B------:R-:W-:Y:S04]  /*4fa20*/  STG.E.U16 desc[UR10][R28.64], R0 ;  /* 0x000000001c007986 */ /* 0x000fe8000c10150a */
[----:B------:R1:W-:Y:S01]  /*4fa30*/  STG.E.U16 desc[UR10][R32.64], R233 ;  /* 0x000000e920007986 */ /* 0x0003e2000c10150a */
[----:B0-----:R-:W-:Y:S01]  /*4fa40*/  LEA R22, P0, R59, R140, 0x1 ;  /* 0x0000008c3b167211 */ /* 0x001fe200078008ff */
[----:B-1----:R-:W-:Y:S01]  /*4fa50*/  IMAD R33, R31, 0x2, R37 ;  /* 0x000000021f217824 */ /* 0x002fe200078e0225 */
[----:B------:R-:W-:-:S04]  /*4fa60*/  PRMT R2, R233, 0x7632, R2 ;  /* 0x00007632e9027816 */ /* 0x000fc80000000002 */
[----:B------:R-:W-:Y:S02]  /*4fa70*/  LEA R79, R31, R33, 0x1 ;  /* 0x000000211f4f7211 */ /* 0x000fe400078e08ff */
[----:B------:R-:W-:Y:S02]  /*4fa80*/  LEA.HI.X.SX32 R23, R59, R38, 0x1, P0 ;  /* 0x000000263b177211 */ /* 0x000fe400000f0eff */
[----:B------:R-:W-:Y:S01]  /*4fa90*/  LEA R28, P1, R63, R140, 0x1 ;  /* 0x0000008c3f1c7211 */ /* 0x000fe200078208ff */
[----:B------:R-:W-:Y:S01]  /*4faa0*/  IMAD R59, R31, 0x2, R79 ;  /* 0x000000021f3b7824 */ /* 0x000fe200078e024f */
[----:B------:R0:W-:Y:S02]  /*4fab0*/  STG.E.U16 desc[UR10][R8.64], R2 ;  /* 0x0000000208007986 */ /* 0x0001e4000c10150a */
[----:B------:R-:W-:Y:S02]  /*4fac0*/  LEA.HI.X.SX32 R29, R63, R38, 0x1, P1 ;  /* 0x000000263f1d7211 */ /* 0x000fe400008f0eff */
[----:B------:R-:W-:Y:S01]  /*4fad0*/  LEA R63, R31, R59, 0x1 ;  /* 0x0000003b1f3f7211 */ /* 0x000fe200078e08ff */
[----:B----4-:R1:W-:Y:S01]  /*4fae0*/  STG.E.U16 desc[UR10][R10.64], R235 ;  /* 0x000000eb0a007986 */ /* 0x0103e2000c10150a */
[----:B0-----:R-:W-:-:S04]  /*4faf0*/  LEA R8, P0, R53, R140, 0x1 ;  /* 0x0000008c35087211 */ /* 0x001fc800078008ff */
[----:B------:R-:W-:Y:S01]  /*4fb00*/  LEA.HI.X.SX32 R9, R53, R38, 0x1, P0 ;  /* 0x0000002635097211 */ /* 0x000fe200000f0eff */
[----:B------:R-:W-:Y:S01]  /*4fb10*/  IMAD R53, R31, 0x2, R63 ;  /* 0x000000021f357824 */ /* 0x000fe200078e023f */
[----:B-1----:R-:W-:Y:S02]  /*4fb20*/  LEA R10, P0, R55, R140, 0x1 ;  /* 0x0000008c370a7211 */ /* 0x002fe400078008ff */
        /* <DEDUP_REMOVED lines=10> */
[----:B------:R-:W-:Y:S02]  /*4fbd0*/  PRMT R2, R250, 0x7632, R2 ;  /* 0x00007632fa027816 */ /* 0x000fe40000000002 */
[----:B------:R-:W-:Y:S01]  /*4fbe0*/  LEA.HI.X.SX32 R23, R69, R38, 0x1, P0 ;  /* 0x0000002645177211 */ /* 0x000fe200000f0eff */
[C---:B------:R-:W-:Y:S02]  /*4fbf0*/  IMAD R69, R31.reuse, 0x2, R35 ;  /* 0x000000021f457824 */ /* 0x040fe400078e0223 */
[----:B------:R0:W-:Y:S03]  /*4fc00*/  STG.E.U16 desc[UR10][R28.64], R2 ;  /* 0x000000021c007986 */ /* 0x0001e6000c10150a */
[----:B------:R-:W-:Y:S01]  /*4fc10*/  LEA R87, R31, R69, 0x1 ;  /* 0x000000451f577211 */ /* 0x000fe200078e08ff */
[----:B------:R1:W-:Y:S01]  /*4fc20*/  STG.E.U16 desc[UR10][R8.64], R204 ;  /* 0x000000cc08007986 */ /* 0x0003e2000c10150a */
[----:B0-----:R-:W-:-:S04]  /*4fc30*/  LEA R28, P0, R49, R140, 0x1 ;  /* 0x0000008c311c7211 */ /* 0x001fc800078008ff */
[----:B------:R-:W-:Y:S01]  /*4fc40*/  LEA.HI.X.SX32 R29, R49, R38, 0x1, P0 ;  /* 0x00000026311d7211 */ /* 0x000fe200000f0eff */
[----:B------:R-:W-:Y:S01]  /*4fc50*/  IMAD R49, R31, 0x2, R87 ;  /* 0x000000021f317824 */ /* 0x000fe200078e0257 */
[----:B-1----:R-:W-:-:S04]  /*4fc60*/  LEA R8, P0, R61, R140, 0x1 ;  /* 0x0000008c3d087211 */ /* 0x002fc800078008ff */
[----:B------:R-:W-:Y:S02]  /*4fc70*/  LEA.HI.X.SX32 R9, R61, R38, 0x1, P0 ;  /* 0x000000263d097211 */ /* 0x000fe400000f0eff */
[----:B------:R-:W-:Y:S02]  /*4fc80*/  LEA R61, R31, R49, 0x1 ;  /* 0x000000311f3d7211 */ /* 0x000fe400078e08ff */
[----:B------:R-:W-:-:S03]  /*4fc90*/  PRMT R0, R204, 0x7632, R0 ;  /* 0x00007632cc007816 */ /* 0x000fc60000000000 */
[C---:B------:R-:W-:Y:S02]  /*4fca0*/  IMAD R97, R31.reuse, 0x2, R61 ;  /* 0x000000021f617824 */ /* 0x040fe400078e023d */
[----:B------:R0:W-:Y:S03]  /*4fcb0*/  STG.E.U16 desc[UR10][R10.64], R0 ;  /* 0x000000000a007986 */ /* 0x0001e6000c10150a */
[----:B------:R-:W-:Y:S01]  /*4fcc0*/  LEA R99, R31, R97, 0x1 ;  /* 0x000000611f637211 */ /* 0x000fe200078e08ff */
[----:B------:R1:W-:Y:S01]  /*4fcd0*/  STG.E.U16 desc[UR10][R20.64], R205 ;  /* 0x000000cd14007986 */ /* 0x0003e2000c10150a */
[----:B0-----:R-:W-:Y:S02]  /*4fce0*/  PRMT R11, R205, 0x7632, R11 ;  /* 0x00007632cd0b7816 */ /* 0x001fe4000000000b */
[----:B------:R-:W-:-:S03]  /*4fcf0*/  LEA R10, P0, R39, R140, 0x1 ;  /* 0x0000008c270a7211 */ /* 0x000fc600078008ff */
[----:B------:R0:W-:Y:S01]  /*4fd00*/  STG.E.U16 desc[UR10][R22.64], R11 ;  /* 0x0000000b16007986 */ /* 0x0001e2000c10150a */
[C---:B-1----:R-:W-:Y:S02]  /*4fd10*/  LEA R20, P1, R57.reuse, R140, 0x1 ;  /* 0x0000008c39147211 */ /* 0x042fe400078208ff */
[----:B------:R-:W-:Y:S02]  /*4fd20*/  PRMT R0, R206, 0x7632, R0 ;  /* 0x00007632ce007816 */ /* 0x000fe40000000000 */
[-C--:B------:R-:W-:Y:S02]  /*4fd30*/  LEA.HI.X.SX32 R21, R57, R38.reuse, 0x1, P1 ;  /* 0x0000002639157211 */ /* 0x080fe400008f0eff */
[----:B0-----:R-:W-:Y:S01]  /*4fd40*/  LEA.HI.X.SX32 R11, R39, R38, 0x1, P0 ;  /* 0x00000026270b7211 */ /* 0x001fe200000f0eff */
[----:B------:R-:W-:Y:S01]  /*4fd50*/  IMAD R39, R31, 0x2, R99 ;  /* 0x000000021f277824 */ /* 0x000fe200078e0263 */
[----:B------:R-:W-:Y:S01]  /*4fd60*/  LEA R22, P0, R71, R140, 0x1 ;  /* 0x0000008c47167211 */ /* 0x000fe200078008ff */
[----:B------:R-:W-:Y:S03]  /*4fd70*/  STG.E.U16 desc[UR10][R28.64], R206 ;  /* 0x000000ce1c007986 */ /* 0x000fe6000c10150a */
[----:B------:R-:W-:Y:S01]  /*4fd80*/  LEA R57, R31, R39, 0x1 ;  /* 0x000000271f397211 */ /* 0x000fe200078e08ff */
[----:B------:R0:W-:Y:S01]  /*4fd90*/  STG.E.U16 desc[UR10][R8.64], R0 ;  /* 0x0000000008007986 */ /* 0x0001e2000c10150a */
[----:B------:R-:W-:-:S03]  /*4fda0*/  LEA.HI.X.SX32 R23, R71, R38, 0x1, P0 ;  /* 0x0000002647177211 */ /* 0x000fc600000f0eff */
[----:B------:R-:W-:Y:S01]  /*4fdb0*/  IMAD R71, R31, 0x2, R57 ;  /* 0x000000021f477824 */ /* 0x000fe200078e0239 */
[----:B0-----:R-:W-:-:S04]  /*4fdc0*/  LEA R8, P0, R47, R140, 0x1 ;  /* 0x0000008c2f087211 */ /* 0x001fc800078008ff */
[----:B------:R-:W-:Y:S02]  /*4fdd0*/  LEA.HI.X.SX32 R9, R47, R38, 0x1, P0 ;  /* 0x000000262f097211 */ /* 0x000fe400000f0eff */
[----:B------:R-:W-:Y:S02]  /*4fde0*/  LEA R47, R31, R71, 0x1 ;  /* 0x000000471f2f7211 */ /* 0x000fe400078e08ff */
[----:B------:R-:W-:-:S03]  /*4fdf0*/  LEA R28, P0, R45, R140, 0x1 ;  /* 0x0000008c2d1c7211 */ /* 0x000fc600078008ff */
[----:B------:R-:W-:Y:S01]  /*4fe00*/  IMAD R105, R31, 0x2, R47 ;  /* 0x000000021f697824 */ /* 0x000fe200078e022f */
[----:B------:R0:W-:Y:S01]  /*4fe10*/  STG.E.U16 desc[UR10][R10.64], R207 ;  /* 0x000000cf0a007986 */ /* 0x0001e2000c10150a */
[----:B------:R-:W-:-:S03]  /*4fe20*/  LEA.HI.X.SX32 R29, R45, R38, 0x1, P0 ;  /* 0x000000262d1d7211 */ /* 0x000fc600000f0eff */
[----:B------:R-:W-:Y:S02]  /*4fe30*/  LEA R45, R31, R105, 0x1 ;  /* 0x000000691f2d7211 */ /* 0x000fe400078e08ff */
[----:B------:R-:W-:Y:S02]  /*4fe40*/  PRMT R2, R207, 0x7632, R2 ;  /* 0x00007632cf027816 */ /* 0x000fe40000000002 */
[----:B0-----:R-:W-:-:S04]  /*4fe50*/  LEA R10, P0, R77, R140, 0x1 ;  /* 0x0000008c4d0a7211 */ /* 0x001fc800078008ff */
[----:B------:R-:W-:Y:S01]  /*4fe60*/  LEA.HI.X.SX32 R11, R77, R38, 0x1, P0 ;  /* 0x000000264d0b7211 */ /* 0x000fe200000f0eff */
[C---:B------:R-:W-:Y:S01]  /*4fe70*/  IMAD R77, R31.reuse, 0x2, R45 ;  /* 0x000000021f4d7824 */ /* 0x040fe200078e022d */
[----:B------:R0:W-:Y:S04]  /*4fe80*/  STG.E.U16 desc[UR10][R20.64], R2 ;  /* 0x0000000214007986 */ /* 0x0001e8000c10150a */
        /* <DEDUP_REMOVED lines=16> */
[----:B------:R-:W-:Y:S01]  /*4ff90*/  LEA R8, P0, R33, R140, 0x1 ;  /* 0x0000008c21087211 */ /* 0x000fe200078008ff */
[----:B------:R0:W-:Y:S02]  /*4ffa0*/  STG.E.U16 desc[UR10][R10.64], R2 ;  /* 0x000000020a007986 */ /* 0x0001e4000c10150a */
[----:B------:R-:W-:Y:S01]  /*4ffb0*/  IMAD R79, R31, 0x2, R109 ;  /* 0x000000021f4f7824 */ /* 0x000fe200078e026d */
[----:B------:R-:W-:Y:S01]  /*4ffc0*/  LEA.HI.X.SX32 R9, R33, R38, 0x1, P0 ;  /* 0x0000002621097211 */ /* 0x000fe200000f0eff */
[----:B------:R-:W-:Y:S03]  /*4ffd0*/  STG.E.U16 desc[UR10][R20.64], R14 ;  /* 0x0000000e14007986 */ /* 0x000fe6000c10150a */
[----:B------:R-:W-:-:S02]  /*4ffe0*/  LEA R111, R31, R79, 0x1 ;  /* 0x0000004f1f6f7211 */ /* 0x000fc400078e08ff */
[----:B0-----:R-:W-:Y:S02]  /*4fff0*/  PRMT R11, R14, 0x7632, R11 ;  /* 0x000076320e0b7816 */ /* 0x001fe4000000000b */
[----:B------:R-:W-:-:S03]  /*50000*/  LEA R10, P0, R59, R140, 0x1 ;  /* 0x0000008c3b0a7211 */ /* 0x000fc600078008ff */
[----:B------:R0:W-:Y:S02]  /*50010*/  STG.E.U16 desc[UR10][R22.64], R11 ;  /* 0x0000000b16007986 */ /* 0x0001e4000c10150a */
[----:B0-----:R-:W-:Y:S01]  /*50020*/  LEA.HI.X.SX32 R11, R59, R38, 0x1, P0 ;  /* 0x000000263b0b7211 */ /* 0x001fe200000f0eff */
[----:B------:R-:W-:Y:S01]  /*50030*/  IMAD R59, R31, 0x2, R111 ;  /* 0x000000021f3b7824 */ /* 0x000fe200078e026f */
[----:B------:R-:W-:-:S04]  /*50040*/  LEA R20, P0, R63, R140, 0x1 ;  /* 0x0000008c3f147211 */ /* 0x000fc800078008ff */
        /* <DEDUP_REMOVED lines=12> */
[----:B------:R-:W-:Y:S02]  /*50110*/  LEA R119, R31, R55, 0x1 ;  /* 0x000000371f777211 */ /* 0x000fe400078e08ff */
[----:B0-----:R-:W-:-:S04]  /*50120*/  LEA R12, P0, R85, R140, 0x1 ;  /* 0x0000008c550c7211 */ /* 0x001fc800078008ff */
[----:B------:R-:W-:Y:S01]  /*50130*/  LEA.HI.X.SX32 R13, R85, R38, 0x1, P0 ;  /* 0x00000026550d7211 */ /* 0x000fe200000f0eff */
[----:B------:R-:W-:Y:S01]  /*50140*/  IMAD R85, R31, 0x2, R119 ;  /* 0x000000021f557824 */ /* 0x000fe200078e0277 */
[----:B------:R0:W-:Y:S01]  /*50150*/  STG.E.U16 desc[UR10][R10.64], R4 ;  /* 0x000000040a007986 */ /* 0x0001e2000c10150a */
[----:B------:R-:W-:-:S03]  /*50160*/  PRMT R2, R4, 0x7632, R2 ;  /* 0x0000763204027816 */ /* 0x000fc60000000002 */
[----:B------:R-:W-:Y:S02]  /*50170*/  LEA R125, R31, R85, 0x1 ;  /* 0x000000551f7d7211 */ /* 0x000fe400078e08ff */
[----:B------:R-:W-:Y:S01]  /*50180*/  STG.E.U16 desc[UR10][R20.64], R2 ;  /* 0x0000000214007986 */ /* 0x000fe2000c10150a */
[----:B0-----:R-:W-:Y:S02]  /*50190*/  LEA R10, P0, R35, R140, 0x1 ;  /* 0x0000008c230a7211 */ /* 0x001fe400078008ff */
[----:B------:R-:W-:Y:S01]  /*501a0*/  IMAD R127, R31, 0x2, R125 ;  /* 0x000000021f7f7824 */ /* 0x000fe200078e027d */
[----:B------:R-:W-:Y:S02]  /*501b0*/  PRMT R0, R5, 0x7632, R0 ;  /* 0x0000763205007816 */ /* 0x000fe40000000000 */
[----:B------:R-:W-:Y:S02]  /*501c0*/  LEA.HI.X.SX32 R11, R35, R38, 0x1, P0 ;  /* 0x00000026230b7211 */ /* 0x000fe400000f0eff */
[C---:B------:R-:W-:Y:S01]  /*501d0*/  LEA R14, P0, R69.reuse, R140, 0x1 ;  /* 0x0000008c450e7211 */ /* 0x040fe200078008ff */
[----:B------:R0:W-:Y:S03]  /*501e0*/  STG.E.U16 desc[UR10][R22.64], R5 ;  /* 0x0000000516007986 */ /* 0x0001e6000c10150a */
[----:B------:R-:W-:Y:S01]  /*501f0*/  LEA.HI.X.SX32 R15, R69, R38, 0x1, P0 ;  /* 0x00000026450f7211 */ /* 0x000fe200000f0eff */
[----:B------:R-:W-:Y:S01]  /*50200*/  STG.E.U16 desc[UR10][R8.64], R0 ;  /* 0x0000000008007986 */ /* 0x000fe2000c10150a */
[----:B------:R-:W-:-:S02]  /*50210*/  LEA R4, P0, R87, R140, 0x1 ;  /* 0x0000008c57047211 */ /* 0x000fc400078008ff */
[----:B------:R-:W-:Y:S01]  /*50220*/  LEA R69, R31, R127, 0x1 ;  /* 0x0000007f1f457211 */ /* 0x000fe200078e08ff */
[----:B------:R-:W-:Y:S01]  /*50230*/  STG.E.U16 desc[UR10][R12.64], R6 ;  /* 0x000000060c007986 */ /* 0x000fe2000c10150a */
[----:B0-----:R-:W-:-:S05]  /*50240*/  PRMT R5, R6, 0x7632, R5 ;  /* 0x0000763206057816 */ /* 0x001fca0000000005 */
[----:B------:R0:W-:Y:S02]  /*50250*/  STG.E.U16 desc[UR10][R10.64], R5 ;  /* 0x000000050a007986 */ /* 0x0001e4000c10150a */
[----:B0-----:R-:W-:Y:S01]  /*50260*/  LEA.HI.X.SX32 R5, R87, R38, 0x1, P0 ;  /* 0x0000002657057211 */ /* 0x001fe200000f0eff */
[----:B------:R-:W-:-:S05]  /*50270*/  IMAD R87, R31, 0x2, R69 ;  /* 0x000000021f577824 */ /* 0x000fca00078e0245 */
[----:B------:R-:W-:Y:S02]  /*50280*/  LEA R129, R31, R87, 0x1 ;  /* 0x000000571f817211 */ /* 0x000fe400078e08ff */
[----:B------:R-:W-:-:S03]  /*50290*/  LEA R8, P0, R49, R140, 0x1 ;  /* 0x0000008c31087211 */ /* 0x000fc600078008ff */
[----:B------:R-:W-:Y:S01]  /*502a0*/  IMAD R131, R31, 0x2, R129 ;  /* 0x000000021f837824 */ /* 0x000fe200078e0281 */
[----:B------:R-:W-:Y:S02]  /*502b0*/  LEA.HI.X.SX32 R9, R49, R38, 0x1, P0 ;  /* 0x0000002631097211 */ /* 0x000fe400000f0eff */
[----:B------:R-:W-:Y:S02]  /*502c0*/  LEA R12, P0, R61, R140, 0x1 ;  /* 0x0000008c3d0c7211 */ /* 0x000fe400078008ff */
[----:B------:R-:W-:Y:S02]  /*502d0*/  LEA R133, R31, R131, 0x1 ;  /* 0x000000831f857211 */ /* 0x000fe400078e08ff */
[----:B------:R-:W-:Y:S02]  /*502e0*/  LEA.HI.X.SX32 R13, R61, R38, 0x1, P0 ;  /* 0x000000263d0d7211 */ /* 0x000fe400000f0eff */
[----:B------:R-:W-:Y:S01]  /*502f0*/  LEA R10, P0, R97, R140, 0x1 ;  /* 0x0000008c610a7211 */ /* 0x000fe200078008ff */
[----:B------:R-:W-:-:S03]  /*50300*/  IMAD R135, R31, 0x2, R133 ;  /* 0x000000021f877824 */ /* 0x000fc600078e0285 */
[----:B------:R-:W-:Y:S02]  /*50310*/  LEA.HI.X.SX32 R11, R97, R38, 0x1, P0 ;  /* 0x00000026610b7211 */ /* 0x000fe400000f0eff */
[----:B------:R-:W-:Y:S02]  /*50320*/  LEA R97, R31, R135, 0x1 ;  /* 0x000000871f617211 */ /* 0x000fe400078e08ff */
[----:B------:R-:W-:-:S03]  /*50330*/  LEA R20, P1, R39, R140, 0x1 ;  /* 0x0000008c27147211 */ /* 0x000fc600078208ff */
[----:B------:R-:W-:Y:S01]  /*50340*/  IMAD R137, R31, 0x2, R97 ;  /* 0x000000021f897824 */ /* 0x000fe200078e0261 */
[----:B------:R-:W-:-:S04]  /*50350*/  LEA.HI.X.SX32 R21, R39, R38, 0x1, P1 ;  /* 0x0000002627157211 */ /* 0x000fc800008f0eff */
[----:B------:R-:W-:-:S05]  /*50360*/  LEA R39, R31, R137, 0x1 ;  /* 0x000000891f277211 */ /* 0x000fca00078e08ff */
[----:B------:R-:W-:-:S05]  /*50370*/  IMAD R139, R31, 0x2, R39 ;  /* 0x000000021f8b7824 */ /* 0x000fca00078e0227 */
        /* <DEDUP_REMOVED lines=8> */
[C---:B------:R-:W-:Y:S01]  /*50400*/  LEA R157, R31.reuse, R155, 0x1 ;  /* 0x0000009b1f9d7211 */ /* 0x040fe200078e08ff */
[----:B------:R0:W-:Y:S04]  /*50410*/  STG.E.U16 desc[UR10][R14.64], R7 ;  /* 0x000000070e007986 */ /* 0x0001e8000c10150a */
[----:B------:R-:W-:Y:S01]  /*50420*/  IMAD R159, R31, 0x2, R157 ;  /* 0x000000021f9f7824 */ /* 0x000fe200078e029d */
[----:B------:R-:W-:Y:S02]  /*50430*/  PRMT R2, R7, 0x7632, R2 ;  /* 0x0000763207027816 */ /* 0x000fe40000000002 */
[----:B------:R-:W-:Y:S02]  /*50440*/  PRMT R6, R24, 0x7632, R6 ;  /* 0x0000763218067816 */ /* 0x000fe40000000006 */
[----:B------:R-:W-:-:S02]  /*50450*/  LEA R161, R31, R159, 0x1 ;  /* 0x0000009f1fa17211 */ /* 0x000fc400078e08ff */
[----:B0-----:R-:W-:Y:S01]  /*50460*/  LEA R14, P0, R99, R140, 0x1 ;  /* 0x0000008c630e7211 */ /* 0x001fe200078008ff */
[----:B------:R0:W-:Y:S02]  /*50470*/  STG.E.U16 desc[UR10][R4.64], R2 ;  /* 0x0000000204007986 */ /* 0x0001e4000c10150a */
[----:B------:R-:W-:Y:S01]  /*50480*/  IMAD R163, R31, 0x2, R161 ;  /* 0x000000021fa37824 */ /* 0x000fe200078e02a1 */
[----:B------:R-:W-:Y:S01]  /*50490*/  LEA.HI.X.SX32 R15, R99, R38, 0x1, P0 ;  /* 0x00000026630f7211 */ /* 0x000fe200000f0eff */
[----:B------:R1:W-:Y:S01]  /*504a0*/  STG.E.U16 desc[UR10][R8.64], R24 ;  /* 0x0000001808007986 */ /* 0x0003e2000c10150a */
[----:B------:R-:W-:-:S03]  /*504b0*/  PRMT R7, R25, 0x7632, R7 ;  /* 0x0000763219077816 */ /* 0x000fc60000000007 */
[----:B------:R2:W-:Y:S01]  /*504c0*/  STG.E.U16 desc[UR10][R12.64], R6 ;  /* 0x000000060c007986 */ /* 0x0005e2000c10150a */
[----:B0-----:R-:W-:-:S03]  /*504d0*/  LEA R4, P0, R57, R140, 0x1 ;  /* 0x0000008c39047211 */ /* 0x001fc600078008ff */
[----:B------:R0:W-:Y:S01]  /*504e0*/  STG.E.U16 desc[UR10][R10.64], R25 ;  /* 0x000000190a007986 */ /* 0x0001e2000c10150a */
[----:B------:R-:W-:Y:S02]  /*504f0*/  LEA R165, R31, R163, 0x1 ;  /* 0x000000a31fa57211 */ /* 0x000fe400078e08ff */
[----:B-1----:R-:W-:Y:S02]  /*50500*/  LEA R8, P2, R47, R140, 0x1 ;  /* 0x0000008c2f087211 */ /* 0x002fe400078408ff */
[----:B------:R-:W-:Y:S02]  /*50510*/  LEA.HI.X.SX32 R5, R57, R38, 0x1, P0 ;  /* 0x0000002639057211 */ /* 0x000fe400000f0eff */
[----:B--2---:R-:W-:Y:S01]  /*50520*/  LEA R6, P1, R71, R140, 0x1 ;  /* 0x0000008c47067211 */ /* 0x004fe200078208ff */
[----:B------:R1:W-:Y:S01]  /*50530*/  STG.E.U16 desc[UR10][R14.64], R7 ;  /* 0x000000070e007986 */ /* 0x0003e2000c10150a */
[----:B------:R-:W-:Y:S02]  /*50540*/  LEA.HI.X.SX32 R9, R47, R38, 0x1, P2 ;  /* 0x000000262f097211 */ /* 0x000fe400010f0eff */
[----:B0-----:R-:W-:Y:S01]  /*50550*/  LEA R10, P0, R105, R140, 0x1 ;  /* 0x0000008c690a7211 */ /* 0x001fe200078008ff */
[----:B------:R0:W-:Y:S01]  /*50560*/  STG.E.U16 desc[UR10][R20.64], R26 ;  /* 0x0000001a14007986 */ /* 0x0001e2000c10150a */
[----:B------:R-:W-:-:S02]  /*50570*/  IMAD R167, R31, 0x2, R165 ;  /* 0x000000021fa77824 */ /* 0x000fc400078e02a5 */
[-C--:B------:R-:W-:Y:S02]  /*50580*/  LEA.HI.X.SX32 R11, R105, R38.reuse, 0x1, P0 ;  /* 0x00000026690b7211 */ /* 0x080fe400000f0eff */
[----:B-1----:R-:W-:Y:S02]  /*50590*/  LEA.HI.X.SX32 R7, R71, R38, 0x1, P1 ;  /* 0x0000002647077211 */ /* 0x002fe400008f0eff */
[-C--:B------:R-:W-:Y:S02]  /*505a0*/  LEA R12, P1, R45, R140.reuse, 0x1 ;  /* 0x0000008c2d0c7211 */ /* 0x080fe400078208ff */
[-C--:B------:R-:W-:Y:S02]  /*505b0*/  LEA R14, P2, R77, R140.reuse, 0x1 ;  /* 0x0000008c4d0e7211 */ /* 0x080fe400078408ff */
[----:B0-----:R-:W-:Y:S02]  /*505c0*/  LEA R20, P0, R107, R140, 0x1 ;  /* 0x0000008c6b147211 */ /* 0x001fe400078008ff */
[----:B------:R-:W-:-:S02]  /*505d0*/  LEA.HI.X.SX32 R13, R45, R38, 0x1, P1 ;  /* 0x000000262d0d7211 */ /* 0x000fc400008f0eff */
[----:B------:R-:W-:Y:S02]  /*505e0*/  LEA.HI.X.SX32 R15, R77, R38, 0x1, P2 ;  /* 0x000000264d0f7211 */ /* 0x000fe400010f0eff */
[-C--:B------:R-:W-:Y:S02]  /*505f0*/  LEA R22, P1, R51, R140.reuse, 0x1 ;  /* 0x0000008c33167211 */ /* 0x080fe400078208ff */
[----:B------:R-:W-:Y:S02]  /*50600*/  LEA R24, P2, R37, R140, 0x1 ;  /* 0x0000008c25187211 */ /* 0x000fe400078408ff */
[----:B------:R-:W-:Y:S02]  /*50610*/  LEA.HI.X.SX32 R21, R107, R38, 0x1, P0 ;  /* 0x000000266b157211 */ /* 0x000fe400000f0eff */
[----:B------:R-:W-:Y:S02]  /*50620*/  LEA R28, P0, R29, R140, 0x1 ;  /* 0x0000008c1d1c7211 */ /* 0x000fe400078008ff */
[----:B------:R-:W-:-:S02]  /*50630*/  LEA R169, R31, R167, 0x1 ;  /* 0x000000a71fa97211 */ /* 0x000fc400078e08ff */
[-C--:B------:R-:W-:Y:S02]  /*50640*/  LEA.HI.X.SX32 R23, R51, R38.reuse, 0x1, P1 ;  /* 0x0000002633177211 */ /* 0x080fe400008f0eff */
[----:B------:R-:W-:Y:S02]  /*50650*/  LEA.HI.X.SX32 R25, R37, R38, 0x1, P2 ;  /* 0x0000002625197211 */ /* 0x000fe400010f0eff */
[-C--:B------:R-:W-:Y:S01]  /*50660*/  LEA R32, P1, R109, R140.reuse, 0x1 ;  /* 0x0000008c6d207211 */ /* 0x080fe200078208ff */
[----:B------:R-:W-:Y:S01]  /*50670*/  IMAD R171, R31, 0x2, R169 ;  /* 0x000000021fab7824 */ /* 0x000fe200078e02a9 */
[----:B------:R-:W-:Y:S02]  /*50680*/  LEA R34, P2, R79, R140, 0x1 ;  /* 0x0000008c4f227211 */ /* 0x000fe400078408ff */
[----:B------:R-:W-:Y:S02]  /*50690*/  LEA.HI.X.SX32 R29, R29, R38, 0x1, P0 ;  /* 0x000000261d1d7211 */ /* 0x000fe400000f0eff */
[----:B------:R-:W-:-:S02]  /*506a0*/  LEA R36, P0, R111, R140, 0x1 ;  /* 0x0000008c6f247211 */ /* 0x000fc400078008ff */
[-C--:B------:R-:W-:Y:S02]  /*506b0*/  LEA.HI.X.SX32 R33, R109, R38.reuse, 0x1, P1 ;  /* 0x000000266d217211 */ /* 0x080fe400008f0eff */
[----:B------:R-:W-:Y:S02]  /*506c0*/  LEA.HI.X.SX32 R35, R79, R38, 0x1, P2 ;  /* 0x000000264f237211 */ /* 0x000fe400010f0eff */
[-C--:B------:R-:W-:Y:S02]  /*506d0*/  LEA R44, P1, R59, R140.reuse, 0x1 ;  /* 0x0000008c3b2c7211 */ /* 0x080fe400078208ff */
[----:B------:R-:W-:Y:S02]  /*506e0*/  LEA R46, P2, R63, R140, 0x1 ;  /* 0x0000008c3f2e7211 */ /* 0x000fe400078408ff */
[----:B------:R-:W-:Y:S02]  /*506f0*/  LEA.HI.X.SX32 R37, R111, R38, 0x1, P0 ;  /* 0x000000266f257211 */ /* 0x000fe400000f0eff */
[----:B------:R-:W-:-:S02]  /*50700*/  LEA R48, P0, R117, R140, 0x1 ;  /* 0x0000008c75307211 */ /* 0x000fc400078008ff */
[----:B------:R-:W-:Y:S02]  /*50710*/  LEA R173, R31, R171, 0x1 ;  /* 0x000000ab1fad7211 */ /* 0x000fe400078e08ff */
[-C--:B------:R-:W-:Y:S02]  /*50720*/  LEA.HI.X.SX32 R45, R59, R38.reuse, 0x1, P1 ;  /* 0x000000263b2d7211 */ /* 0x080fe400008f0eff */
[----:B------:R-:W-:Y:S02]  /*50730*/  LEA.HI.X.SX32 R47, R63, R38, 0x1, P2 ;  /* 0x000000263f2f7211 */ /* 0x000fe400010f0eff */
[-C--:B------:R-:W-:Y:S01]  /*50740*/  LEA R50, P1, R53, R140.reuse, 0x1 ;  /* 0x0000008c35327211 */ /* 0x080fe200078208ff */
[----:B------:R-:W-:Y:S01]  /*50750*/  IMAD R175, R31, 0x2, R173 ;  /* 0x000000021faf7824 */ /* 0x000fe200078e02ad */
[----:B------:R-:W-:Y:S02]  /*50760*/  LEA R52, P2, R55, R140, 0x1 ;  /* 0x0000008c37347211 */ /* 0x000fe400078408ff */
[----:B------:R-:W-:-:S02]  /*50770*/  LEA.HI.X.SX32 R49, R117, R38, 0x1, P0 ;  /* 0x0000002675317211 */ /* 0x000fc400000f0eff */
[----:B------:R-:W-:Y:S02]  /*50780*/  LEA R54, P0, R119, R140, 0x1 ;  /* 0x0000008c77367211 */ /* 0x000fe400078008ff */
[-C--:B------:R-:W-:Y:S02]  /*50790*/  LEA.HI.X.SX32 R51, R53, R38.reuse, 0x1, P1 ;  /* 0x0000002635337211 */ /* 0x080fe400008f0eff */
[----:B------:R-:W-:Y:S02]  /*507a0*/  LEA.HI.X.SX32 R53, R55, R38, 0x1, P2 ;  /* 0x0000002637357211 */ /* 0x000fe400010f0eff */
[----:B------:R-:W-:Y:S02]  /*507b0*/  LEA R56, P1, R85, R140, 0x1 ;  /* 0x0000008c55387211 */ /* 0x000fe400078208ff */
[----:B------:R-:W-:Y:S02]  /*507c0*/  LEA.HI.X.SX32 R55, R119, R38, 0x1, P0 ;  /* 0x0000002677377211 */ /* 0x000fe400000f0eff */
[----:B------:R-:W-:-:S02]  /*507d0*/  LEA R58, P2, R125, R140, 0x1 ;  /* 0x0000008c7d3a7211 */ /* 0x000fc400078408ff */
[----:B------:R-:W-:Y:S02]  /*507e0*/  LEA R60, P0, R127, R140, 0x1 ;  /* 0x0000008c7f3c7211 */ /* 0x000fe400078008ff */
[----:B------:R-:W-:Y:S02]  /*507f0*/  LEA R177, R31, R175, 0x1 ;  /* 0x000000af1fb17211 */ /* 0x000fe400078e08ff */
[-C--:B------:R-:W-:Y:S02]  /*50800*/  LEA.HI.X.SX32 R57, R85, R38.reuse, 0x1, P1 ;  /* 0x0000002655397211 */ /* 0x080fe400008f0eff */
[----:B------:R-:W-:Y:S01]  /*50810*/  LEA.HI.X.SX32 R59, R125, R38, 0x1, P2 ;  /* 0x000000267d3b7211 */ /* 0x000fe200010f0eff */
[----:B------:R-:W-:Y:S01]  /*50820*/  IMAD R179, R31, 0x2, R177 ;  /* 0x000000021fb37824 */ /* 0x000fe200078e02b1 */
[----:B------:R-:W-:Y:S02]  /*50830*/  LEA R62, P1, R69, R140, 0x1 ;  /* 0x0000008c453e7211 */ /* 0x000fe400078208ff */
[----:B------:R-:W-:-:S02]  /*50840*/  LEA.HI.X.SX32 R61, R127, R38, 0x1, P0 ;  /* 0x000000267f3d7211 */ /* 0x000fc400000f0eff */
[-C--:B------:R-:W-:Y:S02]  /*50850*/  LEA R68, P2, R87, R140.reuse, 0x1 ;  /* 0x0000008c57447211 */ /* 0x080fe400078408ff */
[----:B------:R-:W-:Y:S02]  /*50860*/  LEA R70, P0, R129, R140, 0x1 ;  /* 0x0000008c81467211 */ /* 0x000fe400078008ff */
[-C--:B------:R-:W-:Y:S02]  /*50870*/  LEA.HI.X.SX32 R63, R69, R38.reuse, 0x1, P1 ;  /* 0x00000026453f7211 */ /* 0x080fe400008f0eff */
[----:B------:R-:W-:Y:S02]  /*50880*/  LEA.HI.X.SX32 R69, R87, R38, 0x1, P2 ;  /* 0x0000002657457211 */ /* 0x000fe400010f0eff */
[----:B------:R-:W-:Y:S02]  /*50890*/  LEA R76, P1, R131, R140, 0x1 ;  /* 0x0000008c834c7211 */ /* 0x000fe400078208ff */
[----:B------:R-:W-:-:S02]  /*508a0*/  LEA.HI.X.SX32 R71, R129, R38, 0x1, P0 ;  /* 0x0000002681477211 */ /* 0x000fc400000f0eff */
[-C--:B------:R-:W-:Y:S02]  /*508b0*/  LEA R78, P2, R133, R140.reuse, 0x1 ;  /* 0x0000008c854e7211 */ /* 0x080fe400078408ff */
[----:B------:R-:W-:Y:S02]  /*508c0*/  LEA R84, P0, R135, R140, 0x1 ;  /* 0x0000008c87547211 */ /* 0x000fe400078008ff */
[----:B------:R-:W-:Y:S02]  /*508d0*/  LEA R181, R31, R179, 0x1 ;  /* 0x000000b31fb57211 */ /* 0x000fe400078e08ff */
[-C--:B------:R-:W-:Y:S02]  /*508e0*/  LEA.HI.X.SX32 R77, R131, R38.reuse, 0x1, P1 ;  /* 0x00000026834d7211 */ /* 0x080fe400008f0eff */
[----:B------:R-:W-:Y:S01]  /*508f0*/  LEA.HI.X.SX32 R79, R133, R38, 0x1, P2 ;  /* 0x00000026854f7211 */ /* 0x000fe200010f0eff */
[----:B------:R-:W-:Y:S01]  /*50900*/  IMAD R183, R31, 0x2, R181 ;  /* 0x000000021fb77824 */ /* 0x000fe200078e02b5 */
[----:B------:R-:W-:-:S02]  /*50910*/  LEA R86, P1, R97, R140, 0x1 ;  /* 0x0000008c61567211 */ /* 0x000fc400078208ff */
[----:B------:R-:W-:Y:S02]  /*50920*/  LEA.HI.X.SX32 R85, R135, R38, 0x1, P0 ;  /* 0x0000002687557211 */ /* 0x000fe400000f0eff */
[-C--:B------:R-:W-:Y:S02]  /*50930*/  LEA R96, P2, R137, R140.reuse, 0x1 ;  /* 0x0000008c89607211 */ /* 0x080fe400078408ff */
[----:B------:R-:W-:Y:S02]  /*50940*/  LEA R98, P0, R39, R140, 0x1 ;  /* 0x0000008c27627211 */ /* 0x000fe400078008ff */
[-C--:B------:R-:W-:Y:S02]  /*50950*/  LEA.HI.X.SX32 R87, R97, R38.reuse, 0x1, P1 ;  /* 0x0000002661577211 */ /* 0x080fe400008f0eff */
[-C--:B------:R-:W-:Y:S02]  /*50960*/  LEA.HI.X.SX32 R97, R137, R38.reuse, 0x1, P2 ;  /* 0x0000002689617211 */ /* 0x080fe400010f0eff */
[----:B------:R-:W-:-:S02]  /*50970*/  LEA.HI.X.SX32 R99, R39, R38, 0x1, P0 ;  /* 0x0000002627637211 */ /* 0x000fc400000f0eff */
[----:B------:R-:W-:Y:S02]  /*50980*/  LEA R106, P2, R141, R140, 0x1 ;  /* 0x0000008c8d6a7211 */ /* 0x000fe400078408ff */
[----:B------:R-:W-:Y:S02]  /*50990*/  LEA R39, R31, R183, 0x1 ;  /* 0x000000b71f277211 */ /* 0x000fe400078e08ff */
[----:B------:R-:W-:-:S03]  /*509a0*/  LEA.HI.X.SX32 R107, R141, R38, 0x1, P2 ;  /* 0x000000268d6b7211 */ /* 0x000fc600010f0eff */
[----:B------:R-:W-:-:S05]  /*509b0*/  IMAD R141, R31, 0x2, R39 ;  /* 0x000000021f8d7824 */ /* 0x000fca00078e0227 */
[----:B------:R-:W-:-:S05]  /*509c0*/  LEA R185, R31, R141, 0x1 ;  /* 0x0000008d1fb97211 */ /* 0x000fca00078e08ff */
[----:B------:R-:W-:-:S05]  /*509d0*/  IMAD R187, R31, 0x2, R185 ;  /* 0x000000021fbb7824 */ /* 0x000fca00078e02b9 */
[----:B------:R-:W-:-:S05]  /*509e0*/  LEA R189, R31, R187, 0x1 ;  /* 0x000000bb1fbd7211 */ /* 0x000fca00078e08ff */
[----:B------:R-:W-:-:S05]  /*509f0*/  IMAD R191, R31, 0x2, R189 ;  /* 0x000000021fbf7824 */ /* 0x000fca00078e02bd */
[----:B------:R-:W-:-:S05]  /*50a00*/  LEA R193, R31, R191, 0x1 ;  /* 0x000000bf1fc17211 */ /* 0x000fca00078e08ff */
[----:B------:R-:W-:Y:S01]  /*50a10*/  IMAD R195, R31, 0x2, R193 ;  /* 0x000000021fc37824 */ /* 0x000fe200078e02c1 */
[-C--:B------:R-:W-:Y:S02]  /*50a20*/  LEA R104, P1, R139, R140.reuse, 0x1 ;  /* 0x0000008c8b687211 */ /* 0x080fe400078208ff */
[----:B------:R-:W-:Y:S02]  /*50a30*/  LEA R108, P0, R143, R140, 0x1 ;  /* 0x0000008c8f6c7211 */ /* 0x000fe400078008ff */
[----:B------:R-:W-:Y:S02]  /*50a40*/  LEA R199, R31, R195, 0x1 ;  /* 0x000000c31fc77211 */ /* 0x000fe400078e08ff */
[-C--:B------:R-:W-:Y:S02]  /*50a50*/  LEA.HI.X.SX32 R105, R139, R38.reuse, 0x1, P1 ;  /* 0x000000268b697211 */ /* 0x080fe400008f0eff */
[----:B------:R-:W-:Y:S01]  /*50a60*/  LEA.HI.X.SX32 R109, R143, R38, 0x1, P0 ;  /* 0x000000268f6d7211 */ /* 0x000fe200000f0eff */
[----:B------:R-:W-:Y:S01]  /*50a70*/  IMAD R201, R31, 0x2, R199 ;  /* 0x000000021fc97824 */ /* 0x000fe200078e02c7 */
[----:B------:R-:W-:-:S02]  /*50a80*/  LEA R110, P1, R145, R140, 0x1 ;  /* 0x0000008c916e7211 */ /* 0x000fc400078208ff */
[----:B------:R-:W-:Y:S02]  /*50a90*/  LEA R118, P0, R149, R140, 0x1 ;  /* 0x0000008c95767211 */ /* 0x000fe400078008ff */
[-C--:B------:R-:W-:Y:S02]  /*50aa0*/  LEA.HI.X.SX32 R111, R145, R38.reuse, 0x1, P1 ;  /* 0x00000026916f7211 */ /* 0x080fe400008f0eff */
[----:B------:R-:W-:Y:S02]  /*50ab0*/  LEA.HI.X.SX32 R119, R149, R38, 0x1, P0 ;  /* 0x0000002695777211 */ /* 0x000fe400000f0eff */
[-C--:B------:R-:W-:Y:S02]  /*50ac0*/  LEA R124, P1, R151, R140.reuse, 0x1 ;  /* 0x0000008c977c7211 */ /* 0x080fe400078208ff */
[----:B------:R-:W-:Y:S02]  /*50ad0*/  LEA R128, P0, R155, R140, 0x1 ;  /* 0x0000008c9b807211 */ /* 0x000fe400078008ff */
[----:B------:R-:W-:-:S02]  /*50ae0*/  LEA R203, R31, R201, 0x1 ;  /* 0x000000c91fcb7211 */ /* 0x000fc400078e08ff */
[-C--:B------:R-:W-:Y:S02]  /*50af0*/  LEA.HI.X.SX32 R125, R151, R38.reuse, 0x1, P1 ;  /* 0x00000026977d7211 */ /* 0x080fe400008f0eff */
[----:B------:R-:W-:Y:S01]  /*50b00*/  LEA.HI.X.SX32 R129, R155, R38, 0x1, P0 ;  /* 0x000000269b817211 */ /* 0x000fe200000f0eff */
[----:B------:R-:W-:Y:S01]  /*50b10*/  IMAD R205, R31, 0x2, R203 ;  /* 0x000000021fcd7824 */ /* 0x000fe200078e02cb */
[-C--:B------:R-:W-:Y:S02]  /*50b20*/  LEA R130, P1, R157, R140.reuse, 0x1 ;  /* 0x0000008c9d827211 */ /* 0x080fe400078208ff */
[----:B------:R-:W-:Y:S02]  /*50b30*/  LEA R134, P0, R161, R140, 0x1 ;  /* 0x0000008ca1867211 */ /* 0x000fe400078008ff */
[-C--:B------:R-:W-:Y:S02]  /*50b40*/  LEA.HI.X.SX32 R131, R157, R38.reuse, 0x1, P1 ;  /* 0x000000269d837211 */ /* 0x080fe400008f0eff */
[----:B------:R-:W-:-:S02]  /*50b50*/  LEA.HI.X.SX32 R135, R161, R38, 0x1, P0 ;  /* 0x00000026a1877211 */ /* 0x000fc400000f0eff */
[-C--:B------:R-:W-:Y:S02]  /*50b60*/  LEA R116, P2, R147, R140.reuse, 0x1 ;  /* 0x0000008c93747211 */ /* 0x080fe400078408ff */
[-C--:B------:R-:W-:Y:S02]  /*50b70*/  LEA R136, P1, R163, R140.reuse, 0x1 ;  /* 0x0000008ca3887211 */ /* 0x080fe400078208ff */
[----:B------:R-:W-:Y:S02]  /*50b80*/  LEA R142, P0, R167, R140, 0x1 ;  /* 0x0000008ca78e7211 */ /* 0x000fe400078008ff */
[----:B------:R-:W-:Y:S02]  /*50b90*/  LEA R207, R31, R205, 0x1 ;  /* 0x000000cd1fcf7211 */ /* 0x000fe400078e08ff */
[-C--:B------:R-:W-:Y:S02]  /*50ba0*/  LEA.HI.X.SX32 R117, R147, R38.reuse, 0x1, P2 ;  /* 0x0000002693757211 */ /* 0x080fe400010f0eff */
[-C--:B------:R-:W-:Y:S01]  /*50bb0*/  LEA.HI.X.SX32 R137, R163, R38.reuse, 0x1, P1 ;  /* 0x00000026a3897211 */ /* 0x080fe200008f0eff */
[----:B------:R-:W-:Y:S01]  /*50bc0*/  IMAD R209, R31, 0x2, R207 ;  /* 0x000000021fd17824 */ /* 0x000fe200078e02cf */
[----:B------:R-:W-:-:S02]  /*50bd0*/  LEA.HI.X.SX32 R143, R167, R38, 0x1, P0 ;  /* 0x00000026a78f7211 */ /* 0x000fc400000f0eff */
[-C--:B------:R-:W-:Y:S02]  /*50be0*/  LEA R126, P2, R153, R140.reuse, 0x1 ;  /* 0x0000008c997e7211 */ /* 0x080fe400078408ff */
[-C--:B------:R-:W-:Y:S02]  /*50bf0*/  LEA R144, P1, R169, R140.reuse, 0x1 ;  /* 0x0000008ca9907211 */ /* 0x080fe400078208ff */
[----:B------:R-:W-:Y:S02]  /*50c00*/  LEA R148, P0, R173, R140, 0x1 ;  /* 0x0000008cad947211 */ /* 0x000fe400078008ff */
[-C--:B------:R-:W-:Y:S02]  /*50c10*/  LEA.HI.X.SX32 R127, R153, R38.reuse, 0x1, P2 ;  /* 0x00000026997f7211 */ /* 0x080fe400010f0eff */
        /* <DEDUP_REMOVED lines=17> */
[----:B------:R-:W-:Y:S02]  /*50d30*/  LEA R162, P1, R141, R140, 0x1 ;  /* 0x0000008c8da27211 */ /* 0x000fe400078208ff */
[----:B------:R-:W-:Y:S02]  /*50d40*/  LEA R39, R31, R213, 0x1 ;  /* 0x000000d51f277211 */ /* 0x000fe400078e08ff */
[-C--:B------:R-:W-:Y:S02]  /*50d50*/  LEA.HI.X.SX32 R147, R171, R38.reuse, 0x1, P2 ;  /* 0x00000026ab937211 */ /* 0x080fe400010f0eff */
[----:B------:R-:W-:Y:S01]  /*50d60*/  LEA.HI.X.SX32 R163, R141, R38, 0x1, P1 ;  /* 0x000000268da37211 */ /* 0x000fe200008f0eff */
[----:B------:R-:W-:Y:S01]  /*50d70*/  IMAD R141, R31, 0x2, R39 ;  /* 0x000000021f8d7824 */ /* 0x000fe200078e0227 */
[----:B------:R-:W-:-:S04]  /*50d80*/  LEA R152, P2, R177, R140, 0x1 ;  /* 0x0000008cb1987211 */ /* 0x000fc800078408ff */
[----:B------:R-:W-:Y:S02]  /*50d90*/  LEA.HI.X.SX32 R153, R177, R38, 0x1, P2 ;  /* 0x00000026b1997211 */ /* 0x000fe400010f0eff */
[----:B------:R-:W-:Y:S02]  /*50da0*/  LEA R158, P2, R183, R140, 0x1 ;  /* 0x0000008cb79e7211 */ /* 0x000fe400078408ff */
[----:B------:R-:W-:Y:S02]  /*50db0*/  LEA R215, R31, R141, 0x1 ;  /* 0x0000008d1fd77211 */ /* 0x000fe400078e08ff */
[----:B------:R-:W-:Y:S02]  /*50dc0*/  LEA.HI.X.SX32 R159, R183, R38, 0x1, P2 ;  /* 0x00000026b79f7211 */ /* 0x000fe400010f0eff */
[----:B------:R-:W-:Y:S01]  /*50dd0*/  LEA R164, P2, R185, R140, 0x1 ;  /* 0x0000008cb9a47211 */ /* 0x000fe200078408ff */
[----:B------:R-:W-:-:S03]  /*50de0*/  IMAD R217, R31, 0x2, R215 ;  /* 0x000000021fd97824 */ /* 0x000fc600078e02d7 */
[----:B------:R-:W-:Y:S02]  /*50df0*/  LEA.HI.X.SX32 R165, R185, R38, 0x1, P2 ;  /* 0x00000026b9a57211 */ /* 0x000fe400010f0eff */
[----:B------:R-:W-:Y:S02]  /*50e00*/  LEA R170, P2, R191, R140, 0x1 ;  /* 0x0000008cbfaa7211 */ /* 0x000fe400078408ff */
[----:B------:R-:W-:Y:S02]  /*50e10*/  LEA R219, R31, R217, 0x1 ;  /* 0x000000d91fdb7211 */ /* 0x000fe400078e08ff */
[----:B------:R-:W-:Y:S02]  /*50e20*/  LEA.HI.X.SX32 R171, R191, R38, 0x1, P2 ;  /* 0x00000026bfab7211 */ /* 0x000fe400010f0eff */
[-C--:B------:R-:W-:Y:S01]  /*50e30*/  LEA R168, P1, R189, R140.reuse, 0x1 ;  /* 0x0000008cbda87211 */ /* 0x080fe200078208ff */
[----:B------:R-:W-:Y:S01]  /*50e40*/  IMAD R221, R31, 0x2, R219 ;  /* 0x000000021fdd7824 */ /* 0x000fe200078e02db */
[----:B------:R-:W-:-:S02]  /*50e50*/  LEA R176, P2, R199, R140, 0x1 ;  /* 0x0000008cc7b07211 */ /* 0x000fc400078408ff */
[-C--:B------:R-:W-:Y:S02]  /*50e60*/  LEA.HI.X.SX32 R169, R189, R38.reuse, 0x1, P1 ;  /* 0x00000026bda97211 */ /* 0x080fe400008f0eff */
[----:B------:R-:W-:Y:S02]  /*50e70*/  LEA.HI.X.SX32 R177, R199, R38, 0x1, P2 ;  /* 0x00000026c7b17211 */ /* 0x000fe400010f0eff */
[-C--:B------:R-:W-:Y:S02]  /*50e80*/  LEA R174, P1, R195, R140.reuse, 0x1 ;  /* 0x0000008cc3ae7211 */ /* 0x080fe400078208ff */
[----:B------:R-:W-:Y:S02]  /*50e90*/  LEA R182, P2, R205, R140, 0x1 ;  /* 0x0000008ccdb67211 */ /* 0x000fe400078408ff */
[----:B------:R-:W-:Y:S02]  /*50ea0*/  LEA R223, R31, R221, 0x1 ;  /* 0x000000dd1fdf7211 */ /* 0x000fe400078e08ff */
[----:B------:R-:W-:-:S02]  /*50eb0*/  LEA.HI.X.SX32 R175, R195, R38, 0x1, P1 ;  /* 0x00000026c3af7211 */ /* 0x000fc400008f0eff */
[----:B------:R-:W-:Y:S01]  /*50ec0*/  LEA.HI.X.SX32 R183, R205, R38, 0x1, P2 ;  /* 0x00000026cdb77211 */ /* 0x000fe200010f0eff */
[----:B------:R-:W-:Y:S01]  /*50ed0*/  IMAD R225, R31, 0x2, R223 ;  /* 0x000000021fe17824 */ /* 0x000fe200078e02df */
[-C--:B------:R-:W-:Y:S02]  /*50ee0*/  LEA R180, P1, R203, R140.reuse, 0x1 ;  /* 0x0000008ccbb47211 */ /* 0x080fe400078208ff */
[-C--:B------:R-:W-:Y:S02]  /*50ef0*/  LEA R188, P2, R211, R140.reuse, 0x1 ;  /* 0x0000008cd3bc7211 */ /* 0x080fe400078408ff */
[----:B------:R-:W-:Y:S02]  /*50f00*/  LEA R166, P0, R187, R140, 0x1 ;  /* 0x0000008cbba67211 */ /* 0x000fe400078008ff */
[-C--:B------:R-:W-:Y:S02]  /*50f10*/  LEA.HI.X.SX32 R181, R203, R38.reuse, 0x1, P1 ;  /* 0x00000026cbb57211 */ /* 0x080fe400008f0eff */
[----:B------:R-:W-:-:S02]  /*50f20*/  LEA.HI.X.SX32 R189, R211, R38, 0x1, P2 ;  /* 0x00000026d3bd7211 */ /* 0x000fc400010f0eff */
[----:B------:R-:W-:Y:S02]  /*50f30*/  LEA R186, P1, R209, R140, 0x1 ;  /* 0x0000008cd1ba7211 */ /* 0x000fe400078208ff */
[----:B------:R-:W-:Y:S02]  /*50f40*/  LEA R211, R31, R225, 0x1 ;  /* 0x000000e11fd37211 */ /* 0x000fe400078e08ff */
[----:B------:R-:W-:Y:S02]  /*50f50*/  LEA.HI.X.SX32 R167, R187, R38, 0x1, P0 ;  /* 0x00000026bba77211 */ /* 0x000fe400000f0eff */
[----:B------:R-:W-:Y:S01]  /*50f60*/  LEA R172, P0, R193, R140, 0x1 ;  /* 0x0000008cc1ac7211 */ /* 0x000fe200078008ff */
[----:B------:R-:W-:Y:S01]  /*50f70*/  IMAD R227, R31, 0x2, R211 ;  /* 0x000000021fe37824 */ /* 0x000fe200078e02d3 */
[----:B------:R-:W-:Y:S02]  /*50f80*/  LEA.HI.X.SX32 R187, R209, R38, 0x1, P1 ;  /* 0x00000026d1bb7211 */ /* 0x000fe400008f0eff */
[----:B------:R-:W-:-:S02]  /*50f90*/  LEA R192, P1, R39, R140, 0x1 ;  /* 0x0000008c27c07211 */ /* 0x000fc400078208ff */
[-C--:B------:R-:W-:Y:S02]  /*50fa0*/  LEA.HI.X.SX32 R173, R193, R38.reuse, 0x1, P0 ;  /* 0x00000026c1ad7211 */ /* 0x080fe400000f0eff */
        /* <DEDUP_REMOVED lines=16> */
[----:B------:R-:W-:Y:S02]  /*510b0*/  LEA R206, P1, R223, R140, 0x1 ;  /* 0x0000008cdfce7211 */ /* 0x000fe400078208ff */
[-C--:B------:R-:W-:Y:S02]  /*510c0*/  LEA.HI.X.SX32 R191, R213, R38.reuse, 0x1, P0 ;  /* 0x00000026d5bf7211 */ /* 0x080fe400000f0eff */
[----:B------:R-:W-:Y:S02]  /*510d0*/  LEA.HI.X.SX32 R207, R223, R38, 0x1, P1 ;  /* 0x00000026dfcf7211 */ /* 0x000fe400008f0eff */
[----:B------:R-:W-:-:S02]  /*510e0*/  LEA R198, P0, R215, R140, 0x1 ;  /* 0x0000008cd7c67211 */ /* 0x000fc400078008ff */
[----:B------:R-:W-:Y:S02]  /*510f0*/  LEA R208, P2, R225, R140, 0x1 ;  /* 0x0000008ce1d07211 */ /* 0x000fe400078408ff */
[----:B------:R-:W-:Y:S02]  /*51100*/  LEA R223, R31, R229, 0x1 ;  /* 0x000000e51fdf7211 */ /* 0x000fe400078e08ff */
[-C--:B------:R-:W-:Y:S02]  /*51110*/  LEA.HI.X.SX32 R199, R215, R38.reuse, 0x1, P0 ;  /* 0x00000026d7c77211 */ /* 0x080fe400000f0eff */
[----:B------:R-:W-:Y:S01]  /*51120*/  LEA.HI.X.SX32 R209, R225, R38, 0x1, P2 ;  /* 0x00000026e1d17211 */ /* 0x000fe200010f0eff */
[----:B------:R-:W-:Y:S01]  /*51130*/  IMAD R225, R31, 0x2, R223 ;  /* 0x000000021fe17824 */ /* 0x000fe200078e02df */
[-C--:B------:R-:W-:Y:S02]  /*51140*/  LEA R204, P0, R221, R140.reuse, 0x1 ;  /* 0x0000008cddcc7211 */ /* 0x080fe400078008ff */
[----:B------:R-:W-:-:S02]  /*51150*/  LEA R214, P2, R39, R140, 0x1 ;  /* 0x0000008c27d67211 */ /* 0x000fc400078408ff */
[-C--:B------:R-:W-:Y:S02]  /*51160*/  LEA.HI.X.SX32 R205, R221, R38.reuse, 0x1, P0 ;  /* 0x00000026ddcd7211 */ /* 0x080fe400000f0eff */
[----:B------:R-:W-:Y:S02]  /*51170*/  LEA.HI.X.SX32 R215, R39, R38, 0x1, P2 ;  /* 0x0000002627d77211 */ /* 0x000fe400010f0eff */
[----:B------:R-:W-:Y:S02]  /*51180*/  LEA R210, P0, R211, R140, 0x1 ;  /* 0x0000008cd3d27211 */ /* 0x000fe400078008ff */
[----:B------:R-:W-:Y:S02]  /*51190*/  LEA R39, R31, R225, 0x1 ;  /* 0x000000e11f277211 */ /* 0x000fe400078e08ff */
[----:B------:R-:W-:Y:S02]  /*511a0*/  PRMT R2, R26, 0x7632, R2 ;  /* 0x000076321a027816 */ /* 0x000fe40000000002 */
[----:B------:R-:W-:Y:S01]  /*511b0*/  LEA.HI.X.SX32 R211, R211, R38, 0x1, P0 ;  /* 0x00000026d3d37211 */ /* 0x000fe200000f0eff */
[----:B------:R-:W-:Y:S01]  /*511c0*/  IMAD R231, R31, 0x2, R39 ;  /* 0x000000021fe77824 */ /* 0x000fe200078e0227 */
[----:B------:R-:W-:Y:S01]  /*511d0*/  LEA R216, P0, R141, R140, 0x1 ;  /* 0x0000008c8dd87211 */ /* 0x000fe200078008ff */
[----:B------:R0:W-:Y:S01]  /*511e0*/  STG.E.U16 desc[UR10][R4.64], R2 ;  /* 0x0000000204007986 */ /* 0x0001e2000c10150a */
[----:B------:R-:W-:-:S02]  /*511f0*/  PRMT R0, R27, 0x7632, R0 ;  /* 0x000076321b007816 */ /* 0x000fc40000000000 */
[----:B------:R-:W-:Y:S01]  /*51200*/  LEA R212, P1, R227, R140, 0x1 ;  /* 0x0000008ce3d47211 */ /* 0x000fe200078208ff */
[----:B------:R1:W-:Y:S01]  /*51210*/  STG.E.U16 desc[UR10][R6.64], R27 ;  /* 0x0000001b06007986 */ /* 0x0003e2000c10150a */
[----:B------:R-:W-:Y:S02]  /*51220*/  LEA.HI.X.SX32 R217, R141, R38, 0x1, P0 ;  /* 0x000000268dd97211 */ /* 0x000fe400000f0eff */
[----:B------:R-:W-:Y:S01]  /*51230*/  LEA R220, P2, R229, R140, 0x1 ;  /* 0x0000008ce5dc7211 */ /* 0x000fe200078408ff */
[----:B------:R2:W-:Y:S01]  /*51240*/  STG.E.U16 desc[UR10][R8.64], R0 ;  /* 0x0000000008007986 */ /* 0x0005e2000c10150a */
[----:B------:R-:W-:Y:S02]  /*51250*/  LEA R141, R31, R231, 0x1 ;  /* 0x000000e71f8d7211 */ /* 0x000fe400078e08ff */
[----:B0-----:R-:W-:Y:S01]  /*51260*/  PRMT R5, R64, 0x7632, R5 ;  /* 0x0000763240057816 */ /* 0x001fe20000000005 */
[----:B------:R-:W-:Y:S01]  /*51270*/  STG.E.U16 desc[UR10][R10.64], R64 ;  /* 0x000000400a007986 */ /* 0x000fe2000c10150a */
[----:B-1----:R-:W-:-:S03]  /*51280*/  PRMT R7, R65, 0x7632, R7 ;  /* 0x0000763241077816 */ /* 0x002fc60000000007 */
[----:B------:R-:W-:Y:S01]  /*51290*/  STG.E.U16 desc[UR10][R12.64], R5 ;  /* 0x000000050c007986 */ /* 0x000fe2000c10150a */
[----:B------:R-:W-:Y:S02]  /*512a0*/  LEA.HI.X.SX32 R213, R227, R38, 0x1, P1 ;  /* 0x00000026e3d57211 */ /* 0x000fe400008f0eff */
[----:B--2---:R-:W-:Y:S01]  /*512b0*/  PRMT R9, R66, 0x7632, R9 ;  /* 0x0000763242097816 */ /* 0x004fe20000000009 */
[----:B------:R-:W-:Y:S01]  /*512c0*/  STG.E.U16 desc[UR10][R14.64], R65 ;  /* 0x000000410e007986 */ /* 0x000fe2000c10150a */
[----:B------:R-:W-:Y:S02]  /*512d0*/  LEA R218, P1, R219, R140, 0x1 ;  /* 0x0000008cdbda7211 */ /* 0x000fe400078208ff */
[----:B------:R-:W-:Y:S01]  /*512e0*/  PRMT R2, R67, 0x7632, R2 ;  /* 0x0000763243027816 */ /* 0x000fe20000000002 */
[----:B------:R-:W-:Y:S01]  /*512f0*/  STG.E.U16 desc[UR10][R20.64], R7 ;  /* 0x0000000714007986 */ /* 0x000fe2000c10150a */
[----:B------:R-:W-:Y:S01]  /*51300*/  LEA.HI.X.SX32 R221, R229, R38, 0x1, P2 ;  /* 0x00000026e5dd7211 */ /* 0x000fe200010f0eff */
[----:B------:R-:W-:Y:S01]  /*51310*/  IMAD R233, R31, 0x2, R141 ;  /* 0x000000021fe97824 */ /* 0x000fe200078e028d */
[----:B------:R-:W-:Y:S01]  /*51320*/  LEA R226, P2, R39, R140, 0x1 ;  /* 0x0000008c27e27211 */ /* 0x000fe200078408ff */
[----:B------:R0:W-:Y:S01]  /*51330*/  STG.E.U16 desc[UR10][R22.64], R66 ;  /* 0x0000004216007986 */ /* 0x0001e2000c10150a */
[----:B------:R-:W-:-:S02]  /*51340*/  PRMT R0, R72, 0x7632, R0 ;  /* 0x0000763248007816 */ /* 0x000fc40000000000 */
[----:B------:R-:W-:Y:S01]  /*51350*/  LEA.HI.X.SX32 R219, R219, R38, 0x1, P1 ;  /* 0x00000026dbdb7211 */ /* 0x000fe200008f0eff */
[----:B------:R1:W-:Y:S01]  /*51360*/  STG.E.U16 desc[UR10][R24.64], R9 ;  /* 0x0000000918007986 */ /* 0x0003e2000c10150a */
[-C--:B------:R-:W-:Y:S02]  /*51370*/  LEA R222, P0, R223, R140.reuse, 0x1 ;  /* 0x0000008cdfde7211 */ /* 0x080fe400078008ff */
[----:B------:R-:W-:Y:S01]  /*51380*/  LEA R224, P1, R225, R140, 0x1 ;  /* 0x0000008ce1e07211 */ /* 0x000fe200078208ff */
[----:B------:R2:W-:Y:S01]  /*51390*/  STG.E.U16 desc[UR10][R28.64], R67 ;  /* 0x000000431c007986 */ /* 0x0005e2000c10150a */
[----:B------:R-:W-:Y:S02]  /*513a0*/  LEA.HI.X.SX32 R227, R39, R38, 0x1, P2 ;  /* 0x0000002627e37211 */ /* 0x000fe400010f0eff */
[----:B0-----:R-:W-:Y:S01]  /*513b0*/  PRMT R23, R73, 0x7632, R23 ;  /* 0x0000763249177816 */ /* 0x001fe20000000017 */
[----:B------:R-:W-:Y:S01]  /*513c0*/  STG.E.U16 desc[UR10][R32.64], R2 ;  /* 0x0000000220007986 */ /* 0x000fe2000c10150a */
[----:B------:R-:W-:-:S02]  /*513d0*/  LEA R39, R31, R233, 0x1 ;  /* 0x000000e91f277211 */ /* 0x000fc400078e08ff */
[----:B-1----:R-:W-:Y:S01]  /*513e0*/  PRMT R25, R74, 0x7632, R25 ;  /* 0x000076324a197816 */ /* 0x002fe20000000019 */
[----:B------:R-:W-:Y:S01]  /*513f0*/  STG.E.U16 desc[UR10][R34.64], R72 ;  /* 0x0000004822007986 */ /* 0x000fe2000c10150a */
[----:B------:R-:W-:Y:S01]  /*51400*/  PRMT R27, R75, 0x7632, R27 ;  /* 0x000076324b1b7816 */ /* 0x000fe2000000001b */
[----:B------:R-:W-:Y:S01]  /*51410*/  IMAD.SHL.U32 R197, R197, 0x10, RZ ;  /* 0x00000010c5c57824 */ /* 0x000fe200078e00ff */
[----:B------:R-:W-:Y:S01]  /*51420*/  PRMT R65, R90, 0x7632, R65 ;  /* 0x000076325a417816 */ /* 0x000fe20000000041 */
[----:B------:R0:W-:Y:S01]  /*51430*/  STG.E.U16 desc[UR10][R36.64], R0 ;  /* 0x0000000024007986 */ /* 0x0001e2000c10150a */
[-C--:B------:R-:W-:Y:S01]  /*51440*/  LEA.HI.X.SX32 R223, R223, R38.reuse, 0x1, P0 ;  /* 0x00000026dfdf7211 */ /* 0x080fe200000f0eff */
[----:B------:R-:W1:Y:S01]  /*51450*/  LDC.64 R8, c[0x0][0x3a0] ;  /* 0x0000e800ff087b82 */ /* 0x000e620000000a00 */
[----:B------:R-:W-:Y:S01]  /*51460*/  LEA.HI.X.SX32 R225, R225, R38, 0x1, P1 ;  /* 0x00000026e1e17211 */ /* 0x000fe200008f0eff */
[----:B------:R-:W-:Y:S01]  /*51470*/  STG.E.U16 desc[UR10][R44.64], R73 ;  /* 0x000000492c007986 */ /* 0x000fe2000c10150a */
[----:B------:R-:W-:-:S02]  /*51480*/  LEA R30, P0, R231, R140, 0x1 ;  /* 0x0000008ce71e7211 */ /* 0x000fc400078008ff */
[-C--:B------:R-:W-:Y:S01]  /*51490*/  LEA R228, P1, R141, R140.reuse, 0x1 ;  /* 0x0000008c8de47211 */ /* 0x080fe200078208ff */
[----:B------:R-:W-:Y:S01]  /*514a0*/  STG.E.U16 desc[UR10][R46.64], R23 ;  /* 0x000000172e007986 */ /* 0x000fe2000c10150a */
[-C--:B------:R-:W-:Y:S02]  /*514b0*/  LEA R230, P2, R233, R140.reuse, 0x1 ;  /* 0x0000008ce9e67211 */ /* 0x080fe400078408ff */
[----:B--2---:R-:W-:Y:S01]  /*514c0*/  PRMT R29, R80, 0x7632, R29 ;  /* 0x00007632501d7816 */ /* 0x004fe2000000001d */
[----:B------:R2:W-:Y:S01]  /*514d0*/  STG.E.U16 desc[UR10][R48.64], R74 ;  /* 0x0000004a30007986 */ /* 0x0005e2000c10150a */
[----:B------:R-:W-:Y:S02]  /*514e0*/  LEA R140, P3, R39, R140, 0x1 ;  /* 0x0000008c278c7211 */ /* 0x000fe400078608ff */
[----:B0-----:R-:W-:Y:S01]  /*514f0*/  PRMT R0, R81, 0x7632, R0 ;  /* 0x0000763251007816 */ /* 0x001fe20000000000 */
[----:B------:R-:W-:Y:S01]  /*51500*/  STG.E.U16 desc[UR10][R50.64], R25 ;  /* 0x0000001932007986 */ /* 0x000fe2000c10150a */
[----:B------:R-:W-:-:S03]  /*51510*/  LEA.HI.X.SX32 R229, R141, R38, 0x1, P1 ;  /* 0x000000268de57211 */ /* 0x000fc600008f0eff */
[----:B------:R0:W-:Y:S01]  /*51520*/  STG.E.U16 desc[UR10][R52.64], R75 ;  /* 0x0000004b34007986 */ /* 0x0001e2000c10150a */
[----:B------:R-:W-:-:S03]  /*51530*/  PRMT R35, R82, 0x7632, R35 ;  /* 0x0000763252237816 */ /* 0x000fc60000000023 */
[----:B------:R3:W-:Y:S01]  /*51540*/  STG.E.U16 desc[UR10][R54.64], R27 ;  /* 0x0000001b36007986 */ /* 0x0007e2000c10150a */
[----:B------:R-:W-:-:S03]  /*51550*/  LEA.HI.X.SX32 R141, R39, R38, 0x1, P3 ;  /* 0x00000026278d7211 */ /* 0x000fc600018f0eff */
[----:B------:R-:W-:Y:S01]  /*51560*/  STG.E.U16 desc[UR10][R56.64], R80 ;  /* 0x0000005038007986 */ /* 0x000fe2000c10150a */
[----:B------:R-:W-:-:S03]  /*51570*/  PRMT R39, R83, 0x7632, R39 ;  /* 0x0000763253277816 */ /* 0x000fc60000000027 */
[----:B------:R-:W-:Y:S01]  /*51580*/  STG.E.U16 desc[UR10][R58.64], R29 ;  /* 0x0000001d3a007986 */ /* 0x000fe2000c10150a */
[----:B------:R-:W-:-:S03]  /*51590*/  PRMT R2, R92, 0x7632, R2 ;  /* 0x000076325c027816 */ /* 0x000fc60000000002 */
[----:B------:R-:W-:Y:S01]  /*515a0*/  STG.E.U16 desc[UR10][R60.64], R81 ;  /* 0x000000513c007986 */ /* 0x000fe2000c10150a */
[----:B--2---:R-:W-:-:S03]  /*515b0*/  PRMT R49, R93, 0x7632, R49 ;  /* 0x000076325d317816 */ /* 0x004fc60000000031 */
[----:B------:R2:W-:Y:S04]  /*515c0*/  STG.E.U16 desc[UR10][R62.64], R0 ;  /* 0x000000003e007986 */ /* 0x0005e8000c10150a */
[----:B------:R4:W-:Y:S01]  /*515d0*/  STG.E.U16 desc[UR10][R68.64], R82 ;  /* 0x0000005244007986 */ /* 0x0009e2000c10150a */
[----:B0-----:R-:W-:-:S03]  /*515e0*/  PRMT R53, R94, 0x7632, R53 ;  /* 0x000076325e357816 */ /* 0x001fc60000000035 */
[----:B------:R-:W-:Y:S04]  /*515f0*/  STG.E.U16 desc[UR10][R70.64], R35 ;  /* 0x0000002346007986 */ /* 0x000fe8000c10150a */
[----:B------:R0:W-:Y:S01]  /*51600*/  STG.E.U16 desc[UR10][R76.64], R83 ;  /* 0x000000534c007986 */ /* 0x0001e2000c10150a */
[----:B---3--:R-:W-:Y:S01]  /*51610*/  PRMT R55, R95, 0x7632, R55 ;  /* 0x000076325f377816 */ /* 0x008fe20000000037 */
[----:B--2---:R-:W2:Y:S02]  /*51620*/  LDC R0, c[0x0][0x3ec] ;  /* 0x0000fb00ff007b82 */ /* 0x004ea40000000800 */
[----:B------:R3:W-:Y:S04]  /*51630*/  STG.E.U16 desc[UR10][R78.64], R39 ;  /* 0x000000274e007986 */ /* 0x0007e8000c10150a */
[----:B------:R0:W-:Y:S01]  /*51640*/  STG.E.U16 desc[UR10][R84.64], R92 ;  /* 0x0000005c54007986 */ /* 0x0001e2000c10150a */
[----:B------:R-:W-:-:S03]  /*51650*/  PRMT R59, R88, 0x7632, R59 ;  /* 0x00007632583b7816 */ /* 0x000fc6000000003b */
[----:B------:R0:W-:Y:S04]  /*51660*/  STG.E.U16 desc[UR10][R86.64], R2 ;  /* 0x0000000256007986 */ /* 0x0001e8000c10150a */
[----:B------:R-:W-:Y:S01]  /*51670*/  STG.E.U16 desc[UR10][R96.64], R93 ;  /* 0x0000005d60007986 */ /* 0x000fe2000c10150a */
[----:B------:R-:W-:-:S03]  /*51680*/  PRMT R63, R89, 0x7632, R63 ;  /* 0x00007632593f7816 */ /* 0x000fc6000000003f */
[----:B------:R-:W-:Y:S04]  /*51690*/  STG.E.U16 desc[UR10][R98.64], R49 ;  /* 0x0000003162007986 */ /* 0x000fe8000c10150a */
[----:B------:R-:W-:Y:S04]  /*516a0*/  STG.E.U16 desc[UR10][R104.64], R94 ;  /* 0x0000005e68007986 */ /* 0x000fe8000c10150a */
[----:B------:R-:W-:Y:S04]  /*516b0*/  STG.E.U16 desc[UR10][R106.64], R53 ;  /* 0x000000356a007986 */ /* 0x000fe8000c10150a */
[----:B------:R-:W-:Y:S01]  /*516c0*/  STG.E.U16 desc[UR10][R108.64], R95 ;  /* 0x0000005f6c007986 */ /* 0x000fe2000c10150a */
[----:B------:R-:W-:-:S03]  /*516d0*/  PRMT R67, R91, 0x7632, R67 ;  /* 0x000076325b437816 */ /* 0x000fc60000000043 */
[----:B------:R-:W-:Y:S04]  /*516e0*/  STG.E.U16 desc[UR10][R110.64], R55 ;  /* 0x000000376e007986 */ /* 0x000fe8000c10150a */
[----:B------:R0:W-:Y:S01]  /*516f0*/  STG.E.U16 desc[UR10][R116.64], R88 ;  /* 0x0000005874007986 */ /* 0x0001e2000c10150a */
[----:B----4-:R-:W-:-:S03]  /*51700*/  PRMT R69, R100, 0x7632, R69 ;  /* 0x0000763264457816 */ /* 0x010fc60000000045 */
[----:B------:R-:W-:Y:S04]  /*51710*/  STG.E.U16 desc[UR10][R118.64], R59 ;  /* 0x0000003b76007986 */ /* 0x000fe8000c10150a */
[----:B------:R-:W-:Y:S01]  /*51720*/  STG.E.U16 desc[UR10][R124.64], R89 ;  /* 0x000000597c007986 */ /* 0x000fe2000c10150a */
[----:B------:R-:W-:-:S03]  /*51730*/  PRMT R72, R101, 0x7632, R72 ;  /* 0x0000763265487816 */ /* 0x000fc60000000048 */
[----:B------:R-:W-:Y:S04]  /*51740*/  STG.E.U16 desc[UR10][R126.64], R63 ;  /* 0x0000003f7e007986 */ /* 0x000fe8000c10150a */
[----:B------:R4:W-:Y:S04]  /*51750*/  STG.E.U16 desc[UR10][R128.64], R90 ;  /* 0x0000005a80007986 */ /* 0x0009e8000c10150a */
[----:B------:R-:W1:Y:S01]  /*51760*/  LDS.128 R4, [R251+0x800] ;  /* 0x00080000fb047984 */ /* 0x000e620000000c00 */
[----:B------:R-:W-:-:S03]  /*51770*/  PRMT R74, R102, 0x7632, R74 ;  /* 0x00007632664a7816 */ /* 0x000fc6000000004a */
[----:B------:R-:W-:Y:S04]  /*51780*/  STG.E.U16 desc[UR10][R130.64], R65 ;  /* 0x0000004182007986 */ /* 0x000fe8000c10150a */
[----:B------:R-:W-:Y:S01]  /*51790*/  STG.E.U16 desc[UR10][R132.64], R91 ;  /* 0x0000005b84007986 */ /* 0x000fe2000c10150a */
[----:B0-----:R-:W-:-:S03]  /*517a0*/  PRMT R76, R103, 0x7632, R76 ;  /* 0x00007632674c7816 */ /* 0x001fc6000000004c */
[----:B------:R-:W-:Y:S04]  /*517b0*/  STG.E.U16 desc[UR10][R134.64], R67 ;  /* 0x0000004386007986 */ /* 0x000fe8000c10150a */
[----:B------:R-:W-:Y:S01]  /*517c0*/  STG.E.U16 desc[UR10][R136.64], R100 ;  /* 0x0000006488007986 */ /* 0x000fe2000c10150a */
[----:B---3--:R-:W-:-:S03]  /*517d0*/  PRMT R78, R112, 0x7632, R78 ;  /* 0x00007632704e7816 */ /* 0x008fc6000000004e */
[----:B------:R-:W-:Y:S04]  /*517e0*/  STG.E.U16 desc[UR10][R138.64], R69 ;  /* 0x000000458a007986 */ /* 0x000fe8000c10150a */
[----:B------:R0:W-:Y:S01]  /*517f0*/  STG.E.U16 desc[UR10][R142.64], R101 ;  /* 0x000000658e007986 */ /* 0x0001e2000c10150a */
[----:B------:R-:W-:-:S03]  /*51800*/  PRMT R80, R113, 0x7632, R80 ;  /* 0x0000763271507816 */ /* 0x000fc60000000050 */
[----:B------:R-:W-:Y:S04]  /*51810*/  STG.E.U16 desc[UR10][R144.64], R72 ;  /* 0x0000004890007986 */ /* 0x000fe8000c10150a */
[----:B------:R-:W-:Y:S01]  /*51820*/  STG.E.U16 desc[UR10][R146.64], R102 ;  /* 0x0000006692007986 */ /* 0x000fe2000c10150a */
[----:B------:R-:W-:-:S03]  /*51830*/  PRMT R82, R114, 0x7632, R82 ;  /* 0x0000763272527816 */ /* 0x000fc60000000052 */
        /* <DEDUP_REMOVED lines=41> */
[----:B-1----:R-:W-:-:S03]  /*51ad0*/  PRMT R111, R4, 0x7632, R111 ;  /* 0x00007632046f7816 */ /* 0x002fc6000000006f */
[----:B------:R-:W-:Y:S04]  /*51ae0*/  STG.E.U16 desc[UR10][R206.64], R103 ;  /* 0x00000067ce007986 */ /* 0x000fe8000c10150a */
[----:B------:R-:W-:Y:S01]  /*51af0*/  STG.E.U16 desc[UR10][R208.64], R17 ;  /* 0x00000011d0007986 */ /* 0x000fe2000c10150a */
[----:B------:R-:W-:-:S03]  /*51b00*/  PRMT R113, R5, 0x7632, R113 ;  /* 0x0000763205717816 */ /* 0x000fc60000000071 */
[----:B------:R-:W-:Y:S01]  /*51b10*/  STG.E.U16 desc[UR10][R210.64], R105 ;  /* 0x00000069d2007986 */ /* 0x000fe2000c10150a */
[----:B------:R-:W-:-:S03]  /*51b20*/  LEA.HI.X.SX32 R31, R231, R38, 0x1, P0 ;  /* 0x00000026e71f7211 */ /* 0x000fc600000f0eff */
[----:B------:R-:W-:Y:S01]  /*51b30*/  STG.E.U16 desc[UR10][R212.64], R18 ;  /* 0x00000012d4007986 */ /* 0x000fe2000c10150a */
[----:B------:R-:W-:-:S03]  /*51b40*/  PRMT R114, R6, 0x7632, R114 ;  /* 0x0000763206727816 */ /* 0x000fc60000000072 */
[----:B------:R-:W-:Y:S01]  /*51b50*/  STG.E.U16 desc[UR10][R214.64], R107 ;  /* 0x0000006bd6007986 */ /* 0x000fe2000c10150a */
[----:B------:R-:W-:-:S03]  /*51b60*/  LEA.HI.X.SX32 R231, R233, R38, 0x1, P2 ;  /* 0x00000026e9e77211 */ /* 0x000fc600010f0eff */
[----:B------:R-:W-:Y:S01]  /*51b70*/  STG.E.U16 desc[UR10][R216.64], R19 ;  /* 0x00000013d8007986 */ /* 0x000fe2000c10150a */
[----:B------:R-:W-:-:S03]  /*51b80*/  PRMT R70, R7, 0x7632, R70 ;  /* 0x0000763207467816 */ /* 0x000fc60000000046 */
[----:B------:R-:W-:Y:S04]  /*51b90*/  STG.E.U16 desc[UR10][R218.64], R109 ;  /* 0x0000006dda007986 */ /* 0x000fe8000c10150a */
[----:B------:R-:W-:Y:S04]  /*51ba0*/  STG.E.U16 desc[UR10][R220.64], R4 ;  /* 0x00000004dc007986 */ /* 0x000fe8000c10150a */
[----:B------:R-:W-:Y:S04]  /*51bb0*/  STG.E.U16 desc[UR10][R222.64], R111 ;  /* 0x0000006fde007986 */ /* 0x000fe8000c10150a */
[----:B------:R-:W-:Y:S04]  /*51bc0*/  STG.E.U16 desc[UR10][R224.64], R5 ;  /* 0x00000005e0007986 */ /* 0x000fe8000c10150a */
[----:B------:R-:W-:Y:S04]  /*51bd0*/  STG.E.U16 desc[UR10][R226.64], R113 ;  /* 0x00000071e2007986 */ /* 0x000fe8000c10150a */
[----:B------:R-:W-:Y:S04]  /*51be0*/  STG.E.U16 desc[UR10][R30.64], R6 ;  /* 0x000000061e007986 */ /* 0x000fe8000c10150a */
[----:B------:R-:W-:Y:S04]  /*51bf0*/  STG.E.U16 desc[UR10][R228.64], R114 ;  /* 0x00000072e4007986 */ /* 0x000fe8000c10150a */
[----:B------:R-:W-:Y:S04]  /*51c00*/  STG.E.U16 desc[UR10][R230.64], R7 ;  /* 0x00000007e6007986 */ /* 0x000fe8000c10150a */
[----:B------:R-:W-:Y:S01]  /*51c10*/  STG.E.U16 desc[UR10][R140.64], R70 ;  /* 0x000000468c007986 */ /* 0x000fe2000c10150a */
[----:B------:R-:W-:Y:S01]  /*51c20*/  BAR.SYNC.DEFER_BLOCKING 0x0 ;  /* 0x0000000000007b1d */ /* 0x000fe20000010000 */
[----:B------:R-:W-:-:S05]  /*51c30*/  LOP3.LUT R197, R197, 0xf0, RZ, 0xc0, !PT ;  /* 0x000000f0c5c57812 */ /* 0x000fca00078ec0ff */
[----:B------:R0:W-:Y:S02]  /*51c40*/  STSM.16.M88 [R3], R244 ;  /* 0x000000f403007844 */ /* 0x0001e40000000000 */
[----:B------:R-:W-:Y:S06]  /*51c50*/  BAR.SYNC.DEFER_BLOCKING 0x0 ;  /* 0x0000000000007b1d */ /* 0x000fec0000010000 */
[----:B0-----:R-:W0:Y:S01]  /*51c60*/  S2R R3, SR_TID.X ;  /* 0x0000000000037919 */ /* 0x001e220000002100 */
[----:B------:R-:W1:Y:S01]  /*51c70*/  LDSM.16.M88 R197, [R197+UR9] ;  /* 0x00000009c5c5783b */ /* 0x000e620008000000 */
[----:B--2---:R-:W-:Y:S01]  /*51c80*/  IMAD R0, R234, R0, RZ ;  /* 0x00000000ea007224 */ /* 0x004fe200078e02ff */
[C---:B------:R-:W-:Y:S01]  /*51c90*/  SHF.L.U32 R2, R232.reuse, 0x2, RZ ;  /* 0x00000002e8027819 */ /* 0x040fe200000006ff */
[----:B------:R-:W-:Y:S01]  /*51ca0*/  IMAD.HI R4, R232, 0x4, RZ ;  /* 0x00000004e8047827 */ /* 0x000fe200078e02ff */
[----:B------:R-:W-:-:S02]  /*51cb0*/  ISETP.GE.U32.AND P4, PT, R196, 0x20, PT ;  /* 0x00000020c400780c */ /* 0x000fc40003f86070 */
[----:B0-----:R-:W-:-:S04]  /*51cc0*/  LOP3.LUT R3, R3, 0x7f, RZ, 0xc0, !PT ;  /* 0x0000007f03037812 */ /* 0x001fc800078ec0ff */
[----:B------:R-:W-:Y:S01]  /*51cd0*/  ISETP.GE.U32.AND P0, PT, R3, 0x40, PT ;  /* 0x000000400300780c */ /* 0x000fe20003f06070 */
[C---:B------:R-:W-:Y:S02]  /*51ce0*/  IMAD.SHL.U32 R3, R0.reuse, 0x4, RZ ;  /* 0x0000000400037824 */ /* 0x040fe400078e00ff */
[----:B------:R-:W-:-:S03]  /*51cf0*/  IMAD.HI R0, R0, 0x4, RZ ;  /* 0x0000000400007827 */ /* 0x000fc600078e02ff */
[----:B------:R-:W-:-:S04]  /*51d00*/  IADD3 R2, P1, P2, R2, R8, R3 ;  /* 0x0000000802027210 */ /* 0x000fc80007a3e003 */
[----:B------:R-:W-:-:S05]  /*51d10*/  IADD3.X R3, PT, PT, R4, R9, R0, P1, P2 ;  /* 0x0000000904037210 */ /* 0x000fca0000fe4400 */
[----:B-1----:R0:W-:Y:S01]  /*51d20*/  @!P0 STG.E desc[UR10][R2.64], R197 ;  /* 0x000000c502008986 */ /* 0x0021e2000c10190a */
[----:B------:R-:W-:Y:S06]  /*51d30*/  BAR.SYNC.DEFER_BLOCKING 0x0 ;  /* 0x0000000000007b1d */ /* 0x000fec0000010000 */
[----:B------:R-:W-:Y:S05]  /*51d40*/  @P4 BRA `(.L_x_21) ;  /* 0x0000000000a04947 */ /* 0x000fea0003800000 */
[----:B0-----:R-:W0:Y:S01]  /*51d50*/  S2R R3, SR_CgaCtaId ;  /* 0x0000000000037919 */ /* 0x001e220000008800 */
[----:B------:R-:W-:Y:S01]  /*51d60*/  NOP ;  /* 0x0000000000007918 */ /* 0x000fe20000000000 */
[----:B------:R-:W-:Y:S01]  /*51d70*/  MOV R0, 0x50 ;  /* 0x0000005000007802 */ /* 0x000fe20000000f00 */
[----:B------:R-:W-:-:S03]  /*51d80*/  HFMA2 R7, -RZ, RZ, 0, 5.9604644775390625e-08 ;  /* 0x00000001ff077431 */ /* 0x000fc600000001ff */
[----:B0-----:R-:W-:Y:S01]  /*51d90*/  LEA R9, R3, R0, 0x18 ;  /* 0x0000000003097211 */ /* 0x001fe200078ec0ff */
[----:B------:R-:W-:Y:S01]  /*51da0*/  IMAD.MOV.U32 R3, RZ, RZ, 0xffff ;  /* 0x0000ffffff037424 */ /* 0x000fe200078e00ff */
[----:B------:R-:W-:-:S03]  /*51db0*/  MOV R0, UR8 ;  /* 0x0000000800007c02 */ /* 0x000fc60008000f00 */
[----:B------:R-:W0:Y:S01]  /*51dc0*/  LDS R5, [R9] ;  /* 0x0000000009057984 */ /* 0x000e220000000800 */
[----:B------:R-:W-:-:S04]  /*51dd0*/  LOP3.LUT R0, R0, 0xffff, RZ, 0xc0, !PT ;  /* 0x0000ffff00007812 */ /* 0x000fc800078ec0ff */
[----:B------:R-:W-:-:S05]  /*51de0*/  SHF.R.U32.HI R0, RZ, 0x5, R0 ;  /* 0x00000005ff007819 */ /* 0x000fca0000011600 */
[----:B------:R-:W-:Y:S01]  /*51df0*/  VIADD R2, R0, 0x10 ;  /* 0x0000001000027836 */ /* 0x000fe20000000000 */
[----:B------:R-:W-:-:S04]  /*51e00*/  SHF.L.U32 R0, R3, R0, RZ ;  /* 0x0000000003007219 */ /* 0x000fc800000006ff */
[----:B------:R-:W-:-:S04]  /*51e10*/  SHF.L.U32 R3, R7, R2, RZ ;  /* 0x0000000207037219 */ /* 0x000fc800000006ff */
[----:B------:R-:W-:-:S04]  /*51e20*/  LOP3.LUT R0, R3, R0, RZ, 0xfc, !PT ;  /* 0x0000000003007212 */ /* 0x000fc800078efcff */
[C---:B------:R-:W-:Y:S02]  /*51e30*/  LOP3.LUT R2, R0.reuse, 0xffff, RZ, 0xc0, !PT ;  /* 0x0000ffff00027812 */ /* 0x040fe400078ec0ff */
[----:B0-----:R-:W-:-:S04]  /*51e40*/  LOP3.LUT R3, R0, 0xffff, R5, 0x80, !PT ;  /* 0x0000ffff00037812 */ /* 0x001fc800078e8005 */
[----:B------:R-:W-:-:S13]  /*51e50*/  ISETP.NE.AND P0, PT, R3, R2, PT ;  /* 0x000000020300720c */ /* 0x000fda0003f05270 */
[----:B------:R-:W-:Y:S05]  /*51e60*/  @P0 BRA `(.L_x_22) ;  /* 0x0000000000500947 */ /* 0x000fea0003800000 */
[----:B------:R-:W-:Y:S02]  /*51e70*/  SHF.R.U32.HI R5, RZ, 0x10, R5 ;  /* 0x00000010ff057819 */ /* 0x000fe40000011605 */
[----:B------:R-:W-:-:S04]  /*51e80*/  SHF.R.U32.HI R2, RZ, 0x10, R0 ;  /* 0x00000010ff027819 */ /* 0x000fc80000011600 */
[----:B------:R-:W-:-:S04]  /*51e90*/  LOP3.LUT R5, R5, R2, RZ, 0xc0, !PT ;  /* 0x0000000205057212 */ /* 0x000fc800078ec0ff */
[----:B------:R-:W-:-:S13]  /*51ea0*/  ISETP.NE.AND P0, PT, R5, R2, PT ;  /* 0x000000020500720c */ /* 0x000fda0003f05270 */
[----:B------:R-:W-:Y:S05]  /*51eb0*/  @P0 BRA `(.L_x_23) ;  /* 0x0000000000300947 */ /* 0x000fea0003800000 */
[----:B------:R-:W-:Y:S01]  /*51ec0*/  R2UR UR4, R0 ;  /* 0x00000000000472ca */ /* 0x000fe200000e0000 */
[----:B------:R-:W0:Y:S01]  /*51ed0*/  S2R R3, SR_LANEID ;  /* 0x0000000000037919 */ /* 0x000e220000000000 */
[----:B------:R-:W-:-:S06]  /*51ee0*/  VOTE.ANY R2, PT, PT ;  /* 0x0000000000027806 */ /* 0x000fcc00038e0100 */
[----:B------:R-:W0:Y:S05]  /*51ef0*/  FLO.U32 R2, R2 ;  /* 0x0000000200027300 */ /* 0x000e2a00000e0000 */
[----:B------:R-:W-:-:S06]  /*51f00*/  ULOP3.LUT UR4, URZ, UR4, URZ, 0x33, !UPT ;  /* 0x00000004ff047292 */ /* 0x000fcc000f8e33ff */
[----:B------:R-:W-:-:S04]  /*51f10*/  MOV R4, UR4 ;  /* 0x0000000400047c02 */ /* 0x000fc80008000f00 */
[----:B------:R-:W1:Y:S02]  /*51f20*/  REDUX UR5, R4 ;  /* 0x00000000040573c4 */ /* 0x000e640000000000 */
[----:B------:R2:W-:Y:S01]  /*51f30*/  UTCATOMSWS.AND URZ, UR4 ;  /* 0x0000000400ff79e3 */ /* 0x0005e20008000000 */
[----:B0-----:R-:W-:Y:S01]  /*51f40*/  ISETP.EQ.U32.AND P0, PT, R2, R3, PT ;  /* 0x000000030200720c */ /* 0x001fe20003f02070 */
[----:B-1----:R-:W-:-:S12]  /*51f50*/  IMAD.U32 R0, RZ, RZ, UR5 ;  /* 0x00000005ff007e24 */ /* 0x002fd8000f8e00ff */
[----:B------:R2:W-:Y:S01]  /*51f60*/  @P0 ATOMS.AND RZ, [R9], R0 ;  /* 0x0000000009ff038c */ /* 0x0005e20002800000 */
[----:B------:R-:W-:Y:S05]  /*51f70*/  BRA `(.L_x_21) ;  /* 0x0000000000147947 */ /* 0x000fea0003800000 */
.L_x_23:
[----:B------:R-:W-:-:S07]  /*51f80*/  MOV R2, 0x51fa0 ;  /* 0x00051fa000027802 */ /* 0x000fce0000000f00 */
[----:B------:R-:W-:Y:S05]  /*51f90*/  CALL.REL.NOINC `($__internal_0_$__cuda_sm10x_tcgen05_guardrail_trap_col_being_dealloced_not_returned_by_alloc) ;  /* 0x0000000000447944 */ /* 0x000fea0003c00000 */
[----:B------:R-:W-:Y:S05]  /*51fa0*/  BRA `(.L_x_21) ;  /* 0x0000000000087947 */ /* 0x000fea0003800000 */
.L_x_22:
[----:B------:R-:W-:-:S07]  /*51fb0*/  MOV R2, 0x51fd0 ;  /* 0x00051fd000027802 */ /* 0x000fce0000000f00 */
[----:B------:R-:W-:Y:S05]  /*51fc0*/  CALL.REL.NOINC `($__internal_2_$__cuda_sm10x_tcgen05_guardrail_trap_unallocated_columns_being_dealloced) ;  /* 0x0000000000507944 */ /* 0x000fea0003c00000 */
.L_x_21:
[----:B------:R-:W-:Y:S01]  /*51fd0*/  NOP ;  /* 0x0000000000007918 */ /* 0x000fe20000000000 */
[----:B--2---:R-:W-:Y:S05]  /*51fe0*/  EXIT ;  /* 0x000000000000794d */ /* 0x004fea0003800000 */
.L_x_8:
[----:B------:R-:W0:Y:S02]  /*51ff0*/  SYNCS.PHASECHK.TRANS64.TRYWAIT P3, [UR9+0x20000], RZ ;  /* 0x020000ffff0075a7 */ /* 0x000e240008061109 */
[----:B0-----:R-:W-:Y:S05]  /*52000*/  @!P3 BRA `(.L_x_8) ;  /* 0xfffffffc00f8b947 */ /* 0x001fea000383ffff */
[----:B------:R-:W-:Y:S05]  /*52010*/  BRA `(.L_x_7) ;  /* 0xfffffcf800b47947 */ /* 0x000fea000383ffff */
.L_x_15:
[----:B------:R-:W1:Y:S02]  /*52020*/  SYNCS.PHASECHK.TRANS64.TRYWAIT P1, [UR9+0x70010], RZ ;  /* 0x070010ffff0075a7 */ /* 0x000e640008021109 */
[----:B-1----:R-:W-:Y:S05]  /*52030*/  @!P1 BRA `(.L_x_15) ;  /* 0xfffffffc00f89947 */ /* 0x002fea000383ffff */
[----:B------:R-:W-:Y:S05]  /*52040*/  BRA `(.L_x_24) ;  /* 0xfffffe9000387947 */ /* 0x000fea000383ffff */
.L_x_16:
[----:B------:R-:W0:Y:S02]  /*52050*/  SYNCS.PHASECHK.TRANS64.TRYWAIT P1, [UR6], R3 ;  /* 0x00000003ff0075a7 */ /* 0x000e240008021106 */
[----:B0-----:R-:W-:Y:S05]  /*52060*/  @!P1 BRA `(.L_x_16) ;  /* 0xfffffffc00f89947 */ /* 0x001fea000383ffff */
[----:B------:R-:W-:Y:S05]  /*52070*/  BRA `(.L_x_25) ;  /* 0xfffffeb800887947 */ /* 0x000fea000383ffff */
.L_x_20:
[----:B------:R-:W2:Y:S02]  /*52080*/  SYNCS.PHASECHK.TRANS64.TRYWAIT P2, [UR6], R6 ;  /* 0x00000006ff0075a7 */ /* 0x000ea40008041106 */
[----:B--2---:R-:W-:Y:S05]  /*52090*/  @!P2 BRA `(.L_x_20) ;  /* 0xfffffffc00f8a947 */ /* 0x004fea000383ffff */
[----:B------:R-:W-:Y:S05]  /*520a0*/  BRA `(.L_x_19) ;  /* 0xffffff6c00307947 */ /* 0x000fea000383ffff */
        .weak           $__internal_0_$__cuda_sm10x_tcgen05_guardrail_trap_col_being_dealloced_not_returned_by_alloc
        .type           $__internal_0_$__cuda_sm10x_tcgen05_guardrail_trap_col_being_dealloced_not_returned_by_alloc,@function
        .size           $__internal_0_$__cuda_sm10x_tcgen05_guardrail_trap_col_being_dealloced_not_returned_by_alloc,($__internal_1_$__cuda_sm10x_tcgen05_guardrail_trap_phase_invalid_during_alloc - $__internal_0_$__cuda_sm10x_tcgen05_guardrail_trap_col_being_dealloced_not_returned_by_alloc)
$__internal_0_$__cuda_sm10x_tcgen05_guardrail_trap_col_being_dealloced_not_returned_by_alloc:
[----:B------:R-:W-:Y:S05]  /*520b0*/  BPT.TRAP 0x1 ;  /* 0x000000040000795c */ /* 0x000fea0000300000 */
[----:B------:R-:W-:-:S04]  /*520c0*/  MOV R3, 0x0 ;  /* 0x0000000000037802 */ /* 0x000fc80000000f00 */
[----:B------:R-:W-:Y:S05]  /*520d0*/  RET.REL.NODEC R2 `(attn_fwd) ;  /* 0xfffffadc02c87950 */ /* 0x000fea0003c3ffff */
        .weak           $__internal_1_$__cuda_sm10x_tcgen05_guardrail_trap_phase_invalid_during_alloc
        .type           $__internal_1_$__cuda_sm10x_tcgen05_guardrail_trap_phase_invalid_during_alloc,@function
        .size           $__internal_1_$__cuda_sm10x_tcgen05_guardrail_trap_phase_invalid_during_alloc,($__internal_2_$__cuda_sm10x_tcgen05_guardrail_trap_unallocated_columns_being_dealloced - $__internal_1_$__cuda_sm10x_tcgen05_guardrail_trap_phase_invalid_during_alloc)
$__internal_1_$__cuda_sm10x_tcgen05_guardrail_trap_phase_invalid_during_alloc:
[----:B------:R-:W-:Y:S05]  /*520e0*/  BPT.TRAP 0x1 ;  /* 0x000000040000795c */ /* 0x000fea0000300000 */
[----:B------:R-:W-:-:S04]  /*520f0*/  IMAD.MOV.U32 R5, RZ, RZ, 0x0 ;  /* 0x00000000ff057424 */ /* 0x000fc800078e00ff */
[----:B------:R-:W-:Y:S05]  /*52100*/  RET.REL.NODEC R4 `(attn_fwd) ;  /* 0xfffffadc04bc7950 */ /* 0x000fea0003c3ffff */
        .weak           $__internal_2_$__cuda_sm10x_tcgen05_guardrail_trap_unallocated_columns_being_dealloced
        .type           $__internal_2_$__cuda_sm10x_tcgen05_guardrail_trap_unallocated_columns_being_dealloced,@function
        .size           $__internal_2_$__cuda_sm10x_tcgen05_guardrail_trap_unallocated_columns_being_dealloced,(.L_x_29 - $__internal_2_$__cuda_sm10x_tcgen05_guardrail_trap_unallocated_columns_being_dealloced)
$__internal_2_$__cuda_sm10x_tcgen05_guardrail_trap_unallocated_columns_being_dealloced:
[----:B------:R-:W-:Y:S05]  /*52110*/  BPT.TRAP 0x1 ;  /* 0x000000040000795c */ /* 0x000fea0000300000 */
[----:B------:R-:W-:-:S04]  /*52120*/  HFMA2 R3, -RZ, RZ, 0, 0 ;  /* 0x00000000ff037431 */ /* 0x000fc800000001ff */
[----:B------:R-:W-:Y:S05]  /*52130*/  RET.REL.NODEC R2 `(attn_fwd) ;  /* 0xfffffadc02b07950 */ /* 0x000fea0003c3ffff */
.L_x_26:
[----:B------:R-:W-:-:S00]  /*52140*/  BRA `(.L_x_26) ;  /* 0xfffffffc00fc7947 */ /* 0x000fc0000383ffff */
[----:B------:R-:W-:-:S00]  /*52150*/  NOP ;  /* 0x0000000000007918 */ /* 0x000fc00000000000 */
        /* <DEDUP_REMOVED lines=10> */
.L_x_29:


//--------------------- .nv.global.init           --------------------------
	.section	.nv.global.init,"aw",@progbits
.nv.global.init:
	.type		_$_str,@object
	.size		_$_str,(.L_3 - _$_str)
_$_str:
        /*0000*/ 	.byte	0x5f, 0x5f, 0x43, 0x55, 0x44, 0x41, 0x5f, 0x46, 0x54, 0x5a, 0x00
.L_3:


//--------------------- .nv.shared.attn_fwd       --------------------------
	.section	.nv.shared.attn_fwd,"aw",@nobits
	.sectionflags	@""
	.align	16
	.zero		1024


//--------------------- .nv.shared.reserved.0     --------------------------
	.section	.nv.shared.reserved.0,"aw",@nobits
	.align	8
	.weak		__nv_reservedSMEM_offset_0_alias
	.size		__nv_reservedSMEM_offset_0_alias, 0, 64
	.other		__nv_reservedSMEM_offset_0_alias,@"STO_CUDA_RESERVED_SHARED STV_DEFAULT"
__nv_reservedSMEM_offset_0_alias:
	.zero		0
.nv.shared.reserved.0:
	.zero		64
	.weak		__nv_reservedSMEM_allocation_phase
	.type		__nv_reservedSMEM_allocation_phase,@object
	.size		__nv_reservedSMEM_allocation_phase,(.L_0 - __nv_reservedSMEM_allocation_phase)
__nv_reservedSMEM_allocation_phase:
	.zero		1
.L_0:
	.zero		7
	.weak		__nv_reservedSMEM_devtool_atexit_pc
	.type		__nv_reservedSMEM_devtool_atexit_pc,@object
	.size		__nv_reservedSMEM_devtool_atexit_pc,(__nv_reservedSMEM_allocation_mask - __nv_reservedSMEM_devtool_atexit_pc)
__nv_reservedSMEM_devtool_atexit_pc:
	.zero		8
	.weak		__nv_reservedSMEM_allocation_mask
	.type		__nv_reservedSMEM_allocation_mask,@object
	.size		__nv_reservedSMEM_allocation_mask,(.L_2 - __nv_reservedSMEM_allocation_mask)
__nv_reservedSMEM_allocation_mask:
	.zero		4
.L_2:


//--------------------- .nv.constant0.attn_fwd    --------------------------
	.section	.nv.constant0.attn_fwd,"a",@progbits
	.sectionflags	@""
	.align	4
.nv.constant0.attn_fwd:
	.zero		1032


//--------------------- SYMBOLS --------------------------

	.type		.nv.reservedSmem.offset0,@object
	.size		.nv.reservedSmem.offset0,0x4
	.type		.nv.reservedSmem.cap,@object
	.size		.nv.reservedSmem.cap,0x4
